//
// Generated by NVIDIA NVVM Compiler
//
// Compiler Build ID: CL-36424714
// Cuda compilation tools, release 13.0, V13.0.88
// Based on NVVM 20.0.0
//

.version 9.0
.target sm_100
.address_size 64

	// .globl	_Z18concatenate_kernelI6float46__halfiLl4ELl2ELl16EEvPT0_N36_GLOBAL__N__39a39119_4_k_cu_95ae938114OutputMetaDataIXT2_EEENS4_13InputMetaDataIS2_XT3_EEET1_S9_

.visible .entry _Z18concatenate_kernelI6float46__halfiLl4ELl2ELl16EEvPT0_N36_GLOBAL__N__39a39119_4_k_cu_95ae938114OutputMetaDataIXT2_EEENS4_13InputMetaDataIS2_XT3_EEET1_S9_(
	.param .u64 .ptr .align 1 _Z18concatenate_kernelI6float46__halfiLl4ELl2ELl16EEvPT0_N36_GLOBAL__N__39a39119_4_k_cu_95ae938114OutputMetaDataIXT2_EEENS4_13InputMetaDataIS2_XT3_EEET1_S9__param_0,
	.param .align 8 .b8 _Z18concatenate_kernelI6float46__halfiLl4ELl2ELl16EEvPT0_N36_GLOBAL__N__39a39119_4_k_cu_95ae938114OutputMetaDataIXT2_EEENS4_13InputMetaDataIS2_XT3_EEET1_S9__param_1[64],
	.param .align 8 .b8 _Z18concatenate_kernelI6float46__halfiLl4ELl2ELl16EEvPT0_N36_GLOBAL__N__39a39119_4_k_cu_95ae938114OutputMetaDataIXT2_EEENS4_13InputMetaDataIS2_XT3_EEET1_S9__param_2[128],
	.param .u32 _Z18concatenate_kernelI6float46__halfiLl4ELl2ELl16EEvPT0_N36_GLOBAL__N__39a39119_4_k_cu_95ae938114OutputMetaDataIXT2_EEENS4_13InputMetaDataIS2_XT3_EEET1_S9__param_3,
	.param .u32 _Z18concatenate_kernelI6float46__halfiLl4ELl2ELl16EEvPT0_N36_GLOBAL__N__39a39119_4_k_cu_95ae938114OutputMetaDataIXT2_EEENS4_13InputMetaDataIS2_XT3_EEET1_S9__param_4
)
{
	.local .align 8 .b8 	__local_depot0[128];
	.reg .b64 	%SP;
	.reg .b64 	%SPL;
	.reg .pred 	%p<10>;
	.reg .b16 	%rs<4>;
	.reg .b32 	%r<75>;
	.reg .b32 	%f<9>;
	.reg .b64 	%rd<95>;

	mov.u64 	%SPL, __local_depot0;
	ld.param.u64 	%rd41, [_Z18concatenate_kernelI6float46__halfiLl4ELl2ELl16EEvPT0_N36_GLOBAL__N__39a39119_4_k_cu_95ae938114OutputMetaDataIXT2_EEENS4_13InputMetaDataIS2_XT3_EEET1_S9__param_1+56];
	ld.param.u64 	%rd40, [_Z18concatenate_kernelI6float46__halfiLl4ELl2ELl16EEvPT0_N36_GLOBAL__N__39a39119_4_k_cu_95ae938114OutputMetaDataIXT2_EEENS4_13InputMetaDataIS2_XT3_EEET1_S9__param_1+48];
	ld.param.u64 	%rd39, [_Z18concatenate_kernelI6float46__halfiLl4ELl2ELl16EEvPT0_N36_GLOBAL__N__39a39119_4_k_cu_95ae938114OutputMetaDataIXT2_EEENS4_13InputMetaDataIS2_XT3_EEET1_S9__param_1+40];
	ld.param.u64 	%rd38, [_Z18concatenate_kernelI6float46__halfiLl4ELl2ELl16EEvPT0_N36_GLOBAL__N__39a39119_4_k_cu_95ae938114OutputMetaDataIXT2_EEENS4_13InputMetaDataIS2_XT3_EEET1_S9__param_1+32];
	ld.param.u64 	%rd37, [_Z18concatenate_kernelI6float46__halfiLl4ELl2ELl16EEvPT0_N36_GLOBAL__N__39a39119_4_k_cu_95ae938114OutputMetaDataIXT2_EEENS4_13InputMetaDataIS2_XT3_EEET1_S9__param_1+24];
	ld.param.u64 	%rd36, [_Z18concatenate_kernelI6float46__halfiLl4ELl2ELl16EEvPT0_N36_GLOBAL__N__39a39119_4_k_cu_95ae938114OutputMetaDataIXT2_EEENS4_13InputMetaDataIS2_XT3_EEET1_S9__param_1+16];
	ld.param.u64 	%rd35, [_Z18concatenate_kernelI6float46__halfiLl4ELl2ELl16EEvPT0_N36_GLOBAL__N__39a39119_4_k_cu_95ae938114OutputMetaDataIXT2_EEENS4_13InputMetaDataIS2_XT3_EEET1_S9__param_1+8];
	ld.param.u64 	%rd42, [_Z18concatenate_kernelI6float46__halfiLl4ELl2ELl16EEvPT0_N36_GLOBAL__N__39a39119_4_k_cu_95ae938114OutputMetaDataIXT2_EEENS4_13InputMetaDataIS2_XT3_EEET1_S9__param_2+120];
	ld.param.u64 	%rd43, [_Z18concatenate_kernelI6float46__halfiLl4ELl2ELl16EEvPT0_N36_GLOBAL__N__39a39119_4_k_cu_95ae938114OutputMetaDataIXT2_EEENS4_13InputMetaDataIS2_XT3_EEET1_S9__param_2+112];
	ld.param.u64 	%rd44, [_Z18concatenate_kernelI6float46__halfiLl4ELl2ELl16EEvPT0_N36_GLOBAL__N__39a39119_4_k_cu_95ae938114OutputMetaDataIXT2_EEENS4_13InputMetaDataIS2_XT3_EEET1_S9__param_2+104];
	ld.param.u64 	%rd45, [_Z18concatenate_kernelI6float46__halfiLl4ELl2ELl16EEvPT0_N36_GLOBAL__N__39a39119_4_k_cu_95ae938114OutputMetaDataIXT2_EEENS4_13InputMetaDataIS2_XT3_EEET1_S9__param_2+96];
	ld.param.u64 	%rd46, [_Z18concatenate_kernelI6float46__halfiLl4ELl2ELl16EEvPT0_N36_GLOBAL__N__39a39119_4_k_cu_95ae938114OutputMetaDataIXT2_EEENS4_13InputMetaDataIS2_XT3_EEET1_S9__param_2+88];
	ld.param.u64 	%rd47, [_Z18concatenate_kernelI6float46__halfiLl4ELl2ELl16EEvPT0_N36_GLOBAL__N__39a39119_4_k_cu_95ae938114OutputMetaDataIXT2_EEENS4_13InputMetaDataIS2_XT3_EEET1_S9__param_2+80];
	ld.param.u64 	%rd48, [_Z18concatenate_kernelI6float46__halfiLl4ELl2ELl16EEvPT0_N36_GLOBAL__N__39a39119_4_k_cu_95ae938114OutputMetaDataIXT2_EEENS4_13InputMetaDataIS2_XT3_EEET1_S9__param_2+72];
	ld.param.u64 	%rd49, [_Z18concatenate_kernelI6float46__halfiLl4ELl2ELl16EEvPT0_N36_GLOBAL__N__39a39119_4_k_cu_95ae938114OutputMetaDataIXT2_EEENS4_13InputMetaDataIS2_XT3_EEET1_S9__param_2+64];
	ld.param.u64 	%rd50, [_Z18concatenate_kernelI6float46__halfiLl4ELl2ELl16EEvPT0_N36_GLOBAL__N__39a39119_4_k_cu_95ae938114OutputMetaDataIXT2_EEENS4_13InputMetaDataIS2_XT3_EEET1_S9__param_2+48];
	ld.param.u64 	%rd51, [_Z18concatenate_kernelI6float46__halfiLl4ELl2ELl16EEvPT0_N36_GLOBAL__N__39a39119_4_k_cu_95ae938114OutputMetaDataIXT2_EEENS4_13InputMetaDataIS2_XT3_EEET1_S9__param_2+40];
	ld.param.u64 	%rd52, [_Z18concatenate_kernelI6float46__halfiLl4ELl2ELl16EEvPT0_N36_GLOBAL__N__39a39119_4_k_cu_95ae938114OutputMetaDataIXT2_EEENS4_13InputMetaDataIS2_XT3_EEET1_S9__param_2+32];
	ld.param.u64 	%rd53, [_Z18concatenate_kernelI6float46__halfiLl4ELl2ELl16EEvPT0_N36_GLOBAL__N__39a39119_4_k_cu_95ae938114OutputMetaDataIXT2_EEENS4_13InputMetaDataIS2_XT3_EEET1_S9__param_2+16];
	ld.param.u64 	%rd54, [_Z18concatenate_kernelI6float46__halfiLl4ELl2ELl16EEvPT0_N36_GLOBAL__N__39a39119_4_k_cu_95ae938114OutputMetaDataIXT2_EEENS4_13InputMetaDataIS2_XT3_EEET1_S9__param_2+8];
	ld.param.u64 	%rd55, [_Z18concatenate_kernelI6float46__halfiLl4ELl2ELl16EEvPT0_N36_GLOBAL__N__39a39119_4_k_cu_95ae938114OutputMetaDataIXT2_EEENS4_13InputMetaDataIS2_XT3_EEET1_S9__param_2];
	ld.param.u64 	%rd56, [_Z18concatenate_kernelI6float46__halfiLl4ELl2ELl16EEvPT0_N36_GLOBAL__N__39a39119_4_k_cu_95ae938114OutputMetaDataIXT2_EEENS4_13InputMetaDataIS2_XT3_EEET1_S9__param_0];
	ld.param.u8 	%rs2, [_Z18concatenate_kernelI6float46__halfiLl4ELl2ELl16EEvPT0_N36_GLOBAL__N__39a39119_4_k_cu_95ae938114OutputMetaDataIXT2_EEENS4_13InputMetaDataIS2_XT3_EEET1_S9__param_2+56];
	ld.param.u8 	%rs3, [_Z18concatenate_kernelI6float46__halfiLl4ELl2ELl16EEvPT0_N36_GLOBAL__N__39a39119_4_k_cu_95ae938114OutputMetaDataIXT2_EEENS4_13InputMetaDataIS2_XT3_EEET1_S9__param_2+24];
	ld.param.u32 	%r14, [_Z18concatenate_kernelI6float46__halfiLl4ELl2ELl16EEvPT0_N36_GLOBAL__N__39a39119_4_k_cu_95ae938114OutputMetaDataIXT2_EEENS4_13InputMetaDataIS2_XT3_EEET1_S9__param_4];
	cvta.to.global.u64 	%rd1, %rd56;
	add.u64 	%rd58, %SPL, 0;
	st.local.u64 	[%rd58], %rd55;
	st.local.u64 	[%rd58+8], %rd54;
	st.local.u64 	[%rd58+16], %rd53;
	st.local.u8 	[%rd58+24], %rs3;
	st.local.u64 	[%rd58+32], %rd52;
	st.local.u64 	[%rd58+40], %rd51;
	st.local.u64 	[%rd58+48], %rd50;
	st.local.u8 	[%rd58+56], %rs2;
	st.local.u64 	[%rd58+64], %rd49;
	st.local.u64 	[%rd58+72], %rd48;
	st.local.u64 	[%rd58+80], %rd47;
	st.local.u64 	[%rd58+88], %rd46;
	st.local.u64 	[%rd58+96], %rd45;
	st.local.u64 	[%rd58+104], %rd44;
	st.local.u64 	[%rd58+112], %rd43;
	st.local.u64 	[%rd58+120], %rd42;
	mov.u32 	%r15, %ctaid.x;
	mov.u32 	%r1, %ntid.x;
	mov.u32 	%r16, %tid.x;
	mad.lo.s32 	%r2, %r15, %r1, %r16;
	mov.u32 	%r17, %ctaid.y;
	and.b32  	%r18, %r17, 1;
	shl.b32 	%r19, %r17, 3;
	cvt.u64.u32 	%rd59, %r19;
	and.b64  	%rd60, %rd59, 8;
	add.s64 	%rd61, %rd58, %rd60;
	ld.local.u64 	%rd3, [%rd61];
	mul.wide.u32 	%rd62, %r18, 24;
	add.s64 	%rd4, %rd61, %rd62;
	ld.local.u32 	%r20, [%rd61+80];
	ld.local.u32 	%r21, [%rd61+112];
	add.s64 	%rd5, %rd61, 96;
	mul.lo.s32 	%r3, %r14, %r20;
	shr.s32 	%r22, %r21, 31;
	shr.u32 	%r23, %r22, 29;
	add.s32 	%r24, %r21, %r23;
	shr.s32 	%r4, %r24, 3;
	setp.ge.s32 	%p1, %r2, %r4;
	@%p1 bra 	$L__BB0_15;
	ld.local.u64 	%rd6, [%rd5];
	ld.local.u8 	%rs1, [%rd4+24];
	setp.eq.s16 	%p2, %rs1, 0;
	cvt.u32.u64 	%r5, %rd38;
	@%p2 bra 	$L__BB0_3;
	ld.local.u64 	%rd90, [%rd4+16];
	shl.b64 	%rd63, %rd90, 1;
	add.s64 	%rd64, %rd3, %rd63;
	mul.wide.s32 	%rd65, %r2, 16;
	add.s64 	%rd91, %rd64, %rd65;
	bra.uni 	$L__BB0_7;
$L__BB0_3:
	ld.local.u64 	%rd90, [%rd4+16];
	ld.local.u64 	%rd10, [%rd4+32];
	ld.local.u64 	%rd11, [%rd4+40];
	mul.wide.s32 	%rd12, %r2, 8;
	or.b64  	%rd66, %rd12, %rd10;
	and.b64  	%rd67, %rd66, -4294967296;
	setp.ne.s64 	%p3, %rd67, 0;
	@%p3 bra 	$L__BB0_5;
	cvt.u32.u64 	%r25, %rd10;
	cvt.u32.u64 	%r26, %rd12;
	div.u32 	%r27, %r26, %r25;
	mul.lo.s32 	%r28, %r27, %r25;
	sub.s32 	%r29, %r26, %r28;
	cvt.u64.u32 	%rd88, %r27;
	cvt.u64.u32 	%rd89, %r29;
	bra.uni 	$L__BB0_6;
$L__BB0_5:
	div.s64 	%rd88, %rd12, %rd10;
	mul.lo.s64 	%rd68, %rd88, %rd10;
	sub.s64 	%rd89, %rd12, %rd68;
$L__BB0_6:
	add.s64 	%rd69, %rd89, %rd90;
	mad.lo.s64 	%rd70, %rd88, %rd11, %rd69;
	shl.b64 	%rd71, %rd70, 1;
	add.s64 	%rd91, %rd3, %rd71;
$L__BB0_7:
	ld.param.u32 	%r74, [_Z18concatenate_kernelI6float46__halfiLl4ELl2ELl16EEvPT0_N36_GLOBAL__N__39a39119_4_k_cu_95ae938114OutputMetaDataIXT2_EEENS4_13InputMetaDataIS2_XT3_EEET1_S9__param_3];
	ld.v4.f32 	{%f1, %f2, %f3, %f4}, [%rd91];
	shl.b32 	%r30, %r2, 3;
	setp.eq.s32 	%p4, %r74, 3;
	selp.b64 	%rd72, %rd6, %rd37, %p4;
	cvt.u32.u64 	%r6, %rd72;
	div.s32 	%r31, %r30, %r6;
	mul.lo.s32 	%r32, %r31, %r6;
	sub.s32 	%r33, %r30, %r32;
	cvt.u32.u64 	%r7, %rd41;
	mul.lo.s32 	%r34, %r33, %r7;
	setp.eq.s32 	%p5, %r74, 2;
	selp.b64 	%rd73, %rd6, %rd36, %p5;
	cvt.u32.u64 	%r8, %rd73;
	div.s32 	%r35, %r31, %r8;
	mul.lo.s32 	%r36, %r35, %r8;
	sub.s32 	%r37, %r31, %r36;
	cvt.u32.u64 	%r9, %rd40;
	mad.lo.s32 	%r38, %r37, %r9, %r34;
	setp.eq.s32 	%p6, %r74, 1;
	selp.b64 	%rd74, %rd6, %rd35, %p6;
	cvt.u32.u64 	%r10, %rd74;
	div.s32 	%r39, %r35, %r10;
	mul.lo.s32 	%r40, %r39, %r10;
	sub.s32 	%r41, %r35, %r40;
	cvt.u32.u64 	%r11, %rd39;
	mad.lo.s32 	%r42, %r41, %r11, %r38;
	add.s32 	%r43, %r42, %r3;
	mad.lo.s32 	%r44, %r39, %r5, %r43;
	shr.s32 	%r45, %r44, 31;
	shr.u32 	%r46, %r45, 29;
	add.s32 	%r47, %r44, %r46;
	shr.s32 	%r48, %r47, 3;
	mul.wide.s32 	%rd75, %r48, 16;
	add.s64 	%rd76, %rd1, %rd75;
	st.global.v4.f32 	[%rd76], {%f1, %f2, %f3, %f4};
	mov.u32 	%r49, %nctaid.x;
	mad.lo.s32 	%r12, %r1, %r49, %r2;
	setp.ge.s32 	%p7, %r12, %r4;
	@%p7 bra 	$L__BB0_15;
	setp.eq.s16 	%p8, %rs1, 0;
	@%p8 bra 	$L__BB0_10;
	shl.b64 	%rd77, %rd90, 1;
	add.s64 	%rd78, %rd3, %rd77;
	mul.wide.s32 	%rd79, %r12, 16;
	add.s64 	%rd94, %rd78, %rd79;
	bra.uni 	$L__BB0_14;
$L__BB0_10:
	ld.local.u64 	%rd23, [%rd4+32];
	ld.local.u64 	%rd24, [%rd4+40];
	mul.wide.s32 	%rd25, %r12, 8;
	or.b64  	%rd80, %rd25, %rd23;
	and.b64  	%rd81, %rd80, -4294967296;
	setp.ne.s64 	%p9, %rd81, 0;
	@%p9 bra 	$L__BB0_12;
	cvt.u32.u64 	%r50, %rd23;
	cvt.u32.u64 	%r51, %rd25;
	div.u32 	%r52, %r51, %r50;
	mul.lo.s32 	%r53, %r52, %r50;
	sub.s32 	%r54, %r51, %r53;
	cvt.u64.u32 	%rd92, %r52;
	cvt.u64.u32 	%rd93, %r54;
	bra.uni 	$L__BB0_13;
$L__BB0_12:
	div.s64 	%rd92, %rd25, %rd23;
	mul.lo.s64 	%rd82, %rd92, %rd23;
	sub.s64 	%rd93, %rd25, %rd82;
$L__BB0_13:
	add.s64 	%rd83, %rd93, %rd90;
	mad.lo.s64 	%rd84, %rd92, %rd24, %rd83;
	shl.b64 	%rd85, %rd84, 1;
	add.s64 	%rd94, %rd3, %rd85;
$L__BB0_14:
	ld.v4.f32 	{%f5, %f6, %f7, %f8}, [%rd94];
	shl.b32 	%r55, %r12, 3;
	div.s32 	%r56, %r55, %r6;
	mul.lo.s32 	%r57, %r56, %r6;
	sub.s32 	%r58, %r55, %r57;
	mul.lo.s32 	%r59, %r58, %r7;
	div.s32 	%r60, %r56, %r8;
	mul.lo.s32 	%r61, %r60, %r8;
	sub.s32 	%r62, %r56, %r61;
	mad.lo.s32 	%r63, %r62, %r9, %r59;
	div.s32 	%r64, %r60, %r10;
	mul.lo.s32 	%r65, %r64, %r10;
	sub.s32 	%r66, %r60, %r65;
	mad.lo.s32 	%r67, %r66, %r11, %r63;
	add.s32 	%r68, %r67, %r3;
	mad.lo.s32 	%r69, %r64, %r5, %r68;
	shr.s32 	%r70, %r69, 31;
	shr.u32 	%r71, %r70, 29;
	add.s32 	%r72, %r69, %r71;
	shr.s32 	%r73, %r72, 3;
	mul.wide.s32 	%rd86, %r73, 16;
	add.s64 	%rd87, %rd1, %rd86;
	st.global.v4.f32 	[%rd87], {%f5, %f6, %f7, %f8};
$L__BB0_15:
	ret;

}
	// .globl	_Z18concatenate_kernelI6float26__halfiLl4ELl2ELl16EEvPT0_N36_GLOBAL__N__39a39119_4_k_cu_95ae938114OutputMetaDataIXT2_EEENS4_13InputMetaDataIS2_XT3_EEET1_S9_
.visible .entry _Z18concatenate_kernelI6float26__halfiLl4ELl2ELl16EEvPT0_N36_GLOBAL__N__39a39119_4_k_cu_95ae938114OutputMetaDataIXT2_EEENS4_13InputMetaDataIS2_XT3_EEET1_S9_(
	.param .u64 .ptr .align 1 _Z18concatenate_kernelI6float26__halfiLl4ELl2ELl16EEvPT0_N36_GLOBAL__N__39a39119_4_k_cu_95ae938114OutputMetaDataIXT2_EEENS4_13InputMetaDataIS2_XT3_EEET1_S9__param_0,
	.param .align 8 .b8 _Z18concatenate_kernelI6float26__halfiLl4ELl2ELl16EEvPT0_N36_GLOBAL__N__39a39119_4_k_cu_95ae938114OutputMetaDataIXT2_EEENS4_13InputMetaDataIS2_XT3_EEET1_S9__param_1[64],
	.param .align 8 .b8 _Z18concatenate_kernelI6float26__halfiLl4ELl2ELl16EEvPT0_N36_GLOBAL__N__39a39119_4_k_cu_95ae938114OutputMetaDataIXT2_EEENS4_13InputMetaDataIS2_XT3_EEET1_S9__param_2[128],
	.param .u32 _Z18concatenate_kernelI6float26__halfiLl4ELl2ELl16EEvPT0_N36_GLOBAL__N__39a39119_4_k_cu_95ae938114OutputMetaDataIXT2_EEENS4_13InputMetaDataIS2_XT3_EEET1_S9__param_3,
	.param .u32 _Z18concatenate_kernelI6float26__halfiLl4ELl2ELl16EEvPT0_N36_GLOBAL__N__39a39119_4_k_cu_95ae938114OutputMetaDataIXT2_EEENS4_13InputMetaDataIS2_XT3_EEET1_S9__param_4
)
{
	.local .align 8 .b8 	__local_depot1[128];
	.reg .b64 	%SP;
	.reg .b64 	%SPL;
	.reg .pred 	%p<16>;
	.reg .b16 	%rs<4>;
	.reg .b32 	%r<126>;
	.reg .b32 	%f<9>;
	.reg .b64 	%rd<143>;

	mov.u64 	%SPL, __local_depot1;
	ld.param.u64 	%rd66, [_Z18concatenate_kernelI6float26__halfiLl4ELl2ELl16EEvPT0_N36_GLOBAL__N__39a39119_4_k_cu_95ae938114OutputMetaDataIXT2_EEENS4_13InputMetaDataIS2_XT3_EEET1_S9__param_1+56];
	ld.param.u64 	%rd65, [_Z18concatenate_kernelI6float26__halfiLl4ELl2ELl16EEvPT0_N36_GLOBAL__N__39a39119_4_k_cu_95ae938114OutputMetaDataIXT2_EEENS4_13InputMetaDataIS2_XT3_EEET1_S9__param_1+48];
	ld.param.u64 	%rd64, [_Z18concatenate_kernelI6float26__halfiLl4ELl2ELl16EEvPT0_N36_GLOBAL__N__39a39119_4_k_cu_95ae938114OutputMetaDataIXT2_EEENS4_13InputMetaDataIS2_XT3_EEET1_S9__param_1+40];
	ld.param.u64 	%rd63, [_Z18concatenate_kernelI6float26__halfiLl4ELl2ELl16EEvPT0_N36_GLOBAL__N__39a39119_4_k_cu_95ae938114OutputMetaDataIXT2_EEENS4_13InputMetaDataIS2_XT3_EEET1_S9__param_1+32];
	ld.param.u64 	%rd62, [_Z18concatenate_kernelI6float26__halfiLl4ELl2ELl16EEvPT0_N36_GLOBAL__N__39a39119_4_k_cu_95ae938114OutputMetaDataIXT2_EEENS4_13InputMetaDataIS2_XT3_EEET1_S9__param_1+24];
	ld.param.u64 	%rd61, [_Z18concatenate_kernelI6float26__halfiLl4ELl2ELl16EEvPT0_N36_GLOBAL__N__39a39119_4_k_cu_95ae938114OutputMetaDataIXT2_EEENS4_13InputMetaDataIS2_XT3_EEET1_S9__param_1+16];
	ld.param.u64 	%rd60, [_Z18concatenate_kernelI6float26__halfiLl4ELl2ELl16EEvPT0_N36_GLOBAL__N__39a39119_4_k_cu_95ae938114OutputMetaDataIXT2_EEENS4_13InputMetaDataIS2_XT3_EEET1_S9__param_1+8];
	ld.param.u64 	%rd67, [_Z18concatenate_kernelI6float26__halfiLl4ELl2ELl16EEvPT0_N36_GLOBAL__N__39a39119_4_k_cu_95ae938114OutputMetaDataIXT2_EEENS4_13InputMetaDataIS2_XT3_EEET1_S9__param_2+120];
	ld.param.u64 	%rd68, [_Z18concatenate_kernelI6float26__halfiLl4ELl2ELl16EEvPT0_N36_GLOBAL__N__39a39119_4_k_cu_95ae938114OutputMetaDataIXT2_EEENS4_13InputMetaDataIS2_XT3_EEET1_S9__param_2+112];
	ld.param.u64 	%rd69, [_Z18concatenate_kernelI6float26__halfiLl4ELl2ELl16EEvPT0_N36_GLOBAL__N__39a39119_4_k_cu_95ae938114OutputMetaDataIXT2_EEENS4_13InputMetaDataIS2_XT3_EEET1_S9__param_2+104];
	ld.param.u64 	%rd70, [_Z18concatenate_kernelI6float26__halfiLl4ELl2ELl16EEvPT0_N36_GLOBAL__N__39a39119_4_k_cu_95ae938114OutputMetaDataIXT2_EEENS4_13InputMetaDataIS2_XT3_EEET1_S9__param_2+96];
	ld.param.u64 	%rd71, [_Z18concatenate_kernelI6float26__halfiLl4ELl2ELl16EEvPT0_N36_GLOBAL__N__39a39119_4_k_cu_95ae938114OutputMetaDataIXT2_EEENS4_13InputMetaDataIS2_XT3_EEET1_S9__param_2+88];
	ld.param.u64 	%rd72, [_Z18concatenate_kernelI6float26__halfiLl4ELl2ELl16EEvPT0_N36_GLOBAL__N__39a39119_4_k_cu_95ae938114OutputMetaDataIXT2_EEENS4_13InputMetaDataIS2_XT3_EEET1_S9__param_2+80];
	ld.param.u64 	%rd73, [_Z18concatenate_kernelI6float26__halfiLl4ELl2ELl16EEvPT0_N36_GLOBAL__N__39a39119_4_k_cu_95ae938114OutputMetaDataIXT2_EEENS4_13InputMetaDataIS2_XT3_EEET1_S9__param_2+72];
	ld.param.u64 	%rd74, [_Z18concatenate_kernelI6float26__halfiLl4ELl2ELl16EEvPT0_N36_GLOBAL__N__39a39119_4_k_cu_95ae938114OutputMetaDataIXT2_EEENS4_13InputMetaDataIS2_XT3_EEET1_S9__param_2+64];
	ld.param.u64 	%rd75, [_Z18concatenate_kernelI6float26__halfiLl4ELl2ELl16EEvPT0_N36_GLOBAL__N__39a39119_4_k_cu_95ae938114OutputMetaDataIXT2_EEENS4_13InputMetaDataIS2_XT3_EEET1_S9__param_2+48];
	ld.param.u64 	%rd76, [_Z18concatenate_kernelI6float26__halfiLl4ELl2ELl16EEvPT0_N36_GLOBAL__N__39a39119_4_k_cu_95ae938114OutputMetaDataIXT2_EEENS4_13InputMetaDataIS2_XT3_EEET1_S9__param_2+40];
	ld.param.u64 	%rd77, [_Z18concatenate_kernelI6float26__halfiLl4ELl2ELl16EEvPT0_N36_GLOBAL__N__39a39119_4_k_cu_95ae938114OutputMetaDataIXT2_EEENS4_13InputMetaDataIS2_XT3_EEET1_S9__param_2+32];
	ld.param.u64 	%rd78, [_Z18concatenate_kernelI6float26__halfiLl4ELl2ELl16EEvPT0_N36_GLOBAL__N__39a39119_4_k_cu_95ae938114OutputMetaDataIXT2_EEENS4_13InputMetaDataIS2_XT3_EEET1_S9__param_2+16];
	ld.param.u64 	%rd79, [_Z18concatenate_kernelI6float26__halfiLl4ELl2ELl16EEvPT0_N36_GLOBAL__N__39a39119_4_k_cu_95ae938114OutputMetaDataIXT2_EEENS4_13InputMetaDataIS2_XT3_EEET1_S9__param_2+8];
	ld.param.u64 	%rd80, [_Z18concatenate_kernelI6float26__halfiLl4ELl2ELl16EEvPT0_N36_GLOBAL__N__39a39119_4_k_cu_95ae938114OutputMetaDataIXT2_EEENS4_13InputMetaDataIS2_XT3_EEET1_S9__param_2];
	ld.param.u64 	%rd81, [_Z18concatenate_kernelI6float26__halfiLl4ELl2ELl16EEvPT0_N36_GLOBAL__N__39a39119_4_k_cu_95ae938114OutputMetaDataIXT2_EEENS4_13InputMetaDataIS2_XT3_EEET1_S9__param_0];
	ld.param.u8 	%rs2, [_Z18concatenate_kernelI6float26__halfiLl4ELl2ELl16EEvPT0_N36_GLOBAL__N__39a39119_4_k_cu_95ae938114OutputMetaDataIXT2_EEENS4_13InputMetaDataIS2_XT3_EEET1_S9__param_2+56];
	ld.param.u8 	%rs3, [_Z18concatenate_kernelI6float26__halfiLl4ELl2ELl16EEvPT0_N36_GLOBAL__N__39a39119_4_k_cu_95ae938114OutputMetaDataIXT2_EEENS4_13InputMetaDataIS2_XT3_EEET1_S9__param_2+24];
	ld.param.u32 	%r17, [_Z18concatenate_kernelI6float26__halfiLl4ELl2ELl16EEvPT0_N36_GLOBAL__N__39a39119_4_k_cu_95ae938114OutputMetaDataIXT2_EEENS4_13InputMetaDataIS2_XT3_EEET1_S9__param_4];
	cvta.to.global.u64 	%rd1, %rd81;
	add.u64 	%rd83, %SPL, 0;
	st.local.u64 	[%rd83], %rd80;
	st.local.u64 	[%rd83+8], %rd79;
	st.local.u64 	[%rd83+16], %rd78;
	st.local.u8 	[%rd83+24], %rs3;
	st.local.u64 	[%rd83+32], %rd77;
	st.local.u64 	[%rd83+40], %rd76;
	st.local.u64 	[%rd83+48], %rd75;
	st.local.u8 	[%rd83+56], %rs2;
	st.local.u64 	[%rd83+64], %rd74;
	st.local.u64 	[%rd83+72], %rd73;
	st.local.u64 	[%rd83+80], %rd72;
	st.local.u64 	[%rd83+88], %rd71;
	st.local.u64 	[%rd83+96], %rd70;
	st.local.u64 	[%rd83+104], %rd69;
	st.local.u64 	[%rd83+112], %rd68;
	st.local.u64 	[%rd83+120], %rd67;
	mov.u32 	%r18, %ctaid.x;
	mov.u32 	%r1, %ntid.x;
	mov.u32 	%r19, %tid.x;
	mad.lo.s32 	%r2, %r18, %r1, %r19;
	mov.u32 	%r20, %ctaid.y;
	and.b32  	%r21, %r20, 1;
	shl.b32 	%r22, %r20, 3;
	cvt.u64.u32 	%rd84, %r22;
	and.b64  	%rd85, %rd84, 8;
	add.s64 	%rd86, %rd83, %rd85;
	ld.local.u64 	%rd3, [%rd86];
	mul.wide.u32 	%rd87, %r21, 24;
	add.s64 	%rd4, %rd86, %rd87;
	ld.local.u32 	%r23, [%rd86+80];
	ld.local.u32 	%r24, [%rd86+112];
	add.s64 	%rd5, %rd86, 96;
	mul.lo.s32 	%r3, %r17, %r23;
	shr.s32 	%r25, %r24, 31;
	shr.u32 	%r26, %r25, 30;
	add.s32 	%r27, %r24, %r26;
	shr.s32 	%r4, %r27, 2;
	setp.ge.s32 	%p1, %r2, %r4;
	@%p1 bra 	$L__BB1_29;
	ld.local.u64 	%rd6, [%rd5];
	ld.local.u8 	%rs1, [%rd4+24];
	setp.eq.s16 	%p2, %rs1, 0;
	cvt.u32.u64 	%r5, %rd63;
	mov.u32 	%r28, %nctaid.x;
	mul.lo.s32 	%r6, %r1, %r28;
	@%p2 bra 	$L__BB1_3;
	ld.local.u64 	%rd132, [%rd4+16];
	shl.b64 	%rd88, %rd132, 1;
	add.s64 	%rd89, %rd3, %rd88;
	mul.wide.s32 	%rd90, %r2, 8;
	add.s64 	%rd133, %rd89, %rd90;
	bra.uni 	$L__BB1_7;
$L__BB1_3:
	ld.local.u64 	%rd132, [%rd4+16];
	ld.local.u64 	%rd10, [%rd4+32];
	ld.local.u64 	%rd11, [%rd4+40];
	mul.wide.s32 	%rd12, %r2, 4;
	or.b64  	%rd91, %rd12, %rd10;
	and.b64  	%rd92, %rd91, -4294967296;
	setp.ne.s64 	%p3, %rd92, 0;
	@%p3 bra 	$L__BB1_5;
	cvt.u32.u64 	%r29, %rd10;
	cvt.u32.u64 	%r30, %rd12;
	div.u32 	%r31, %r30, %r29;
	mul.lo.s32 	%r32, %r31, %r29;
	sub.s32 	%r33, %r30, %r32;
	cvt.u64.u32 	%rd130, %r31;
	cvt.u64.u32 	%rd131, %r33;
	bra.uni 	$L__BB1_6;
$L__BB1_5:
	div.s64 	%rd130, %rd12, %rd10;
	mul.lo.s64 	%rd93, %rd130, %rd10;
	sub.s64 	%rd131, %rd12, %rd93;
$L__BB1_6:
	add.s64 	%rd94, %rd131, %rd132;
	mad.lo.s64 	%rd95, %rd130, %rd11, %rd94;
	shl.b64 	%rd96, %rd95, 1;
	add.s64 	%rd133, %rd3, %rd96;
$L__BB1_7:
	ld.param.u32 	%r125, [_Z18concatenate_kernelI6float26__halfiLl4ELl2ELl16EEvPT0_N36_GLOBAL__N__39a39119_4_k_cu_95ae938114OutputMetaDataIXT2_EEENS4_13InputMetaDataIS2_XT3_EEET1_S9__param_3];
	ld.v2.f32 	{%f1, %f2}, [%rd133];
	shl.b32 	%r34, %r2, 2;
	setp.eq.s32 	%p4, %r125, 3;
	selp.b64 	%rd97, %rd6, %rd62, %p4;
	cvt.u32.u64 	%r7, %rd97;
	div.s32 	%r35, %r34, %r7;
	mul.lo.s32 	%r36, %r35, %r7;
	sub.s32 	%r37, %r34, %r36;
	cvt.u32.u64 	%r8, %rd66;
	mul.lo.s32 	%r38, %r37, %r8;
	setp.eq.s32 	%p5, %r125, 2;
	selp.b64 	%rd98, %rd6, %rd61, %p5;
	cvt.u32.u64 	%r9, %rd98;
	div.s32 	%r39, %r35, %r9;
	mul.lo.s32 	%r40, %r39, %r9;
	sub.s32 	%r41, %r35, %r40;
	cvt.u32.u64 	%r10, %rd65;
	mad.lo.s32 	%r42, %r41, %r10, %r38;
	setp.eq.s32 	%p6, %r125, 1;
	selp.b64 	%rd99, %rd6, %rd60, %p6;
	cvt.u32.u64 	%r11, %rd99;
	div.s32 	%r43, %r39, %r11;
	mul.lo.s32 	%r44, %r43, %r11;
	sub.s32 	%r45, %r39, %r44;
	cvt.u32.u64 	%r12, %rd64;
	mad.lo.s32 	%r46, %r45, %r12, %r42;
	add.s32 	%r47, %r46, %r3;
	mad.lo.s32 	%r48, %r43, %r5, %r47;
	shr.s32 	%r49, %r48, 31;
	shr.u32 	%r50, %r49, 30;
	add.s32 	%r51, %r48, %r50;
	shr.s32 	%r52, %r51, 2;
	mul.wide.s32 	%rd100, %r52, 8;
	add.s64 	%rd101, %rd1, %rd100;
	st.global.v2.f32 	[%rd101], {%f1, %f2};
	add.s32 	%r13, %r2, %r6;
	setp.ge.s32 	%p7, %r13, %r4;
	@%p7 bra 	$L__BB1_29;
	setp.eq.s16 	%p8, %rs1, 0;
	shl.b64 	%rd102, %rd132, 1;
	add.s64 	%rd22, %rd3, %rd102;
	@%p8 bra 	$L__BB1_10;
	mul.wide.s32 	%rd103, %r13, 8;
	add.s64 	%rd136, %rd22, %rd103;
	bra.uni 	$L__BB1_14;
$L__BB1_10:
	ld.local.u64 	%rd24, [%rd4+32];
	ld.local.u64 	%rd25, [%rd4+40];
	mul.wide.s32 	%rd26, %r13, 4;
	or.b64  	%rd104, %rd26, %rd24;
	and.b64  	%rd105, %rd104, -4294967296;
	setp.ne.s64 	%p9, %rd105, 0;
	@%p9 bra 	$L__BB1_12;
	cvt.u32.u64 	%r53, %rd24;
	cvt.u32.u64 	%r54, %rd26;
	div.u32 	%r55, %r54, %r53;
	mul.lo.s32 	%r56, %r55, %r53;
	sub.s32 	%r57, %r54, %r56;
	cvt.u64.u32 	%rd134, %r55;
	cvt.u64.u32 	%rd135, %r57;
	bra.uni 	$L__BB1_13;
$L__BB1_12:
	div.s64 	%rd134, %rd26, %rd24;
	mul.lo.s64 	%rd106, %rd134, %rd24;
	sub.s64 	%rd135, %rd26, %rd106;
$L__BB1_13:
	add.s64 	%rd107, %rd135, %rd132;
	mad.lo.s64 	%rd108, %rd134, %rd25, %rd107;
	shl.b64 	%rd109, %rd108, 1;
	add.s64 	%rd136, %rd3, %rd109;
$L__BB1_14:
	ld.v2.f32 	{%f3, %f4}, [%rd136];
	shl.b32 	%r58, %r13, 2;
	div.s32 	%r59, %r58, %r7;
	mul.lo.s32 	%r60, %r59, %r7;
	sub.s32 	%r61, %r58, %r60;
	mul.lo.s32 	%r62, %r61, %r8;
	div.s32 	%r63, %r59, %r9;
	mul.lo.s32 	%r64, %r63, %r9;
	sub.s32 	%r65, %r59, %r64;
	mad.lo.s32 	%r66, %r65, %r10, %r62;
	div.s32 	%r67, %r63, %r11;
	mul.lo.s32 	%r68, %r67, %r11;
	sub.s32 	%r69, %r63, %r68;
	mad.lo.s32 	%r70, %r69, %r12, %r66;
	add.s32 	%r71, %r70, %r3;
	mad.lo.s32 	%r72, %r67, %r5, %r71;
	shr.s32 	%r73, %r72, 31;
	shr.u32 	%r74, %r73, 30;
	add.s32 	%r75, %r72, %r74;
	shr.s32 	%r76, %r75, 2;
	mul.wide.s32 	%rd110, %r76, 8;
	add.s64 	%rd111, %rd1, %rd110;
	st.global.v2.f32 	[%rd111], {%f3, %f4};
	add.s32 	%r14, %r13, %r6;
	setp.ge.s32 	%p10, %r14, %r4;
	@%p10 bra 	$L__BB1_29;
	setp.eq.s16 	%p11, %rs1, 0;
	@%p11 bra 	$L__BB1_17;
	mul.wide.s32 	%rd112, %r14, 8;
	add.s64 	%rd139, %rd22, %rd112;
	bra.uni 	$L__BB1_21;
$L__BB1_17:
	ld.local.u64 	%rd36, [%rd4+32];
	ld.local.u64 	%rd37, [%rd4+40];
	mul.wide.s32 	%rd38, %r14, 4;
	or.b64  	%rd113, %rd38, %rd36;
	and.b64  	%rd114, %rd113, -4294967296;
	setp.ne.s64 	%p12, %rd114, 0;
	@%p12 bra 	$L__BB1_19;
	cvt.u32.u64 	%r77, %rd36;
	cvt.u32.u64 	%r78, %rd38;
	div.u32 	%r79, %r78, %r77;
	mul.lo.s32 	%r80, %r79, %r77;
	sub.s32 	%r81, %r78, %r80;
	cvt.u64.u32 	%rd137, %r79;
	cvt.u64.u32 	%rd138, %r81;
	bra.uni 	$L__BB1_20;
$L__BB1_19:
	div.s64 	%rd137, %rd38, %rd36;
	mul.lo.s64 	%rd115, %rd137, %rd36;
	sub.s64 	%rd138, %rd38, %rd115;
$L__BB1_20:
	add.s64 	%rd116, %rd138, %rd132;
	mad.lo.s64 	%rd117, %rd137, %rd37, %rd116;
	shl.b64 	%rd118, %rd117, 1;
	add.s64 	%rd139, %rd3, %rd118;
$L__BB1_21:
	ld.v2.f32 	{%f5, %f6}, [%rd139];
	shl.b32 	%r82, %r14, 2;
	div.s32 	%r83, %r82, %r7;
	mul.lo.s32 	%r84, %r83, %r7;
	sub.s32 	%r85, %r82, %r84;
	mul.lo.s32 	%r86, %r85, %r8;
	div.s32 	%r87, %r83, %r9;
	mul.lo.s32 	%r88, %r87, %r9;
	sub.s32 	%r89, %r83, %r88;
	mad.lo.s32 	%r90, %r89, %r10, %r86;
	div.s32 	%r91, %r87, %r11;
	mul.lo.s32 	%r92, %r91, %r11;
	sub.s32 	%r93, %r87, %r92;
	mad.lo.s32 	%r94, %r93, %r12, %r90;
	add.s32 	%r95, %r94, %r3;
	mad.lo.s32 	%r96, %r91, %r5, %r95;
	shr.s32 	%r97, %r96, 31;
	shr.u32 	%r98, %r97, 30;
	add.s32 	%r99, %r96, %r98;
	shr.s32 	%r100, %r99, 2;
	mul.wide.s32 	%rd119, %r100, 8;
	add.s64 	%rd120, %rd1, %rd119;
	st.global.v2.f32 	[%rd120], {%f5, %f6};
	add.s32 	%r15, %r14, %r6;
	setp.ge.s32 	%p13, %r15, %r4;
	@%p13 bra 	$L__BB1_29;
	setp.eq.s16 	%p14, %rs1, 0;
	@%p14 bra 	$L__BB1_24;
	mul.wide.s32 	%rd121, %r15, 8;
	add.s64 	%rd142, %rd22, %rd121;
	bra.uni 	$L__BB1_28;
$L__BB1_24:
	ld.local.u64 	%rd48, [%rd4+32];
	ld.local.u64 	%rd49, [%rd4+40];
	mul.wide.s32 	%rd50, %r15, 4;
	or.b64  	%rd122, %rd50, %rd48;
	and.b64  	%rd123, %rd122, -4294967296;
	setp.ne.s64 	%p15, %rd123, 0;
	@%p15 bra 	$L__BB1_26;
	cvt.u32.u64 	%r101, %rd48;
	cvt.u32.u64 	%r102, %rd50;
	div.u32 	%r103, %r102, %r101;
	mul.lo.s32 	%r104, %r103, %r101;
	sub.s32 	%r105, %r102, %r104;
	cvt.u64.u32 	%rd140, %r103;
	cvt.u64.u32 	%rd141, %r105;
	bra.uni 	$L__BB1_27;
$L__BB1_26:
	div.s64 	%rd140, %rd50, %rd48;
	mul.lo.s64 	%rd124, %rd140, %rd48;
	sub.s64 	%rd141, %rd50, %rd124;
$L__BB1_27:
	add.s64 	%rd125, %rd141, %rd132;
	mad.lo.s64 	%rd126, %rd140, %rd49, %rd125;
	shl.b64 	%rd127, %rd126, 1;
	add.s64 	%rd142, %rd3, %rd127;
$L__BB1_28:
	ld.v2.f32 	{%f7, %f8}, [%rd142];
	shl.b32 	%r106, %r15, 2;
	div.s32 	%r107, %r106, %r7;
	mul.lo.s32 	%r108, %r107, %r7;
	sub.s32 	%r109, %r106, %r108;
	mul.lo.s32 	%r110, %r109, %r8;
	div.s32 	%r111, %r107, %r9;
	mul.lo.s32 	%r112, %r111, %r9;
	sub.s32 	%r113, %r107, %r112;
	mad.lo.s32 	%r114, %r113, %r10, %r110;
	div.s32 	%r115, %r111, %r11;
	mul.lo.s32 	%r116, %r115, %r11;
	sub.s32 	%r117, %r111, %r116;
	mad.lo.s32 	%r118, %r117, %r12, %r114;
	add.s32 	%r119, %r118, %r3;
	mad.lo.s32 	%r120, %r115, %r5, %r119;
	shr.s32 	%r121, %r120, 31;
	shr.u32 	%r122, %r121, 30;
	add.s32 	%r123, %r120, %r122;
	shr.s32 	%r124, %r123, 2;
	mul.wide.s32 	%rd128, %r124, 8;
	add.s64 	%rd129, %rd1, %rd128;
	st.global.v2.f32 	[%rd129], {%f7, %f8};
$L__BB1_29:
	ret;

}
	// .globl	_Z18concatenate_kernelIf6__halfiLl4ELl2ELl16EEvPT0_N36_GLOBAL__N__39a39119_4_k_cu_95ae938114OutputMetaDataIXT2_EEENS3_13InputMetaDataIS1_XT3_EEET1_S8_
.visible .entry _Z18concatenate_kernelIf6__halfiLl4ELl2ELl16EEvPT0_N36_GLOBAL__N__39a39119_4_k_cu_95ae938114OutputMetaDataIXT2_EEENS3_13InputMetaDataIS1_XT3_EEET1_S8_(
	.param .u64 .ptr .align 1 _Z18concatenate_kernelIf6__halfiLl4ELl2ELl16EEvPT0_N36_GLOBAL__N__39a39119_4_k_cu_95ae938114OutputMetaDataIXT2_EEENS3_13InputMetaDataIS1_XT3_EEET1_S8__param_0,
	.param .align 8 .b8 _Z18concatenate_kernelIf6__halfiLl4ELl2ELl16EEvPT0_N36_GLOBAL__N__39a39119_4_k_cu_95ae938114OutputMetaDataIXT2_EEENS3_13InputMetaDataIS1_XT3_EEET1_S8__param_1[64],
	.param .align 8 .b8 _Z18concatenate_kernelIf6__halfiLl4ELl2ELl16EEvPT0_N36_GLOBAL__N__39a39119_4_k_cu_95ae938114OutputMetaDataIXT2_EEENS3_13InputMetaDataIS1_XT3_EEET1_S8__param_2[128],
	.param .u32 _Z18concatenate_kernelIf6__halfiLl4ELl2ELl16EEvPT0_N36_GLOBAL__N__39a39119_4_k_cu_95ae938114OutputMetaDataIXT2_EEENS3_13InputMetaDataIS1_XT3_EEET1_S8__param_3,
	.param .u32 _Z18concatenate_kernelIf6__halfiLl4ELl2ELl16EEvPT0_N36_GLOBAL__N__39a39119_4_k_cu_95ae938114OutputMetaDataIXT2_EEENS3_13InputMetaDataIS1_XT3_EEET1_S8__param_4
)
{
	.local .align 8 .b8 	__local_depot2[128];
	.reg .b64 	%SP;
	.reg .b64 	%SPL;
	.reg .pred 	%p<28>;
	.reg .b16 	%rs<4>;
	.reg .b32 	%r<217>;
	.reg .b32 	%f<9>;
	.reg .b64 	%rd<247>;

	mov.u64 	%SPL, __local_depot2;
	ld.param.u64 	%rd114, [_Z18concatenate_kernelIf6__halfiLl4ELl2ELl16EEvPT0_N36_GLOBAL__N__39a39119_4_k_cu_95ae938114OutputMetaDataIXT2_EEENS3_13InputMetaDataIS1_XT3_EEET1_S8__param_1+56];
	ld.param.u64 	%rd113, [_Z18concatenate_kernelIf6__halfiLl4ELl2ELl16EEvPT0_N36_GLOBAL__N__39a39119_4_k_cu_95ae938114OutputMetaDataIXT2_EEENS3_13InputMetaDataIS1_XT3_EEET1_S8__param_1+48];
	ld.param.u64 	%rd112, [_Z18concatenate_kernelIf6__halfiLl4ELl2ELl16EEvPT0_N36_GLOBAL__N__39a39119_4_k_cu_95ae938114OutputMetaDataIXT2_EEENS3_13InputMetaDataIS1_XT3_EEET1_S8__param_1+40];
	ld.param.u64 	%rd111, [_Z18concatenate_kernelIf6__halfiLl4ELl2ELl16EEvPT0_N36_GLOBAL__N__39a39119_4_k_cu_95ae938114OutputMetaDataIXT2_EEENS3_13InputMetaDataIS1_XT3_EEET1_S8__param_1+32];
	ld.param.u64 	%rd110, [_Z18concatenate_kernelIf6__halfiLl4ELl2ELl16EEvPT0_N36_GLOBAL__N__39a39119_4_k_cu_95ae938114OutputMetaDataIXT2_EEENS3_13InputMetaDataIS1_XT3_EEET1_S8__param_1+24];
	ld.param.u64 	%rd109, [_Z18concatenate_kernelIf6__halfiLl4ELl2ELl16EEvPT0_N36_GLOBAL__N__39a39119_4_k_cu_95ae938114OutputMetaDataIXT2_EEENS3_13InputMetaDataIS1_XT3_EEET1_S8__param_1+16];
	ld.param.u64 	%rd108, [_Z18concatenate_kernelIf6__halfiLl4ELl2ELl16EEvPT0_N36_GLOBAL__N__39a39119_4_k_cu_95ae938114OutputMetaDataIXT2_EEENS3_13InputMetaDataIS1_XT3_EEET1_S8__param_1+8];
	ld.param.u64 	%rd115, [_Z18concatenate_kernelIf6__halfiLl4ELl2ELl16EEvPT0_N36_GLOBAL__N__39a39119_4_k_cu_95ae938114OutputMetaDataIXT2_EEENS3_13InputMetaDataIS1_XT3_EEET1_S8__param_2+120];
	ld.param.u64 	%rd116, [_Z18concatenate_kernelIf6__halfiLl4ELl2ELl16EEvPT0_N36_GLOBAL__N__39a39119_4_k_cu_95ae938114OutputMetaDataIXT2_EEENS3_13InputMetaDataIS1_XT3_EEET1_S8__param_2+112];
	ld.param.u64 	%rd117, [_Z18concatenate_kernelIf6__halfiLl4ELl2ELl16EEvPT0_N36_GLOBAL__N__39a39119_4_k_cu_95ae938114OutputMetaDataIXT2_EEENS3_13InputMetaDataIS1_XT3_EEET1_S8__param_2+104];
	ld.param.u64 	%rd118, [_Z18concatenate_kernelIf6__halfiLl4ELl2ELl16EEvPT0_N36_GLOBAL__N__39a39119_4_k_cu_95ae938114OutputMetaDataIXT2_EEENS3_13InputMetaDataIS1_XT3_EEET1_S8__param_2+96];
	ld.param.u64 	%rd119, [_Z18concatenate_kernelIf6__halfiLl4ELl2ELl16EEvPT0_N36_GLOBAL__N__39a39119_4_k_cu_95ae938114OutputMetaDataIXT2_EEENS3_13InputMetaDataIS1_XT3_EEET1_S8__param_2+88];
	ld.param.u64 	%rd120, [_Z18concatenate_kernelIf6__halfiLl4ELl2ELl16EEvPT0_N36_GLOBAL__N__39a39119_4_k_cu_95ae938114OutputMetaDataIXT2_EEENS3_13InputMetaDataIS1_XT3_EEET1_S8__param_2+80];
	ld.param.u64 	%rd121, [_Z18concatenate_kernelIf6__halfiLl4ELl2ELl16EEvPT0_N36_GLOBAL__N__39a39119_4_k_cu_95ae938114OutputMetaDataIXT2_EEENS3_13InputMetaDataIS1_XT3_EEET1_S8__param_2+72];
	ld.param.u64 	%rd122, [_Z18concatenate_kernelIf6__halfiLl4ELl2ELl16EEvPT0_N36_GLOBAL__N__39a39119_4_k_cu_95ae938114OutputMetaDataIXT2_EEENS3_13InputMetaDataIS1_XT3_EEET1_S8__param_2+64];
	ld.param.u64 	%rd123, [_Z18concatenate_kernelIf6__halfiLl4ELl2ELl16EEvPT0_N36_GLOBAL__N__39a39119_4_k_cu_95ae938114OutputMetaDataIXT2_EEENS3_13InputMetaDataIS1_XT3_EEET1_S8__param_2+48];
	ld.param.u64 	%rd124, [_Z18concatenate_kernelIf6__halfiLl4ELl2ELl16EEvPT0_N36_GLOBAL__N__39a39119_4_k_cu_95ae938114OutputMetaDataIXT2_EEENS3_13InputMetaDataIS1_XT3_EEET1_S8__param_2+40];
	ld.param.u64 	%rd125, [_Z18concatenate_kernelIf6__halfiLl4ELl2ELl16EEvPT0_N36_GLOBAL__N__39a39119_4_k_cu_95ae938114OutputMetaDataIXT2_EEENS3_13InputMetaDataIS1_XT3_EEET1_S8__param_2+32];
	ld.param.u64 	%rd126, [_Z18concatenate_kernelIf6__halfiLl4ELl2ELl16EEvPT0_N36_GLOBAL__N__39a39119_4_k_cu_95ae938114OutputMetaDataIXT2_EEENS3_13InputMetaDataIS1_XT3_EEET1_S8__param_2+16];
	ld.param.u64 	%rd127, [_Z18concatenate_kernelIf6__halfiLl4ELl2ELl16EEvPT0_N36_GLOBAL__N__39a39119_4_k_cu_95ae938114OutputMetaDataIXT2_EEENS3_13InputMetaDataIS1_XT3_EEET1_S8__param_2+8];
	ld.param.u64 	%rd128, [_Z18concatenate_kernelIf6__halfiLl4ELl2ELl16EEvPT0_N36_GLOBAL__N__39a39119_4_k_cu_95ae938114OutputMetaDataIXT2_EEENS3_13InputMetaDataIS1_XT3_EEET1_S8__param_2];
	ld.param.u64 	%rd129, [_Z18concatenate_kernelIf6__halfiLl4ELl2ELl16EEvPT0_N36_GLOBAL__N__39a39119_4_k_cu_95ae938114OutputMetaDataIXT2_EEENS3_13InputMetaDataIS1_XT3_EEET1_S8__param_0];
	ld.param.u8 	%rs2, [_Z18concatenate_kernelIf6__halfiLl4ELl2ELl16EEvPT0_N36_GLOBAL__N__39a39119_4_k_cu_95ae938114OutputMetaDataIXT2_EEENS3_13InputMetaDataIS1_XT3_EEET1_S8__param_2+56];
	ld.param.u8 	%rs3, [_Z18concatenate_kernelIf6__halfiLl4ELl2ELl16EEvPT0_N36_GLOBAL__N__39a39119_4_k_cu_95ae938114OutputMetaDataIXT2_EEENS3_13InputMetaDataIS1_XT3_EEET1_S8__param_2+24];
	ld.param.u32 	%r21, [_Z18concatenate_kernelIf6__halfiLl4ELl2ELl16EEvPT0_N36_GLOBAL__N__39a39119_4_k_cu_95ae938114OutputMetaDataIXT2_EEENS3_13InputMetaDataIS1_XT3_EEET1_S8__param_4];
	cvta.to.global.u64 	%rd1, %rd129;
	add.u64 	%rd131, %SPL, 0;
	st.local.u64 	[%rd131], %rd128;
	st.local.u64 	[%rd131+8], %rd127;
	st.local.u64 	[%rd131+16], %rd126;
	st.local.u8 	[%rd131+24], %rs3;
	st.local.u64 	[%rd131+32], %rd125;
	st.local.u64 	[%rd131+40], %rd124;
	st.local.u64 	[%rd131+48], %rd123;
	st.local.u8 	[%rd131+56], %rs2;
	st.local.u64 	[%rd131+64], %rd122;
	st.local.u64 	[%rd131+72], %rd121;
	st.local.u64 	[%rd131+80], %rd120;
	st.local.u64 	[%rd131+88], %rd119;
	st.local.u64 	[%rd131+96], %rd118;
	st.local.u64 	[%rd131+104], %rd117;
	st.local.u64 	[%rd131+112], %rd116;
	st.local.u64 	[%rd131+120], %rd115;
	mov.u32 	%r22, %ctaid.x;
	mov.u32 	%r1, %ntid.x;
	mov.u32 	%r23, %tid.x;
	mad.lo.s32 	%r2, %r22, %r1, %r23;
	mov.u32 	%r24, %ctaid.y;
	and.b32  	%r25, %r24, 1;
	shl.b32 	%r26, %r24, 3;
	cvt.u64.u32 	%rd132, %r26;
	and.b64  	%rd133, %rd132, 8;
	add.s64 	%rd134, %rd131, %rd133;
	ld.local.u64 	%rd3, [%rd134];
	mul.wide.u32 	%rd135, %r25, 24;
	add.s64 	%rd4, %rd134, %rd135;
	ld.local.u32 	%r27, [%rd134+80];
	ld.local.u32 	%r28, [%rd134+112];
	add.s64 	%rd5, %rd134, 96;
	mul.lo.s32 	%r3, %r21, %r27;
	shr.u32 	%r29, %r28, 31;
	add.s32 	%r30, %r28, %r29;
	shr.s32 	%r4, %r30, 1;
	setp.ge.s32 	%p1, %r2, %r4;
	@%p1 bra 	$L__BB2_57;
	ld.local.u64 	%rd6, [%rd5];
	ld.local.u8 	%rs1, [%rd4+24];
	setp.eq.s16 	%p2, %rs1, 0;
	cvt.u32.u64 	%r5, %rd111;
	mov.u32 	%r31, %nctaid.x;
	mul.lo.s32 	%r6, %r1, %r31;
	@%p2 bra 	$L__BB2_3;
	ld.local.u64 	%rd224, [%rd4+16];
	shl.b64 	%rd136, %rd224, 1;
	add.s64 	%rd137, %rd3, %rd136;
	mul.wide.s32 	%rd138, %r2, 4;
	add.s64 	%rd225, %rd137, %rd138;
	bra.uni 	$L__BB2_7;
$L__BB2_3:
	cvt.s64.s32 	%rd139, %r2;
	ld.local.u64 	%rd224, [%rd4+16];
	ld.local.u64 	%rd10, [%rd4+32];
	ld.local.u64 	%rd11, [%rd4+40];
	mul.wide.s32 	%rd12, %r2, 2;
	or.b64  	%rd140, %rd139, %rd10;
	and.b64  	%rd141, %rd140, -4294967296;
	setp.ne.s64 	%p3, %rd141, 0;
	@%p3 bra 	$L__BB2_5;
	cvt.u32.u64 	%r32, %rd10;
	cvt.u32.u64 	%r33, %rd12;
	div.u32 	%r34, %r33, %r32;
	mul.lo.s32 	%r35, %r34, %r32;
	sub.s32 	%r36, %r33, %r35;
	cvt.u64.u32 	%rd222, %r34;
	cvt.u64.u32 	%rd223, %r36;
	bra.uni 	$L__BB2_6;
$L__BB2_5:
	div.s64 	%rd222, %rd12, %rd10;
	mul.lo.s64 	%rd142, %rd222, %rd10;
	sub.s64 	%rd223, %rd12, %rd142;
$L__BB2_6:
	add.s64 	%rd143, %rd223, %rd224;
	mad.lo.s64 	%rd144, %rd222, %rd11, %rd143;
	shl.b64 	%rd145, %rd144, 1;
	add.s64 	%rd225, %rd3, %rd145;
$L__BB2_7:
	ld.param.u32 	%r216, [_Z18concatenate_kernelIf6__halfiLl4ELl2ELl16EEvPT0_N36_GLOBAL__N__39a39119_4_k_cu_95ae938114OutputMetaDataIXT2_EEENS3_13InputMetaDataIS1_XT3_EEET1_S8__param_3];
	ld.f32 	%f1, [%rd225];
	shl.b32 	%r37, %r2, 1;
	setp.eq.s32 	%p4, %r216, 3;
	selp.b64 	%rd146, %rd6, %rd110, %p4;
	cvt.u32.u64 	%r7, %rd146;
	div.s32 	%r38, %r37, %r7;
	mul.lo.s32 	%r39, %r38, %r7;
	sub.s32 	%r40, %r37, %r39;
	cvt.u32.u64 	%r8, %rd114;
	mul.lo.s32 	%r41, %r40, %r8;
	setp.eq.s32 	%p5, %r216, 2;
	selp.b64 	%rd147, %rd6, %rd109, %p5;
	cvt.u32.u64 	%r9, %rd147;
	div.s32 	%r42, %r38, %r9;
	mul.lo.s32 	%r43, %r42, %r9;
	sub.s32 	%r44, %r38, %r43;
	cvt.u32.u64 	%r10, %rd113;
	mad.lo.s32 	%r45, %r44, %r10, %r41;
	setp.eq.s32 	%p6, %r216, 1;
	selp.b64 	%rd148, %rd6, %rd108, %p6;
	cvt.u32.u64 	%r11, %rd148;
	div.s32 	%r46, %r42, %r11;
	mul.lo.s32 	%r47, %r46, %r11;
	sub.s32 	%r48, %r42, %r47;
	cvt.u32.u64 	%r12, %rd112;
	mad.lo.s32 	%r49, %r48, %r12, %r45;
	add.s32 	%r50, %r49, %r3;
	mad.lo.s32 	%r51, %r46, %r5, %r50;
	shr.u32 	%r52, %r51, 31;
	add.s32 	%r53, %r51, %r52;
	shr.s32 	%r54, %r53, 1;
	mul.wide.s32 	%rd149, %r54, 4;
	add.s64 	%rd150, %rd1, %rd149;
	st.global.f32 	[%rd150], %f1;
	add.s32 	%r13, %r2, %r6;
	setp.ge.s32 	%p7, %r13, %r4;
	@%p7 bra 	$L__BB2_57;
	setp.eq.s16 	%p8, %rs1, 0;
	shl.b64 	%rd151, %rd224, 1;
	add.s64 	%rd22, %rd3, %rd151;
	@%p8 bra 	$L__BB2_10;
	mul.wide.s32 	%rd152, %r13, 4;
	add.s64 	%rd228, %rd22, %rd152;
	bra.uni 	$L__BB2_14;
$L__BB2_10:
	cvt.s64.s32 	%rd153, %r13;
	ld.local.u64 	%rd24, [%rd4+32];
	ld.local.u64 	%rd25, [%rd4+40];
	mul.wide.s32 	%rd26, %r13, 2;
	or.b64  	%rd154, %rd153, %rd24;
	and.b64  	%rd155, %rd154, -4294967296;
	setp.ne.s64 	%p9, %rd155, 0;
	@%p9 bra 	$L__BB2_12;
	cvt.u32.u64 	%r55, %rd24;
	cvt.u32.u64 	%r56, %rd26;
	div.u32 	%r57, %r56, %r55;
	mul.lo.s32 	%r58, %r57, %r55;
	sub.s32 	%r59, %r56, %r58;
	cvt.u64.u32 	%rd226, %r57;
	cvt.u64.u32 	%rd227, %r59;
	bra.uni 	$L__BB2_13;
$L__BB2_12:
	div.s64 	%rd226, %rd26, %rd24;
	mul.lo.s64 	%rd156, %rd226, %rd24;
	sub.s64 	%rd227, %rd26, %rd156;
$L__BB2_13:
	add.s64 	%rd157, %rd227, %rd224;
	mad.lo.s64 	%rd158, %rd226, %rd25, %rd157;
	shl.b64 	%rd159, %rd158, 1;
	add.s64 	%rd228, %rd3, %rd159;
$L__BB2_14:
	ld.f32 	%f2, [%rd228];
	shl.b32 	%r60, %r13, 1;
	div.s32 	%r61, %r60, %r7;
	mul.lo.s32 	%r62, %r61, %r7;
	sub.s32 	%r63, %r60, %r62;
	mul.lo.s32 	%r64, %r63, %r8;
	div.s32 	%r65, %r61, %r9;
	mul.lo.s32 	%r66, %r65, %r9;
	sub.s32 	%r67, %r61, %r66;
	mad.lo.s32 	%r68, %r67, %r10, %r64;
	div.s32 	%r69, %r65, %r11;
	mul.lo.s32 	%r70, %r69, %r11;
	sub.s32 	%r71, %r65, %r70;
	mad.lo.s32 	%r72, %r71, %r12, %r68;
	add.s32 	%r73, %r72, %r3;
	mad.lo.s32 	%r74, %r69, %r5, %r73;
	shr.u32 	%r75, %r74, 31;
	add.s32 	%r76, %r74, %r75;
	shr.s32 	%r77, %r76, 1;
	mul.wide.s32 	%rd160, %r77, 4;
	add.s64 	%rd161, %rd1, %rd160;
	st.global.f32 	[%rd161], %f2;
	add.s32 	%r14, %r13, %r6;
	setp.ge.s32 	%p10, %r14, %r4;
	@%p10 bra 	$L__BB2_57;
	setp.eq.s16 	%p11, %rs1, 0;
	@%p11 bra 	$L__BB2_17;
	mul.wide.s32 	%rd162, %r14, 4;
	add.s64 	%rd231, %rd22, %rd162;
	bra.uni 	$L__BB2_21;
$L__BB2_17:
	cvt.s64.s32 	%rd163, %r14;
	ld.local.u64 	%rd36, [%rd4+32];
	ld.local.u64 	%rd37, [%rd4+40];
	mul.wide.s32 	%rd38, %r14, 2;
	or.b64  	%rd164, %rd163, %rd36;
	and.b64  	%rd165, %rd164, -4294967296;
	setp.ne.s64 	%p12, %rd165, 0;
	@%p12 bra 	$L__BB2_19;
	cvt.u32.u64 	%r78, %rd36;
	cvt.u32.u64 	%r79, %rd38;
	div.u32 	%r80, %r79, %r78;
	mul.lo.s32 	%r81, %r80, %r78;
	sub.s32 	%r82, %r79, %r81;
	cvt.u64.u32 	%rd229, %r80;
	cvt.u64.u32 	%rd230, %r82;
	bra.uni 	$L__BB2_20;
$L__BB2_19:
	div.s64 	%rd229, %rd38, %rd36;
	mul.lo.s64 	%rd166, %rd229, %rd36;
	sub.s64 	%rd230, %rd38, %rd166;
$L__BB2_20:
	add.s64 	%rd167, %rd230, %rd224;
	mad.lo.s64 	%rd168, %rd229, %rd37, %rd167;
	shl.b64 	%rd169, %rd168, 1;
	add.s64 	%rd231, %rd3, %rd169;
$L__BB2_21:
	ld.f32 	%f3, [%rd231];
	shl.b32 	%r83, %r14, 1;
	div.s32 	%r84, %r83, %r7;
	mul.lo.s32 	%r85, %r84, %r7;
	sub.s32 	%r86, %r83, %r85;
	mul.lo.s32 	%r87, %r86, %r8;
	div.s32 	%r88, %r84, %r9;
	mul.lo.s32 	%r89, %r88, %r9;
	sub.s32 	%r90, %r84, %r89;
	mad.lo.s32 	%r91, %r90, %r10, %r87;
	div.s32 	%r92, %r88, %r11;
	mul.lo.s32 	%r93, %r92, %r11;
	sub.s32 	%r94, %r88, %r93;
	mad.lo.s32 	%r95, %r94, %r12, %r91;
	add.s32 	%r96, %r95, %r3;
	mad.lo.s32 	%r97, %r92, %r5, %r96;
	shr.u32 	%r98, %r97, 31;
	add.s32 	%r99, %r97, %r98;
	shr.s32 	%r100, %r99, 1;
	mul.wide.s32 	%rd170, %r100, 4;
	add.s64 	%rd171, %rd1, %rd170;
	st.global.f32 	[%rd171], %f3;
	add.s32 	%r15, %r14, %r6;
	setp.ge.s32 	%p13, %r15, %r4;
	@%p13 bra 	$L__BB2_57;
	setp.eq.s16 	%p14, %rs1, 0;
	@%p14 bra 	$L__BB2_24;
	mul.wide.s32 	%rd172, %r15, 4;
	add.s64 	%rd234, %rd22, %rd172;
	bra.uni 	$L__BB2_28;
$L__BB2_24:
	cvt.s64.s32 	%rd173, %r15;
	ld.local.u64 	%rd48, [%rd4+32];
	ld.local.u64 	%rd49, [%rd4+40];
	mul.wide.s32 	%rd50, %r15, 2;
	or.b64  	%rd174, %rd173, %rd48;
	and.b64  	%rd175, %rd174, -4294967296;
	setp.ne.s64 	%p15, %rd175, 0;
	@%p15 bra 	$L__BB2_26;
	cvt.u32.u64 	%r101, %rd48;
	cvt.u32.u64 	%r102, %rd50;
	div.u32 	%r103, %r102, %r101;
	mul.lo.s32 	%r104, %r103, %r101;
	sub.s32 	%r105, %r102, %r104;
	cvt.u64.u32 	%rd232, %r103;
	cvt.u64.u32 	%rd233, %r105;
	bra.uni 	$L__BB2_27;
$L__BB2_26:
	div.s64 	%rd232, %rd50, %rd48;
	mul.lo.s64 	%rd176, %rd232, %rd48;
	sub.s64 	%rd233, %rd50, %rd176;
$L__BB2_27:
	add.s64 	%rd177, %rd233, %rd224;
	mad.lo.s64 	%rd178, %rd232, %rd49, %rd177;
	shl.b64 	%rd179, %rd178, 1;
	add.s64 	%rd234, %rd3, %rd179;
$L__BB2_28:
	ld.f32 	%f4, [%rd234];
	shl.b32 	%r106, %r15, 1;
	div.s32 	%r107, %r106, %r7;
	mul.lo.s32 	%r108, %r107, %r7;
	sub.s32 	%r109, %r106, %r108;
	mul.lo.s32 	%r110, %r109, %r8;
	div.s32 	%r111, %r107, %r9;
	mul.lo.s32 	%r112, %r111, %r9;
	sub.s32 	%r113, %r107, %r112;
	mad.lo.s32 	%r114, %r113, %r10, %r110;
	div.s32 	%r115, %r111, %r11;
	mul.lo.s32 	%r116, %r115, %r11;
	sub.s32 	%r117, %r111, %r116;
	mad.lo.s32 	%r118, %r117, %r12, %r114;
	add.s32 	%r119, %r118, %r3;
	mad.lo.s32 	%r120, %r115, %r5, %r119;
	shr.u32 	%r121, %r120, 31;
	add.s32 	%r122, %r120, %r121;
	shr.s32 	%r123, %r122, 1;
	mul.wide.s32 	%rd180, %r123, 4;
	add.s64 	%rd181, %rd1, %rd180;
	st.global.f32 	[%rd181], %f4;
	add.s32 	%r16, %r15, %r6;
	setp.ge.s32 	%p16, %r16, %r4;
	@%p16 bra 	$L__BB2_57;
	setp.eq.s16 	%p17, %rs1, 0;
	@%p17 bra 	$L__BB2_31;
	mul.wide.s32 	%rd182, %r16, 4;
	add.s64 	%rd237, %rd22, %rd182;
	bra.uni 	$L__BB2_35;
$L__BB2_31:
	cvt.s64.s32 	%rd183, %r16;
	ld.local.u64 	%rd60, [%rd4+32];
	ld.local.u64 	%rd61, [%rd4+40];
	mul.wide.s32 	%rd62, %r16, 2;
	or.b64  	%rd184, %rd183, %rd60;
	and.b64  	%rd185, %rd184, -4294967296;
	setp.ne.s64 	%p18, %rd185, 0;
	@%p18 bra 	$L__BB2_33;
	cvt.u32.u64 	%r124, %rd60;
	cvt.u32.u64 	%r125, %rd62;
	div.u32 	%r126, %r125, %r124;
	mul.lo.s32 	%r127, %r126, %r124;
	sub.s32 	%r128, %r125, %r127;
	cvt.u64.u32 	%rd235, %r126;
	cvt.u64.u32 	%rd236, %r128;
	bra.uni 	$L__BB2_34;
$L__BB2_33:
	div.s64 	%rd235, %rd62, %rd60;
	mul.lo.s64 	%rd186, %rd235, %rd60;
	sub.s64 	%rd236, %rd62, %rd186;
$L__BB2_34:
	add.s64 	%rd187, %rd236, %rd224;
	mad.lo.s64 	%rd188, %rd235, %rd61, %rd187;
	shl.b64 	%rd189, %rd188, 1;
	add.s64 	%rd237, %rd3, %rd189;
$L__BB2_35:
	ld.f32 	%f5, [%rd237];
	shl.b32 	%r129, %r16, 1;
	div.s32 	%r130, %r129, %r7;
	mul.lo.s32 	%r131, %r130, %r7;
	sub.s32 	%r132, %r129, %r131;
	mul.lo.s32 	%r133, %r132, %r8;
	div.s32 	%r134, %r130, %r9;
	mul.lo.s32 	%r135, %r134, %r9;
	sub.s32 	%r136, %r130, %r135;
	mad.lo.s32 	%r137, %r136, %r10, %r133;
	div.s32 	%r138, %r134, %r11;
	mul.lo.s32 	%r139, %r138, %r11;
	sub.s32 	%r140, %r134, %r139;
	mad.lo.s32 	%r141, %r140, %r12, %r137;
	add.s32 	%r142, %r141, %r3;
	mad.lo.s32 	%r143, %r138, %r5, %r142;
	shr.u32 	%r144, %r143, 31;
	add.s32 	%r145, %r143, %r144;
	shr.s32 	%r146, %r145, 1;
	mul.wide.s32 	%rd190, %r146, 4;
	add.s64 	%rd191, %rd1, %rd190;
	st.global.f32 	[%rd191], %f5;
	add.s32 	%r17, %r16, %r6;
	setp.ge.s32 	%p19, %r17, %r4;
	@%p19 bra 	$L__BB2_57;
	setp.eq.s16 	%p20, %rs1, 0;
	@%p20 bra 	$L__BB2_38;
	mul.wide.s32 	%rd192, %r17, 4;
	add.s64 	%rd240, %rd22, %rd192;
	bra.uni 	$L__BB2_42;
$L__BB2_38:
	cvt.s64.s32 	%rd193, %r17;
	ld.local.u64 	%rd72, [%rd4+32];
	ld.local.u64 	%rd73, [%rd4+40];
	mul.wide.s32 	%rd74, %r17, 2;
	or.b64  	%rd194, %rd193, %rd72;
	and.b64  	%rd195, %rd194, -4294967296;
	setp.ne.s64 	%p21, %rd195, 0;
	@%p21 bra 	$L__BB2_40;
	cvt.u32.u64 	%r147, %rd72;
	cvt.u32.u64 	%r148, %rd74;
	div.u32 	%r149, %r148, %r147;
	mul.lo.s32 	%r150, %r149, %r147;
	sub.s32 	%r151, %r148, %r150;
	cvt.u64.u32 	%rd238, %r149;
	cvt.u64.u32 	%rd239, %r151;
	bra.uni 	$L__BB2_41;
$L__BB2_40:
	div.s64 	%rd238, %rd74, %rd72;
	mul.lo.s64 	%rd196, %rd238, %rd72;
	sub.s64 	%rd239, %rd74, %rd196;
$L__BB2_41:
	add.s64 	%rd197, %rd239, %rd224;
	mad.lo.s64 	%rd198, %rd238, %rd73, %rd197;
	shl.b64 	%rd199, %rd198, 1;
	add.s64 	%rd240, %rd3, %rd199;
$L__BB2_42:
	ld.f32 	%f6, [%rd240];
	shl.b32 	%r152, %r17, 1;
	div.s32 	%r153, %r152, %r7;
	mul.lo.s32 	%r154, %r153, %r7;
	sub.s32 	%r155, %r152, %r154;
	mul.lo.s32 	%r156, %r155, %r8;
	div.s32 	%r157, %r153, %r9;
	mul.lo.s32 	%r158, %r157, %r9;
	sub.s32 	%r159, %r153, %r158;
	mad.lo.s32 	%r160, %r159, %r10, %r156;
	div.s32 	%r161, %r157, %r11;
	mul.lo.s32 	%r162, %r161, %r11;
	sub.s32 	%r163, %r157, %r162;
	mad.lo.s32 	%r164, %r163, %r12, %r160;
	add.s32 	%r165, %r164, %r3;
	mad.lo.s32 	%r166, %r161, %r5, %r165;
	shr.u32 	%r167, %r166, 31;
	add.s32 	%r168, %r166, %r167;
	shr.s32 	%r169, %r168, 1;
	mul.wide.s32 	%rd200, %r169, 4;
	add.s64 	%rd201, %rd1, %rd200;
	st.global.f32 	[%rd201], %f6;
	add.s32 	%r18, %r17, %r6;
	setp.ge.s32 	%p22, %r18, %r4;
	@%p22 bra 	$L__BB2_57;
	setp.eq.s16 	%p23, %rs1, 0;
	@%p23 bra 	$L__BB2_45;
	mul.wide.s32 	%rd202, %r18, 4;
	add.s64 	%rd243, %rd22, %rd202;
	bra.uni 	$L__BB2_49;
$L__BB2_45:
	cvt.s64.s32 	%rd203, %r18;
	ld.local.u64 	%rd84, [%rd4+32];
	ld.local.u64 	%rd85, [%rd4+40];
	mul.wide.s32 	%rd86, %r18, 2;
	or.b64  	%rd204, %rd203, %rd84;
	and.b64  	%rd205, %rd204, -4294967296;
	setp.ne.s64 	%p24, %rd205, 0;
	@%p24 bra 	$L__BB2_47;
	cvt.u32.u64 	%r170, %rd84;
	cvt.u32.u64 	%r171, %rd86;
	div.u32 	%r172, %r171, %r170;
	mul.lo.s32 	%r173, %r172, %r170;
	sub.s32 	%r174, %r171, %r173;
	cvt.u64.u32 	%rd241, %r172;
	cvt.u64.u32 	%rd242, %r174;
	bra.uni 	$L__BB2_48;
$L__BB2_47:
	div.s64 	%rd241, %rd86, %rd84;
	mul.lo.s64 	%rd206, %rd241, %rd84;
	sub.s64 	%rd242, %rd86, %rd206;
$L__BB2_48:
	add.s64 	%rd207, %rd242, %rd224;
	mad.lo.s64 	%rd208, %rd241, %rd85, %rd207;
	shl.b64 	%rd209, %rd208, 1;
	add.s64 	%rd243, %rd3, %rd209;
$L__BB2_49:
	ld.f32 	%f7, [%rd243];
	shl.b32 	%r175, %r18, 1;
	div.s32 	%r176, %r175, %r7;
	mul.lo.s32 	%r177, %r176, %r7;
	sub.s32 	%r178, %r175, %r177;
	mul.lo.s32 	%r179, %r178, %r8;
	div.s32 	%r180, %r176, %r9;
	mul.lo.s32 	%r181, %r180, %r9;
	sub.s32 	%r182, %r176, %r181;
	mad.lo.s32 	%r183, %r182, %r10, %r179;
	div.s32 	%r184, %r180, %r11;
	mul.lo.s32 	%r185, %r184, %r11;
	sub.s32 	%r186, %r180, %r185;
	mad.lo.s32 	%r187, %r186, %r12, %r183;
	add.s32 	%r188, %r187, %r3;
	mad.lo.s32 	%r189, %r184, %r5, %r188;
	shr.u32 	%r190, %r189, 31;
	add.s32 	%r191, %r189, %r190;
	shr.s32 	%r192, %r191, 1;
	mul.wide.s32 	%rd210, %r192, 4;
	add.s64 	%rd211, %rd1, %rd210;
	st.global.f32 	[%rd211], %f7;
	add.s32 	%r19, %r18, %r6;
	setp.ge.s32 	%p25, %r19, %r4;
	@%p25 bra 	$L__BB2_57;
	setp.eq.s16 	%p26, %rs1, 0;
	@%p26 bra 	$L__BB2_52;
	mul.wide.s32 	%rd212, %r19, 4;
	add.s64 	%rd246, %rd22, %rd212;
	bra.uni 	$L__BB2_56;
$L__BB2_52:
	cvt.s64.s32 	%rd213, %r19;
	ld.local.u64 	%rd96, [%rd4+32];
	ld.local.u64 	%rd97, [%rd4+40];
	mul.wide.s32 	%rd98, %r19, 2;
	or.b64  	%rd214, %rd213, %rd96;
	and.b64  	%rd215, %rd214, -4294967296;
	setp.ne.s64 	%p27, %rd215, 0;
	@%p27 bra 	$L__BB2_54;
	cvt.u32.u64 	%r193, %rd96;
	cvt.u32.u64 	%r194, %rd98;
	div.u32 	%r195, %r194, %r193;
	mul.lo.s32 	%r196, %r195, %r193;
	sub.s32 	%r197, %r194, %r196;
	cvt.u64.u32 	%rd244, %r195;
	cvt.u64.u32 	%rd245, %r197;
	bra.uni 	$L__BB2_55;
$L__BB2_54:
	div.s64 	%rd244, %rd98, %rd96;
	mul.lo.s64 	%rd216, %rd244, %rd96;
	sub.s64 	%rd245, %rd98, %rd216;
$L__BB2_55:
	add.s64 	%rd217, %rd245, %rd224;
	mad.lo.s64 	%rd218, %rd244, %rd97, %rd217;
	shl.b64 	%rd219, %rd218, 1;
	add.s64 	%rd246, %rd3, %rd219;
$L__BB2_56:
	ld.f32 	%f8, [%rd246];
	shl.b32 	%r198, %r19, 1;
	div.s32 	%r199, %r198, %r7;
	mul.lo.s32 	%r200, %r199, %r7;
	sub.s32 	%r201, %r198, %r200;
	mul.lo.s32 	%r202, %r201, %r8;
	div.s32 	%r203, %r199, %r9;
	mul.lo.s32 	%r204, %r203, %r9;
	sub.s32 	%r205, %r199, %r204;
	mad.lo.s32 	%r206, %r205, %r10, %r202;
	div.s32 	%r207, %r203, %r11;
	mul.lo.s32 	%r208, %r207, %r11;
	sub.s32 	%r209, %r203, %r208;
	mad.lo.s32 	%r210, %r209, %r12, %r206;
	add.s32 	%r211, %r210, %r3;
	mad.lo.s32 	%r212, %r207, %r5, %r211;
	shr.u32 	%r213, %r212, 31;
	add.s32 	%r214, %r212, %r213;
	shr.s32 	%r215, %r214, 1;
	mul.wide.s32 	%rd220, %r215, 4;
	add.s64 	%rd221, %rd1, %rd220;
	st.global.f32 	[%rd221], %f8;
$L__BB2_57:
	ret;

}
	// .globl	_Z18concatenate_kernelI6__halfS0_iLl4ELl2ELl16EEvPT0_N36_GLOBAL__N__39a39119_4_k_cu_95ae938114OutputMetaDataIXT2_EEENS3_13InputMetaDataIS1_XT3_EEET1_S8_
.visible .entry _Z18concatenate_kernelI6__halfS0_iLl4ELl2ELl16EEvPT0_N36_GLOBAL__N__39a39119_4_k_cu_95ae938114OutputMetaDataIXT2_EEENS3_13InputMetaDataIS1_XT3_EEET1_S8_(
	.param .u64 .ptr .align 1 _Z18concatenate_kernelI6__halfS0_iLl4ELl2ELl16EEvPT0_N36_GLOBAL__N__39a39119_4_k_cu_95ae938114OutputMetaDataIXT2_EEENS3_13InputMetaDataIS1_XT3_EEET1_S8__param_0,
	.param .align 8 .b8 _Z18concatenate_kernelI6__halfS0_iLl4ELl2ELl16EEvPT0_N36_GLOBAL__N__39a39119_4_k_cu_95ae938114OutputMetaDataIXT2_EEENS3_13InputMetaDataIS1_XT3_EEET1_S8__param_1[64],
	.param .align 8 .b8 _Z18concatenate_kernelI6__halfS0_iLl4ELl2ELl16EEvPT0_N36_GLOBAL__N__39a39119_4_k_cu_95ae938114OutputMetaDataIXT2_EEENS3_13InputMetaDataIS1_XT3_EEET1_S8__param_2[128],
	.param .u32 _Z18concatenate_kernelI6__halfS0_iLl4ELl2ELl16EEvPT0_N36_GLOBAL__N__39a39119_4_k_cu_95ae938114OutputMetaDataIXT2_EEENS3_13InputMetaDataIS1_XT3_EEET1_S8__param_3,
	.param .u32 _Z18concatenate_kernelI6__halfS0_iLl4ELl2ELl16EEvPT0_N36_GLOBAL__N__39a39119_4_k_cu_95ae938114OutputMetaDataIXT2_EEENS3_13InputMetaDataIS1_XT3_EEET1_S8__param_4
)
{
	.local .align 8 .b8 	__local_depot3[128];
	.reg .b64 	%SP;
	.reg .b64 	%SPL;
	.reg .pred 	%p<52>;
	.reg .b16 	%rs<20>;
	.reg .b32 	%r<342>;
	.reg .b64 	%rd<411>;

	mov.u64 	%SPL, __local_depot3;
	ld.param.u64 	%rd209, [_Z18concatenate_kernelI6__halfS0_iLl4ELl2ELl16EEvPT0_N36_GLOBAL__N__39a39119_4_k_cu_95ae938114OutputMetaDataIXT2_EEENS3_13InputMetaDataIS1_XT3_EEET1_S8__param_1+56];
	ld.param.u64 	%rd208, [_Z18concatenate_kernelI6__halfS0_iLl4ELl2ELl16EEvPT0_N36_GLOBAL__N__39a39119_4_k_cu_95ae938114OutputMetaDataIXT2_EEENS3_13InputMetaDataIS1_XT3_EEET1_S8__param_1+48];
	ld.param.u64 	%rd207, [_Z18concatenate_kernelI6__halfS0_iLl4ELl2ELl16EEvPT0_N36_GLOBAL__N__39a39119_4_k_cu_95ae938114OutputMetaDataIXT2_EEENS3_13InputMetaDataIS1_XT3_EEET1_S8__param_1+40];
	ld.param.u64 	%rd206, [_Z18concatenate_kernelI6__halfS0_iLl4ELl2ELl16EEvPT0_N36_GLOBAL__N__39a39119_4_k_cu_95ae938114OutputMetaDataIXT2_EEENS3_13InputMetaDataIS1_XT3_EEET1_S8__param_1+32];
	ld.param.u64 	%rd205, [_Z18concatenate_kernelI6__halfS0_iLl4ELl2ELl16EEvPT0_N36_GLOBAL__N__39a39119_4_k_cu_95ae938114OutputMetaDataIXT2_EEENS3_13InputMetaDataIS1_XT3_EEET1_S8__param_1+24];
	ld.param.u64 	%rd204, [_Z18concatenate_kernelI6__halfS0_iLl4ELl2ELl16EEvPT0_N36_GLOBAL__N__39a39119_4_k_cu_95ae938114OutputMetaDataIXT2_EEENS3_13InputMetaDataIS1_XT3_EEET1_S8__param_1+16];
	ld.param.u64 	%rd203, [_Z18concatenate_kernelI6__halfS0_iLl4ELl2ELl16EEvPT0_N36_GLOBAL__N__39a39119_4_k_cu_95ae938114OutputMetaDataIXT2_EEENS3_13InputMetaDataIS1_XT3_EEET1_S8__param_1+8];
	ld.param.u64 	%rd210, [_Z18concatenate_kernelI6__halfS0_iLl4ELl2ELl16EEvPT0_N36_GLOBAL__N__39a39119_4_k_cu_95ae938114OutputMetaDataIXT2_EEENS3_13InputMetaDataIS1_XT3_EEET1_S8__param_2+120];
	ld.param.u64 	%rd211, [_Z18concatenate_kernelI6__halfS0_iLl4ELl2ELl16EEvPT0_N36_GLOBAL__N__39a39119_4_k_cu_95ae938114OutputMetaDataIXT2_EEENS3_13InputMetaDataIS1_XT3_EEET1_S8__param_2+112];
	ld.param.u64 	%rd212, [_Z18concatenate_kernelI6__halfS0_iLl4ELl2ELl16EEvPT0_N36_GLOBAL__N__39a39119_4_k_cu_95ae938114OutputMetaDataIXT2_EEENS3_13InputMetaDataIS1_XT3_EEET1_S8__param_2+104];
	ld.param.u64 	%rd213, [_Z18concatenate_kernelI6__halfS0_iLl4ELl2ELl16EEvPT0_N36_GLOBAL__N__39a39119_4_k_cu_95ae938114OutputMetaDataIXT2_EEENS3_13InputMetaDataIS1_XT3_EEET1_S8__param_2+96];
	ld.param.u64 	%rd214, [_Z18concatenate_kernelI6__halfS0_iLl4ELl2ELl16EEvPT0_N36_GLOBAL__N__39a39119_4_k_cu_95ae938114OutputMetaDataIXT2_EEENS3_13InputMetaDataIS1_XT3_EEET1_S8__param_2+88];
	ld.param.u64 	%rd215, [_Z18concatenate_kernelI6__halfS0_iLl4ELl2ELl16EEvPT0_N36_GLOBAL__N__39a39119_4_k_cu_95ae938114OutputMetaDataIXT2_EEENS3_13InputMetaDataIS1_XT3_EEET1_S8__param_2+80];
	ld.param.u64 	%rd216, [_Z18concatenate_kernelI6__halfS0_iLl4ELl2ELl16EEvPT0_N36_GLOBAL__N__39a39119_4_k_cu_95ae938114OutputMetaDataIXT2_EEENS3_13InputMetaDataIS1_XT3_EEET1_S8__param_2+72];
	ld.param.u64 	%rd217, [_Z18concatenate_kernelI6__halfS0_iLl4ELl2ELl16EEvPT0_N36_GLOBAL__N__39a39119_4_k_cu_95ae938114OutputMetaDataIXT2_EEENS3_13InputMetaDataIS1_XT3_EEET1_S8__param_2+64];
	ld.param.u64 	%rd218, [_Z18concatenate_kernelI6__halfS0_iLl4ELl2ELl16EEvPT0_N36_GLOBAL__N__39a39119_4_k_cu_95ae938114OutputMetaDataIXT2_EEENS3_13InputMetaDataIS1_XT3_EEET1_S8__param_2+48];
	ld.param.u64 	%rd219, [_Z18concatenate_kernelI6__halfS0_iLl4ELl2ELl16EEvPT0_N36_GLOBAL__N__39a39119_4_k_cu_95ae938114OutputMetaDataIXT2_EEENS3_13InputMetaDataIS1_XT3_EEET1_S8__param_2+40];
	ld.param.u64 	%rd220, [_Z18concatenate_kernelI6__halfS0_iLl4ELl2ELl16EEvPT0_N36_GLOBAL__N__39a39119_4_k_cu_95ae938114OutputMetaDataIXT2_EEENS3_13InputMetaDataIS1_XT3_EEET1_S8__param_2+32];
	ld.param.u64 	%rd221, [_Z18concatenate_kernelI6__halfS0_iLl4ELl2ELl16EEvPT0_N36_GLOBAL__N__39a39119_4_k_cu_95ae938114OutputMetaDataIXT2_EEENS3_13InputMetaDataIS1_XT3_EEET1_S8__param_2+16];
	ld.param.u64 	%rd222, [_Z18concatenate_kernelI6__halfS0_iLl4ELl2ELl16EEvPT0_N36_GLOBAL__N__39a39119_4_k_cu_95ae938114OutputMetaDataIXT2_EEENS3_13InputMetaDataIS1_XT3_EEET1_S8__param_2+8];
	ld.param.u64 	%rd223, [_Z18concatenate_kernelI6__halfS0_iLl4ELl2ELl16EEvPT0_N36_GLOBAL__N__39a39119_4_k_cu_95ae938114OutputMetaDataIXT2_EEENS3_13InputMetaDataIS1_XT3_EEET1_S8__param_2];
	ld.param.u64 	%rd224, [_Z18concatenate_kernelI6__halfS0_iLl4ELl2ELl16EEvPT0_N36_GLOBAL__N__39a39119_4_k_cu_95ae938114OutputMetaDataIXT2_EEENS3_13InputMetaDataIS1_XT3_EEET1_S8__param_0];
	ld.param.u8 	%rs2, [_Z18concatenate_kernelI6__halfS0_iLl4ELl2ELl16EEvPT0_N36_GLOBAL__N__39a39119_4_k_cu_95ae938114OutputMetaDataIXT2_EEENS3_13InputMetaDataIS1_XT3_EEET1_S8__param_2+56];
	ld.param.u8 	%rs3, [_Z18concatenate_kernelI6__halfS0_iLl4ELl2ELl16EEvPT0_N36_GLOBAL__N__39a39119_4_k_cu_95ae938114OutputMetaDataIXT2_EEENS3_13InputMetaDataIS1_XT3_EEET1_S8__param_2+24];
	ld.param.u32 	%r29, [_Z18concatenate_kernelI6__halfS0_iLl4ELl2ELl16EEvPT0_N36_GLOBAL__N__39a39119_4_k_cu_95ae938114OutputMetaDataIXT2_EEENS3_13InputMetaDataIS1_XT3_EEET1_S8__param_4];
	cvta.to.global.u64 	%rd1, %rd224;
	add.u64 	%rd226, %SPL, 0;
	st.local.u64 	[%rd226], %rd223;
	st.local.u64 	[%rd226+8], %rd222;
	st.local.u64 	[%rd226+16], %rd221;
	st.local.u8 	[%rd226+24], %rs3;
	st.local.u64 	[%rd226+32], %rd220;
	st.local.u64 	[%rd226+40], %rd219;
	st.local.u64 	[%rd226+48], %rd218;
	st.local.u8 	[%rd226+56], %rs2;
	st.local.u64 	[%rd226+64], %rd217;
	st.local.u64 	[%rd226+72], %rd216;
	st.local.u64 	[%rd226+80], %rd215;
	st.local.u64 	[%rd226+88], %rd214;
	st.local.u64 	[%rd226+96], %rd213;
	st.local.u64 	[%rd226+104], %rd212;
	st.local.u64 	[%rd226+112], %rd211;
	st.local.u64 	[%rd226+120], %rd210;
	mov.u32 	%r30, %ctaid.x;
	mov.u32 	%r1, %ntid.x;
	mov.u32 	%r31, %tid.x;
	mad.lo.s32 	%r2, %r30, %r1, %r31;
	mov.u32 	%r32, %ctaid.y;
	and.b32  	%r33, %r32, 1;
	shl.b32 	%r34, %r32, 3;
	cvt.u64.u32 	%rd227, %r34;
	and.b64  	%rd228, %rd227, 8;
	add.s64 	%rd229, %rd226, %rd228;
	ld.local.u64 	%rd3, [%rd229];
	mul.wide.u32 	%rd230, %r33, 24;
	add.s64 	%rd4, %rd229, %rd230;
	ld.local.u32 	%r35, [%rd229+80];
	ld.local.u32 	%r3, [%rd229+112];
	add.s64 	%rd5, %rd229, 96;
	mul.lo.s32 	%r4, %r29, %r35;
	setp.ge.s32 	%p1, %r2, %r3;
	@%p1 bra 	$L__BB3_113;
	ld.local.u64 	%rd6, [%rd5];
	ld.local.u8 	%rs1, [%rd4+24];
	setp.eq.s16 	%p2, %rs1, 0;
	cvt.u32.u64 	%r5, %rd206;
	mov.u32 	%r36, %nctaid.x;
	mul.lo.s32 	%r6, %r1, %r36;
	cvt.s64.s32 	%rd7, %r2;
	@%p2 bra 	$L__BB3_3;
	ld.local.u64 	%rd364, [%rd4+16];
	add.s64 	%rd365, %rd364, %rd7;
	bra.uni 	$L__BB3_7;
$L__BB3_3:
	ld.local.u64 	%rd364, [%rd4+16];
	ld.local.u64 	%rd11, [%rd4+32];
	ld.local.u64 	%rd12, [%rd4+40];
	or.b64  	%rd231, %rd7, %rd11;
	and.b64  	%rd232, %rd231, -4294967296;
	setp.ne.s64 	%p3, %rd232, 0;
	@%p3 bra 	$L__BB3_5;
	cvt.u32.u64 	%r37, %rd11;
	cvt.u32.u64 	%r38, %rd7;
	div.u32 	%r39, %r38, %r37;
	mul.lo.s32 	%r40, %r39, %r37;
	sub.s32 	%r41, %r38, %r40;
	cvt.u64.u32 	%rd362, %r39;
	cvt.u64.u32 	%rd363, %r41;
	bra.uni 	$L__BB3_6;
$L__BB3_5:
	div.s64 	%rd362, %rd7, %rd11;
	mul.lo.s64 	%rd233, %rd362, %rd11;
	sub.s64 	%rd363, %rd7, %rd233;
$L__BB3_6:
	add.s64 	%rd234, %rd363, %rd364;
	mad.lo.s64 	%rd365, %rd362, %rd12, %rd234;
$L__BB3_7:
	ld.param.u32 	%r341, [_Z18concatenate_kernelI6__halfS0_iLl4ELl2ELl16EEvPT0_N36_GLOBAL__N__39a39119_4_k_cu_95ae938114OutputMetaDataIXT2_EEENS3_13InputMetaDataIS1_XT3_EEET1_S8__param_3];
	shl.b64 	%rd235, %rd365, 1;
	add.s64 	%rd236, %rd3, %rd235;
	ld.u16 	%rs4, [%rd236];
	setp.eq.s32 	%p4, %r341, 3;
	selp.b64 	%rd237, %rd6, %rd205, %p4;
	cvt.u32.u64 	%r7, %rd237;
	div.s32 	%r42, %r2, %r7;
	mul.lo.s32 	%r43, %r42, %r7;
	sub.s32 	%r44, %r2, %r43;
	cvt.u32.u64 	%r8, %rd209;
	mul.lo.s32 	%r45, %r44, %r8;
	setp.eq.s32 	%p5, %r341, 2;
	selp.b64 	%rd238, %rd6, %rd204, %p5;
	cvt.u32.u64 	%r9, %rd238;
	div.s32 	%r46, %r42, %r9;
	mul.lo.s32 	%r47, %r46, %r9;
	sub.s32 	%r48, %r42, %r47;
	cvt.u32.u64 	%r10, %rd208;
	mad.lo.s32 	%r49, %r48, %r10, %r45;
	setp.eq.s32 	%p6, %r341, 1;
	selp.b64 	%rd239, %rd6, %rd203, %p6;
	cvt.u32.u64 	%r11, %rd239;
	div.s32 	%r50, %r46, %r11;
	mul.lo.s32 	%r51, %r50, %r11;
	sub.s32 	%r52, %r46, %r51;
	cvt.u32.u64 	%r12, %rd207;
	mad.lo.s32 	%r53, %r52, %r12, %r49;
	add.s32 	%r54, %r53, %r4;
	mad.lo.s32 	%r55, %r50, %r5, %r54;
	mul.wide.s32 	%rd240, %r55, 2;
	add.s64 	%rd241, %rd1, %rd240;
	st.global.u16 	[%rd241], %rs4;
	add.s32 	%r13, %r2, %r6;
	setp.ge.s32 	%p7, %r13, %r3;
	@%p7 bra 	$L__BB3_113;
	setp.eq.s16 	%p8, %rs1, 0;
	cvt.s64.s32 	%rd22, %r13;
	@%p8 bra 	$L__BB3_10;
	add.s64 	%rd368, %rd364, %rd22;
	bra.uni 	$L__BB3_14;
$L__BB3_10:
	ld.local.u64 	%rd24, [%rd4+32];
	ld.local.u64 	%rd25, [%rd4+40];
	or.b64  	%rd242, %rd22, %rd24;
	and.b64  	%rd243, %rd242, -4294967296;
	setp.ne.s64 	%p9, %rd243, 0;
	@%p9 bra 	$L__BB3_12;
	cvt.u32.u64 	%r56, %rd24;
	cvt.u32.u64 	%r57, %rd22;
	div.u32 	%r58, %r57, %r56;
	mul.lo.s32 	%r59, %r58, %r56;
	sub.s32 	%r60, %r57, %r59;
	cvt.u64.u32 	%rd366, %r58;
	cvt.u64.u32 	%rd367, %r60;
	bra.uni 	$L__BB3_13;
$L__BB3_12:
	div.s64 	%rd366, %rd22, %rd24;
	mul.lo.s64 	%rd244, %rd366, %rd24;
	sub.s64 	%rd367, %rd22, %rd244;
$L__BB3_13:
	add.s64 	%rd245, %rd367, %rd364;
	mad.lo.s64 	%rd368, %rd366, %rd25, %rd245;
$L__BB3_14:
	shl.b64 	%rd246, %rd368, 1;
	add.s64 	%rd247, %rd3, %rd246;
	ld.u16 	%rs5, [%rd247];
	div.s32 	%r61, %r13, %r7;
	mul.lo.s32 	%r62, %r61, %r7;
	sub.s32 	%r63, %r13, %r62;
	mul.lo.s32 	%r64, %r63, %r8;
	div.s32 	%r65, %r61, %r9;
	mul.lo.s32 	%r66, %r65, %r9;
	sub.s32 	%r67, %r61, %r66;
	mad.lo.s32 	%r68, %r67, %r10, %r64;
	div.s32 	%r69, %r65, %r11;
	mul.lo.s32 	%r70, %r69, %r11;
	sub.s32 	%r71, %r65, %r70;
	mad.lo.s32 	%r72, %r71, %r12, %r68;
	add.s32 	%r73, %r72, %r4;
	mad.lo.s32 	%r74, %r69, %r5, %r73;
	mul.wide.s32 	%rd248, %r74, 2;
	add.s64 	%rd249, %rd1, %rd248;
	st.global.u16 	[%rd249], %rs5;
	add.s32 	%r14, %r13, %r6;
	setp.ge.s32 	%p10, %r14, %r3;
	@%p10 bra 	$L__BB3_113;
	setp.eq.s16 	%p11, %rs1, 0;
	cvt.s64.s32 	%rd34, %r14;
	@%p11 bra 	$L__BB3_17;
	add.s64 	%rd371, %rd364, %rd34;
	bra.uni 	$L__BB3_21;
$L__BB3_17:
	ld.local.u64 	%rd36, [%rd4+32];
	ld.local.u64 	%rd37, [%rd4+40];
	or.b64  	%rd250, %rd34, %rd36;
	and.b64  	%rd251, %rd250, -4294967296;
	setp.ne.s64 	%p12, %rd251, 0;
	@%p12 bra 	$L__BB3_19;
	cvt.u32.u64 	%r75, %rd36;
	cvt.u32.u64 	%r76, %rd34;
	div.u32 	%r77, %r76, %r75;
	mul.lo.s32 	%r78, %r77, %r75;
	sub.s32 	%r79, %r76, %r78;
	cvt.u64.u32 	%rd369, %r77;
	cvt.u64.u32 	%rd370, %r79;
	bra.uni 	$L__BB3_20;
$L__BB3_19:
	div.s64 	%rd369, %rd34, %rd36;
	mul.lo.s64 	%rd252, %rd369, %rd36;
	sub.s64 	%rd370, %rd34, %rd252;
$L__BB3_20:
	add.s64 	%rd253, %rd370, %rd364;
	mad.lo.s64 	%rd371, %rd369, %rd37, %rd253;
$L__BB3_21:
	shl.b64 	%rd254, %rd371, 1;
	add.s64 	%rd255, %rd3, %rd254;
	ld.u16 	%rs6, [%rd255];
	div.s32 	%r80, %r14, %r7;
	mul.lo.s32 	%r81, %r80, %r7;
	sub.s32 	%r82, %r14, %r81;
	mul.lo.s32 	%r83, %r82, %r8;
	div.s32 	%r84, %r80, %r9;
	mul.lo.s32 	%r85, %r84, %r9;
	sub.s32 	%r86, %r80, %r85;
	mad.lo.s32 	%r87, %r86, %r10, %r83;
	div.s32 	%r88, %r84, %r11;
	mul.lo.s32 	%r89, %r88, %r11;
	sub.s32 	%r90, %r84, %r89;
	mad.lo.s32 	%r91, %r90, %r12, %r87;
	add.s32 	%r92, %r91, %r4;
	mad.lo.s32 	%r93, %r88, %r5, %r92;
	mul.wide.s32 	%rd256, %r93, 2;
	add.s64 	%rd257, %rd1, %rd256;
	st.global.u16 	[%rd257], %rs6;
	add.s32 	%r15, %r14, %r6;
	setp.ge.s32 	%p13, %r15, %r3;
	@%p13 bra 	$L__BB3_113;
	setp.eq.s16 	%p14, %rs1, 0;
	cvt.s64.s32 	%rd46, %r15;
	@%p14 bra 	$L__BB3_24;
	add.s64 	%rd374, %rd364, %rd46;
	bra.uni 	$L__BB3_28;
$L__BB3_24:
	ld.local.u64 	%rd48, [%rd4+32];
	ld.local.u64 	%rd49, [%rd4+40];
	or.b64  	%rd258, %rd46, %rd48;
	and.b64  	%rd259, %rd258, -4294967296;
	setp.ne.s64 	%p15, %rd259, 0;
	@%p15 bra 	$L__BB3_26;
	cvt.u32.u64 	%r94, %rd48;
	cvt.u32.u64 	%r95, %rd46;
	div.u32 	%r96, %r95, %r94;
	mul.lo.s32 	%r97, %r96, %r94;
	sub.s32 	%r98, %r95, %r97;
	cvt.u64.u32 	%rd372, %r96;
	cvt.u64.u32 	%rd373, %r98;
	bra.uni 	$L__BB3_27;
$L__BB3_26:
	div.s64 	%rd372, %rd46, %rd48;
	mul.lo.s64 	%rd260, %rd372, %rd48;
	sub.s64 	%rd373, %rd46, %rd260;
$L__BB3_27:
	add.s64 	%rd261, %rd373, %rd364;
	mad.lo.s64 	%rd374, %rd372, %rd49, %rd261;
$L__BB3_28:
	shl.b64 	%rd262, %rd374, 1;
	add.s64 	%rd263, %rd3, %rd262;
	ld.u16 	%rs7, [%rd263];
	div.s32 	%r99, %r15, %r7;
	mul.lo.s32 	%r100, %r99, %r7;
	sub.s32 	%r101, %r15, %r100;
	mul.lo.s32 	%r102, %r101, %r8;
	div.s32 	%r103, %r99, %r9;
	mul.lo.s32 	%r104, %r103, %r9;
	sub.s32 	%r105, %r99, %r104;
	mad.lo.s32 	%r106, %r105, %r10, %r102;
	div.s32 	%r107, %r103, %r11;
	mul.lo.s32 	%r108, %r107, %r11;
	sub.s32 	%r109, %r103, %r108;
	mad.lo.s32 	%r110, %r109, %r12, %r106;
	add.s32 	%r111, %r110, %r4;
	mad.lo.s32 	%r112, %r107, %r5, %r111;
	mul.wide.s32 	%rd264, %r112, 2;
	add.s64 	%rd265, %rd1, %rd264;
	st.global.u16 	[%rd265], %rs7;
	add.s32 	%r16, %r15, %r6;
	setp.ge.s32 	%p16, %r16, %r3;
	@%p16 bra 	$L__BB3_113;
	setp.eq.s16 	%p17, %rs1, 0;
	cvt.s64.s32 	%rd58, %r16;
	@%p17 bra 	$L__BB3_31;
	add.s64 	%rd377, %rd364, %rd58;
	bra.uni 	$L__BB3_35;
$L__BB3_31:
	ld.local.u64 	%rd60, [%rd4+32];
	ld.local.u64 	%rd61, [%rd4+40];
	or.b64  	%rd266, %rd58, %rd60;
	and.b64  	%rd267, %rd266, -4294967296;
	setp.ne.s64 	%p18, %rd267, 0;
	@%p18 bra 	$L__BB3_33;
	cvt.u32.u64 	%r113, %rd60;
	cvt.u32.u64 	%r114, %rd58;
	div.u32 	%r115, %r114, %r113;
	mul.lo.s32 	%r116, %r115, %r113;
	sub.s32 	%r117, %r114, %r116;
	cvt.u64.u32 	%rd375, %r115;
	cvt.u64.u32 	%rd376, %r117;
	bra.uni 	$L__BB3_34;
$L__BB3_33:
	div.s64 	%rd375, %rd58, %rd60;
	mul.lo.s64 	%rd268, %rd375, %rd60;
	sub.s64 	%rd376, %rd58, %rd268;
$L__BB3_34:
	add.s64 	%rd269, %rd376, %rd364;
	mad.lo.s64 	%rd377, %rd375, %rd61, %rd269;
$L__BB3_35:
	shl.b64 	%rd270, %rd377, 1;
	add.s64 	%rd271, %rd3, %rd270;
	ld.u16 	%rs8, [%rd271];
	div.s32 	%r118, %r16, %r7;
	mul.lo.s32 	%r119, %r118, %r7;
	sub.s32 	%r120, %r16, %r119;
	mul.lo.s32 	%r121, %r120, %r8;
	div.s32 	%r122, %r118, %r9;
	mul.lo.s32 	%r123, %r122, %r9;
	sub.s32 	%r124, %r118, %r123;
	mad.lo.s32 	%r125, %r124, %r10, %r121;
	div.s32 	%r126, %r122, %r11;
	mul.lo.s32 	%r127, %r126, %r11;
	sub.s32 	%r128, %r122, %r127;
	mad.lo.s32 	%r129, %r128, %r12, %r125;
	add.s32 	%r130, %r129, %r4;
	mad.lo.s32 	%r131, %r126, %r5, %r130;
	mul.wide.s32 	%rd272, %r131, 2;
	add.s64 	%rd273, %rd1, %rd272;
	st.global.u16 	[%rd273], %rs8;
	add.s32 	%r17, %r16, %r6;
	setp.ge.s32 	%p19, %r17, %r3;
	@%p19 bra 	$L__BB3_113;
	setp.eq.s16 	%p20, %rs1, 0;
	cvt.s64.s32 	%rd70, %r17;
	@%p20 bra 	$L__BB3_38;
	add.s64 	%rd380, %rd364, %rd70;
	bra.uni 	$L__BB3_42;
$L__BB3_38:
	ld.local.u64 	%rd72, [%rd4+32];
	ld.local.u64 	%rd73, [%rd4+40];
	or.b64  	%rd274, %rd70, %rd72;
	and.b64  	%rd275, %rd274, -4294967296;
	setp.ne.s64 	%p21, %rd275, 0;
	@%p21 bra 	$L__BB3_40;
	cvt.u32.u64 	%r132, %rd72;
	cvt.u32.u64 	%r133, %rd70;
	div.u32 	%r134, %r133, %r132;
	mul.lo.s32 	%r135, %r134, %r132;
	sub.s32 	%r136, %r133, %r135;
	cvt.u64.u32 	%rd378, %r134;
	cvt.u64.u32 	%rd379, %r136;
	bra.uni 	$L__BB3_41;
$L__BB3_40:
	div.s64 	%rd378, %rd70, %rd72;
	mul.lo.s64 	%rd276, %rd378, %rd72;
	sub.s64 	%rd379, %rd70, %rd276;
$L__BB3_41:
	add.s64 	%rd277, %rd379, %rd364;
	mad.lo.s64 	%rd380, %rd378, %rd73, %rd277;
$L__BB3_42:
	shl.b64 	%rd278, %rd380, 1;
	add.s64 	%rd279, %rd3, %rd278;
	ld.u16 	%rs9, [%rd279];
	div.s32 	%r137, %r17, %r7;
	mul.lo.s32 	%r138, %r137, %r7;
	sub.s32 	%r139, %r17, %r138;
	mul.lo.s32 	%r140, %r139, %r8;
	div.s32 	%r141, %r137, %r9;
	mul.lo.s32 	%r142, %r141, %r9;
	sub.s32 	%r143, %r137, %r142;
	mad.lo.s32 	%r144, %r143, %r10, %r140;
	div.s32 	%r145, %r141, %r11;
	mul.lo.s32 	%r146, %r145, %r11;
	sub.s32 	%r147, %r141, %r146;
	mad.lo.s32 	%r148, %r147, %r12, %r144;
	add.s32 	%r149, %r148, %r4;
	mad.lo.s32 	%r150, %r145, %r5, %r149;
	mul.wide.s32 	%rd280, %r150, 2;
	add.s64 	%rd281, %rd1, %rd280;
	st.global.u16 	[%rd281], %rs9;
	add.s32 	%r18, %r17, %r6;
	setp.ge.s32 	%p22, %r18, %r3;
	@%p22 bra 	$L__BB3_113;
	setp.eq.s16 	%p23, %rs1, 0;
	cvt.s64.s32 	%rd82, %r18;
	@%p23 bra 	$L__BB3_45;
	add.s64 	%rd383, %rd364, %rd82;
	bra.uni 	$L__BB3_49;
$L__BB3_45:
	ld.local.u64 	%rd84, [%rd4+32];
	ld.local.u64 	%rd85, [%rd4+40];
	or.b64  	%rd282, %rd82, %rd84;
	and.b64  	%rd283, %rd282, -4294967296;
	setp.ne.s64 	%p24, %rd283, 0;
	@%p24 bra 	$L__BB3_47;
	cvt.u32.u64 	%r151, %rd84;
	cvt.u32.u64 	%r152, %rd82;
	div.u32 	%r153, %r152, %r151;
	mul.lo.s32 	%r154, %r153, %r151;
	sub.s32 	%r155, %r152, %r154;
	cvt.u64.u32 	%rd381, %r153;
	cvt.u64.u32 	%rd382, %r155;
	bra.uni 	$L__BB3_48;
$L__BB3_47:
	div.s64 	%rd381, %rd82, %rd84;
	mul.lo.s64 	%rd284, %rd381, %rd84;
	sub.s64 	%rd382, %rd82, %rd284;
$L__BB3_48:
	add.s64 	%rd285, %rd382, %rd364;
	mad.lo.s64 	%rd383, %rd381, %rd85, %rd285;
$L__BB3_49:
	shl.b64 	%rd286, %rd383, 1;
	add.s64 	%rd287, %rd3, %rd286;
	ld.u16 	%rs10, [%rd287];
	div.s32 	%r156, %r18, %r7;
	mul.lo.s32 	%r157, %r156, %r7;
	sub.s32 	%r158, %r18, %r157;
	mul.lo.s32 	%r159, %r158, %r8;
	div.s32 	%r160, %r156, %r9;
	mul.lo.s32 	%r161, %r160, %r9;
	sub.s32 	%r162, %r156, %r161;
	mad.lo.s32 	%r163, %r162, %r10, %r159;
	div.s32 	%r164, %r160, %r11;
	mul.lo.s32 	%r165, %r164, %r11;
	sub.s32 	%r166, %r160, %r165;
	mad.lo.s32 	%r167, %r166, %r12, %r163;
	add.s32 	%r168, %r167, %r4;
	mad.lo.s32 	%r169, %r164, %r5, %r168;
	mul.wide.s32 	%rd288, %r169, 2;
	add.s64 	%rd289, %rd1, %rd288;
	st.global.u16 	[%rd289], %rs10;
	add.s32 	%r19, %r18, %r6;
	setp.ge.s32 	%p25, %r19, %r3;
	@%p25 bra 	$L__BB3_113;
	setp.eq.s16 	%p26, %rs1, 0;
	cvt.s64.s32 	%rd94, %r19;
	@%p26 bra 	$L__BB3_52;
	add.s64 	%rd386, %rd364, %rd94;
	bra.uni 	$L__BB3_56;
$L__BB3_52:
	ld.local.u64 	%rd96, [%rd4+32];
	ld.local.u64 	%rd97, [%rd4+40];
	or.b64  	%rd290, %rd94, %rd96;
	and.b64  	%rd291, %rd290, -4294967296;
	setp.ne.s64 	%p27, %rd291, 0;
	@%p27 bra 	$L__BB3_54;
	cvt.u32.u64 	%r170, %rd96;
	cvt.u32.u64 	%r171, %rd94;
	div.u32 	%r172, %r171, %r170;
	mul.lo.s32 	%r173, %r172, %r170;
	sub.s32 	%r174, %r171, %r173;
	cvt.u64.u32 	%rd384, %r172;
	cvt.u64.u32 	%rd385, %r174;
	bra.uni 	$L__BB3_55;
$L__BB3_54:
	div.s64 	%rd384, %rd94, %rd96;
	mul.lo.s64 	%rd292, %rd384, %rd96;
	sub.s64 	%rd385, %rd94, %rd292;
$L__BB3_55:
	add.s64 	%rd293, %rd385, %rd364;
	mad.lo.s64 	%rd386, %rd384, %rd97, %rd293;
$L__BB3_56:
	shl.b64 	%rd294, %rd386, 1;
	add.s64 	%rd295, %rd3, %rd294;
	ld.u16 	%rs11, [%rd295];
	div.s32 	%r175, %r19, %r7;
	mul.lo.s32 	%r176, %r175, %r7;
	sub.s32 	%r177, %r19, %r176;
	mul.lo.s32 	%r178, %r177, %r8;
	div.s32 	%r179, %r175, %r9;
	mul.lo.s32 	%r180, %r179, %r9;
	sub.s32 	%r181, %r175, %r180;
	mad.lo.s32 	%r182, %r181, %r10, %r178;
	div.s32 	%r183, %r179, %r11;
	mul.lo.s32 	%r184, %r183, %r11;
	sub.s32 	%r185, %r179, %r184;
	mad.lo.s32 	%r186, %r185, %r12, %r182;
	add.s32 	%r187, %r186, %r4;
	mad.lo.s32 	%r188, %r183, %r5, %r187;
	mul.wide.s32 	%rd296, %r188, 2;
	add.s64 	%rd297, %rd1, %rd296;
	st.global.u16 	[%rd297], %rs11;
	add.s32 	%r20, %r19, %r6;
	setp.ge.s32 	%p28, %r20, %r3;
	@%p28 bra 	$L__BB3_113;
	setp.eq.s16 	%p29, %rs1, 0;
	cvt.s64.s32 	%rd106, %r20;
	@%p29 bra 	$L__BB3_59;
	add.s64 	%rd389, %rd364, %rd106;
	bra.uni 	$L__BB3_63;
$L__BB3_59:
	ld.local.u64 	%rd108, [%rd4+32];
	ld.local.u64 	%rd109, [%rd4+40];
	or.b64  	%rd298, %rd106, %rd108;
	and.b64  	%rd299, %rd298, -4294967296;
	setp.ne.s64 	%p30, %rd299, 0;
	@%p30 bra 	$L__BB3_61;
	cvt.u32.u64 	%r189, %rd108;
	cvt.u32.u64 	%r190, %rd106;
	div.u32 	%r191, %r190, %r189;
	mul.lo.s32 	%r192, %r191, %r189;
	sub.s32 	%r193, %r190, %r192;
	cvt.u64.u32 	%rd387, %r191;
	cvt.u64.u32 	%rd388, %r193;
	bra.uni 	$L__BB3_62;
$L__BB3_61:
	div.s64 	%rd387, %rd106, %rd108;
	mul.lo.s64 	%rd300, %rd387, %rd108;
	sub.s64 	%rd388, %rd106, %rd300;
$L__BB3_62:
	add.s64 	%rd301, %rd388, %rd364;
	mad.lo.s64 	%rd389, %rd387, %rd109, %rd301;
$L__BB3_63:
	shl.b64 	%rd302, %rd389, 1;
	add.s64 	%rd303, %rd3, %rd302;
	ld.u16 	%rs12, [%rd303];
	div.s32 	%r194, %r20, %r7;
	mul.lo.s32 	%r195, %r194, %r7;
	sub.s32 	%r196, %r20, %r195;
	mul.lo.s32 	%r197, %r196, %r8;
	div.s32 	%r198, %r194, %r9;
	mul.lo.s32 	%r199, %r198, %r9;
	sub.s32 	%r200, %r194, %r199;
	mad.lo.s32 	%r201, %r200, %r10, %r197;
	div.s32 	%r202, %r198, %r11;
	mul.lo.s32 	%r203, %r202, %r11;
	sub.s32 	%r204, %r198, %r203;
	mad.lo.s32 	%r205, %r204, %r12, %r201;
	add.s32 	%r206, %r205, %r4;
	mad.lo.s32 	%r207, %r202, %r5, %r206;
	mul.wide.s32 	%rd304, %r207, 2;
	add.s64 	%rd305, %rd1, %rd304;
	st.global.u16 	[%rd305], %rs12;
	add.s32 	%r21, %r20, %r6;
	setp.ge.s32 	%p31, %r21, %r3;
	@%p31 bra 	$L__BB3_113;
	setp.eq.s16 	%p32, %rs1, 0;
	cvt.s64.s32 	%rd118, %r21;
	@%p32 bra 	$L__BB3_66;
	add.s64 	%rd392, %rd364, %rd118;
	bra.uni 	$L__BB3_70;
$L__BB3_66:
	ld.local.u64 	%rd120, [%rd4+32];
	ld.local.u64 	%rd121, [%rd4+40];
	or.b64  	%rd306, %rd118, %rd120;
	and.b64  	%rd307, %rd306, -4294967296;
	setp.ne.s64 	%p33, %rd307, 0;
	@%p33 bra 	$L__BB3_68;
	cvt.u32.u64 	%r208, %rd120;
	cvt.u32.u64 	%r209, %rd118;
	div.u32 	%r210, %r209, %r208;
	mul.lo.s32 	%r211, %r210, %r208;
	sub.s32 	%r212, %r209, %r211;
	cvt.u64.u32 	%rd390, %r210;
	cvt.u64.u32 	%rd391, %r212;
	bra.uni 	$L__BB3_69;
$L__BB3_68:
	div.s64 	%rd390, %rd118, %rd120;
	mul.lo.s64 	%rd308, %rd390, %rd120;
	sub.s64 	%rd391, %rd118, %rd308;
$L__BB3_69:
	add.s64 	%rd309, %rd391, %rd364;
	mad.lo.s64 	%rd392, %rd390, %rd121, %rd309;
$L__BB3_70:
	shl.b64 	%rd310, %rd392, 1;
	add.s64 	%rd311, %rd3, %rd310;
	ld.u16 	%rs13, [%rd311];
	div.s32 	%r213, %r21, %r7;
	mul.lo.s32 	%r214, %r213, %r7;
	sub.s32 	%r215, %r21, %r214;
	mul.lo.s32 	%r216, %r215, %r8;
	div.s32 	%r217, %r213, %r9;
	mul.lo.s32 	%r218, %r217, %r9;
	sub.s32 	%r219, %r213, %r218;
	mad.lo.s32 	%r220, %r219, %r10, %r216;
	div.s32 	%r221, %r217, %r11;
	mul.lo.s32 	%r222, %r221, %r11;
	sub.s32 	%r223, %r217, %r222;
	mad.lo.s32 	%r224, %r223, %r12, %r220;
	add.s32 	%r225, %r224, %r4;
	mad.lo.s32 	%r226, %r221, %r5, %r225;
	mul.wide.s32 	%rd312, %r226, 2;
	add.s64 	%rd313, %rd1, %rd312;
	st.global.u16 	[%rd313], %rs13;
	add.s32 	%r22, %r21, %r6;
	setp.ge.s32 	%p34, %r22, %r3;
	@%p34 bra 	$L__BB3_113;
	setp.eq.s16 	%p35, %rs1, 0;
	cvt.s64.s32 	%rd130, %r22;
	@%p35 bra 	$L__BB3_73;
	add.s64 	%rd395, %rd364, %rd130;
	bra.uni 	$L__BB3_77;
$L__BB3_73:
	ld.local.u64 	%rd132, [%rd4+32];
	ld.local.u64 	%rd133, [%rd4+40];
	or.b64  	%rd314, %rd130, %rd132;
	and.b64  	%rd315, %rd314, -4294967296;
	setp.ne.s64 	%p36, %rd315, 0;
	@%p36 bra 	$L__BB3_75;
	cvt.u32.u64 	%r227, %rd132;
	cvt.u32.u64 	%r228, %rd130;
	div.u32 	%r229, %r228, %r227;
	mul.lo.s32 	%r230, %r229, %r227;
	sub.s32 	%r231, %r228, %r230;
	cvt.u64.u32 	%rd393, %r229;
	cvt.u64.u32 	%rd394, %r231;
	bra.uni 	$L__BB3_76;
$L__BB3_75:
	div.s64 	%rd393, %rd130, %rd132;
	mul.lo.s64 	%rd316, %rd393, %rd132;
	sub.s64 	%rd394, %rd130, %rd316;
$L__BB3_76:
	add.s64 	%rd317, %rd394, %rd364;
	mad.lo.s64 	%rd395, %rd393, %rd133, %rd317;
$L__BB3_77:
	shl.b64 	%rd318, %rd395, 1;
	add.s64 	%rd319, %rd3, %rd318;
	ld.u16 	%rs14, [%rd319];
	div.s32 	%r232, %r22, %r7;
	mul.lo.s32 	%r233, %r232, %r7;
	sub.s32 	%r234, %r22, %r233;
	mul.lo.s32 	%r235, %r234, %r8;
	div.s32 	%r236, %r232, %r9;
	mul.lo.s32 	%r237, %r236, %r9;
	sub.s32 	%r238, %r232, %r237;
	mad.lo.s32 	%r239, %r238, %r10, %r235;
	div.s32 	%r240, %r236, %r11;
	mul.lo.s32 	%r241, %r240, %r11;
	sub.s32 	%r242, %r236, %r241;
	mad.lo.s32 	%r243, %r242, %r12, %r239;
	add.s32 	%r244, %r243, %r4;
	mad.lo.s32 	%r245, %r240, %r5, %r244;
	mul.wide.s32 	%rd320, %r245, 2;
	add.s64 	%rd321, %rd1, %rd320;
	st.global.u16 	[%rd321], %rs14;
	add.s32 	%r23, %r22, %r6;
	setp.ge.s32 	%p37, %r23, %r3;
	@%p37 bra 	$L__BB3_113;
	setp.eq.s16 	%p38, %rs1, 0;
	cvt.s64.s32 	%rd142, %r23;
	@%p38 bra 	$L__BB3_80;
	add.s64 	%rd398, %rd364, %rd142;
	bra.uni 	$L__BB3_84;
$L__BB3_80:
	ld.local.u64 	%rd144, [%rd4+32];
	ld.local.u64 	%rd145, [%rd4+40];
	or.b64  	%rd322, %rd142, %rd144;
	and.b64  	%rd323, %rd322, -4294967296;
	setp.ne.s64 	%p39, %rd323, 0;
	@%p39 bra 	$L__BB3_82;
	cvt.u32.u64 	%r246, %rd144;
	cvt.u32.u64 	%r247, %rd142;
	div.u32 	%r248, %r247, %r246;
	mul.lo.s32 	%r249, %r248, %r246;
	sub.s32 	%r250, %r247, %r249;
	cvt.u64.u32 	%rd396, %r248;
	cvt.u64.u32 	%rd397, %r250;
	bra.uni 	$L__BB3_83;
$L__BB3_82:
	div.s64 	%rd396, %rd142, %rd144;
	mul.lo.s64 	%rd324, %rd396, %rd144;
	sub.s64 	%rd397, %rd142, %rd324;
$L__BB3_83:
	add.s64 	%rd325, %rd397, %rd364;
	mad.lo.s64 	%rd398, %rd396, %rd145, %rd325;
$L__BB3_84:
	shl.b64 	%rd326, %rd398, 1;
	add.s64 	%rd327, %rd3, %rd326;
	ld.u16 	%rs15, [%rd327];
	div.s32 	%r251, %r23, %r7;
	mul.lo.s32 	%r252, %r251, %r7;
	sub.s32 	%r253, %r23, %r252;
	mul.lo.s32 	%r254, %r253, %r8;
	div.s32 	%r255, %r251, %r9;
	mul.lo.s32 	%r256, %r255, %r9;
	sub.s32 	%r257, %r251, %r256;
	mad.lo.s32 	%r258, %r257, %r10, %r254;
	div.s32 	%r259, %r255, %r11;
	mul.lo.s32 	%r260, %r259, %r11;
	sub.s32 	%r261, %r255, %r260;
	mad.lo.s32 	%r262, %r261, %r12, %r258;
	add.s32 	%r263, %r262, %r4;
	mad.lo.s32 	%r264, %r259, %r5, %r263;
	mul.wide.s32 	%rd328, %r264, 2;
	add.s64 	%rd329, %rd1, %rd328;
	st.global.u16 	[%rd329], %rs15;
	add.s32 	%r24, %r23, %r6;
	setp.ge.s32 	%p40, %r24, %r3;
	@%p40 bra 	$L__BB3_113;
	setp.eq.s16 	%p41, %rs1, 0;
	cvt.s64.s32 	%rd154, %r24;
	@%p41 bra 	$L__BB3_87;
	add.s64 	%rd401, %rd364, %rd154;
	bra.uni 	$L__BB3_91;
$L__BB3_87:
	ld.local.u64 	%rd156, [%rd4+32];
	ld.local.u64 	%rd157, [%rd4+40];
	or.b64  	%rd330, %rd154, %rd156;
	and.b64  	%rd331, %rd330, -4294967296;
	setp.ne.s64 	%p42, %rd331, 0;
	@%p42 bra 	$L__BB3_89;
	cvt.u32.u64 	%r265, %rd156;
	cvt.u32.u64 	%r266, %rd154;
	div.u32 	%r267, %r266, %r265;
	mul.lo.s32 	%r268, %r267, %r265;
	sub.s32 	%r269, %r266, %r268;
	cvt.u64.u32 	%rd399, %r267;
	cvt.u64.u32 	%rd400, %r269;
	bra.uni 	$L__BB3_90;
$L__BB3_89:
	div.s64 	%rd399, %rd154, %rd156;
	mul.lo.s64 	%rd332, %rd399, %rd156;
	sub.s64 	%rd400, %rd154, %rd332;
$L__BB3_90:
	add.s64 	%rd333, %rd400, %rd364;
	mad.lo.s64 	%rd401, %rd399, %rd157, %rd333;
$L__BB3_91:
	shl.b64 	%rd334, %rd401, 1;
	add.s64 	%rd335, %rd3, %rd334;
	ld.u16 	%rs16, [%rd335];
	div.s32 	%r270, %r24, %r7;
	mul.lo.s32 	%r271, %r270, %r7;
	sub.s32 	%r272, %r24, %r271;
	mul.lo.s32 	%r273, %r272, %r8;
	div.s32 	%r274, %r270, %r9;
	mul.lo.s32 	%r275, %r274, %r9;
	sub.s32 	%r276, %r270, %r275;
	mad.lo.s32 	%r277, %r276, %r10, %r273;
	div.s32 	%r278, %r274, %r11;
	mul.lo.s32 	%r279, %r278, %r11;
	sub.s32 	%r280, %r274, %r279;
	mad.lo.s32 	%r281, %r280, %r12, %r277;
	add.s32 	%r282, %r281, %r4;
	mad.lo.s32 	%r283, %r278, %r5, %r282;
	mul.wide.s32 	%rd336, %r283, 2;
	add.s64 	%rd337, %rd1, %rd336;
	st.global.u16 	[%rd337], %rs16;
	add.s32 	%r25, %r24, %r6;
	setp.ge.s32 	%p43, %r25, %r3;
	@%p43 bra 	$L__BB3_113;
	setp.eq.s16 	%p44, %rs1, 0;
	cvt.s64.s32 	%rd166, %r25;
	@%p44 bra 	$L__BB3_94;
	add.s64 	%rd404, %rd364, %rd166;
	bra.uni 	$L__BB3_98;
$L__BB3_94:
	ld.local.u64 	%rd168, [%rd4+32];
	ld.local.u64 	%rd169, [%rd4+40];
	or.b64  	%rd338, %rd166, %rd168;
	and.b64  	%rd339, %rd338, -4294967296;
	setp.ne.s64 	%p45, %rd339, 0;
	@%p45 bra 	$L__BB3_96;
	cvt.u32.u64 	%r284, %rd168;
	cvt.u32.u64 	%r285, %rd166;
	div.u32 	%r286, %r285, %r284;
	mul.lo.s32 	%r287, %r286, %r284;
	sub.s32 	%r288, %r285, %r287;
	cvt.u64.u32 	%rd402, %r286;
	cvt.u64.u32 	%rd403, %r288;
	bra.uni 	$L__BB3_97;
$L__BB3_96:
	div.s64 	%rd402, %rd166, %rd168;
	mul.lo.s64 	%rd340, %rd402, %rd168;
	sub.s64 	%rd403, %rd166, %rd340;
$L__BB3_97:
	add.s64 	%rd341, %rd403, %rd364;
	mad.lo.s64 	%rd404, %rd402, %rd169, %rd341;
$L__BB3_98:
	shl.b64 	%rd342, %rd404, 1;
	add.s64 	%rd343, %rd3, %rd342;
	ld.u16 	%rs17, [%rd343];
	div.s32 	%r289, %r25, %r7;
	mul.lo.s32 	%r290, %r289, %r7;
	sub.s32 	%r291, %r25, %r290;
	mul.lo.s32 	%r292, %r291, %r8;
	div.s32 	%r293, %r289, %r9;
	mul.lo.s32 	%r294, %r293, %r9;
	sub.s32 	%r295, %r289, %r294;
	mad.lo.s32 	%r296, %r295, %r10, %r292;
	div.s32 	%r297, %r293, %r11;
	mul.lo.s32 	%r298, %r297, %r11;
	sub.s32 	%r299, %r293, %r298;
	mad.lo.s32 	%r300, %r299, %r12, %r296;
	add.s32 	%r301, %r300, %r4;
	mad.lo.s32 	%r302, %r297, %r5, %r301;
	mul.wide.s32 	%rd344, %r302, 2;
	add.s64 	%rd345, %rd1, %rd344;
	st.global.u16 	[%rd345], %rs17;
	add.s32 	%r26, %r25, %r6;
	setp.ge.s32 	%p46, %r26, %r3;
	@%p46 bra 	$L__BB3_113;
	setp.eq.s16 	%p47, %rs1, 0;
	cvt.s64.s32 	%rd178, %r26;
	@%p47 bra 	$L__BB3_101;
	add.s64 	%rd407, %rd364, %rd178;
	bra.uni 	$L__BB3_105;
$L__BB3_101:
	ld.local.u64 	%rd180, [%rd4+32];
	ld.local.u64 	%rd181, [%rd4+40];
	or.b64  	%rd346, %rd178, %rd180;
	and.b64  	%rd347, %rd346, -4294967296;
	setp.ne.s64 	%p48, %rd347, 0;
	@%p48 bra 	$L__BB3_103;
	cvt.u32.u64 	%r303, %rd180;
	cvt.u32.u64 	%r304, %rd178;
	div.u32 	%r305, %r304, %r303;
	mul.lo.s32 	%r306, %r305, %r303;
	sub.s32 	%r307, %r304, %r306;
	cvt.u64.u32 	%rd405, %r305;
	cvt.u64.u32 	%rd406, %r307;
	bra.uni 	$L__BB3_104;
$L__BB3_103:
	div.s64 	%rd405, %rd178, %rd180;
	mul.lo.s64 	%rd348, %rd405, %rd180;
	sub.s64 	%rd406, %rd178, %rd348;
$L__BB3_104:
	add.s64 	%rd349, %rd406, %rd364;
	mad.lo.s64 	%rd407, %rd405, %rd181, %rd349;
$L__BB3_105:
	shl.b64 	%rd350, %rd407, 1;
	add.s64 	%rd351, %rd3, %rd350;
	ld.u16 	%rs18, [%rd351];
	div.s32 	%r308, %r26, %r7;
	mul.lo.s32 	%r309, %r308, %r7;
	sub.s32 	%r310, %r26, %r309;
	mul.lo.s32 	%r311, %r310, %r8;
	div.s32 	%r312, %r308, %r9;
	mul.lo.s32 	%r313, %r312, %r9;
	sub.s32 	%r314, %r308, %r313;
	mad.lo.s32 	%r315, %r314, %r10, %r311;
	div.s32 	%r316, %r312, %r11;
	mul.lo.s32 	%r317, %r316, %r11;
	sub.s32 	%r318, %r312, %r317;
	mad.lo.s32 	%r319, %r318, %r12, %r315;
	add.s32 	%r320, %r319, %r4;
	mad.lo.s32 	%r321, %r316, %r5, %r320;
	mul.wide.s32 	%rd352, %r321, 2;
	add.s64 	%rd353, %rd1, %rd352;
	st.global.u16 	[%rd353], %rs18;
	add.s32 	%r27, %r26, %r6;
	setp.ge.s32 	%p49, %r27, %r3;
	@%p49 bra 	$L__BB3_113;
	setp.eq.s16 	%p50, %rs1, 0;
	cvt.s64.s32 	%rd190, %r27;
	@%p50 bra 	$L__BB3_108;
	add.s64 	%rd410, %rd364, %rd190;
	bra.uni 	$L__BB3_112;
$L__BB3_108:
	ld.local.u64 	%rd192, [%rd4+32];
	ld.local.u64 	%rd193, [%rd4+40];
	or.b64  	%rd354, %rd190, %rd192;
	and.b64  	%rd355, %rd354, -4294967296;
	setp.ne.s64 	%p51, %rd355, 0;
	@%p51 bra 	$L__BB3_110;
	cvt.u32.u64 	%r322, %rd192;
	cvt.u32.u64 	%r323, %rd190;
	div.u32 	%r324, %r323, %r322;
	mul.lo.s32 	%r325, %r324, %r322;
	sub.s32 	%r326, %r323, %r325;
	cvt.u64.u32 	%rd408, %r324;
	cvt.u64.u32 	%rd409, %r326;
	bra.uni 	$L__BB3_111;
$L__BB3_110:
	div.s64 	%rd408, %rd190, %rd192;
	mul.lo.s64 	%rd356, %rd408, %rd192;
	sub.s64 	%rd409, %rd190, %rd356;
$L__BB3_111:
	add.s64 	%rd357, %rd409, %rd364;
	mad.lo.s64 	%rd410, %rd408, %rd193, %rd357;
$L__BB3_112:
	shl.b64 	%rd358, %rd410, 1;
	add.s64 	%rd359, %rd3, %rd358;
	ld.u16 	%rs19, [%rd359];
	div.s32 	%r327, %r27, %r7;
	mul.lo.s32 	%r328, %r327, %r7;
	sub.s32 	%r329, %r27, %r328;
	mul.lo.s32 	%r330, %r329, %r8;
	div.s32 	%r331, %r327, %r9;
	mul.lo.s32 	%r332, %r331, %r9;
	sub.s32 	%r333, %r327, %r332;
	mad.lo.s32 	%r334, %r333, %r10, %r330;
	div.s32 	%r335, %r331, %r11;
	mul.lo.s32 	%r336, %r335, %r11;
	sub.s32 	%r337, %r331, %r336;
	mad.lo.s32 	%r338, %r337, %r12, %r334;
	add.s32 	%r339, %r338, %r4;
	mad.lo.s32 	%r340, %r335, %r5, %r339;
	mul.wide.s32 	%rd360, %r340, 2;
	add.s64 	%rd361, %rd1, %rd360;
	st.global.u16 	[%rd361], %rs19;
$L__BB3_113:
	ret;

}
	// .globl	_Z18concatenate_kernelI6float46__halflLl4ELl2ELl16EEvPT0_N36_GLOBAL__N__39a39119_4_k_cu_95ae938114OutputMetaDataIXT2_EEENS4_13InputMetaDataIS2_XT3_EEET1_S9_
.visible .entry _Z18concatenate_kernelI6float46__halflLl4ELl2ELl16EEvPT0_N36_GLOBAL__N__39a39119_4_k_cu_95ae938114OutputMetaDataIXT2_EEENS4_13InputMetaDataIS2_XT3_EEET1_S9_(
	.param .u64 .ptr .align 1 _Z18concatenate_kernelI6float46__halflLl4ELl2ELl16EEvPT0_N36_GLOBAL__N__39a39119_4_k_cu_95ae938114OutputMetaDataIXT2_EEENS4_13InputMetaDataIS2_XT3_EEET1_S9__param_0,
	.param .align 8 .b8 _Z18concatenate_kernelI6float46__halflLl4ELl2ELl16EEvPT0_N36_GLOBAL__N__39a39119_4_k_cu_95ae938114OutputMetaDataIXT2_EEENS4_13InputMetaDataIS2_XT3_EEET1_S9__param_1[64],
	.param .align 8 .b8 _Z18concatenate_kernelI6float46__halflLl4ELl2ELl16EEvPT0_N36_GLOBAL__N__39a39119_4_k_cu_95ae938114OutputMetaDataIXT2_EEENS4_13InputMetaDataIS2_XT3_EEET1_S9__param_2[128],
	.param .u64 _Z18concatenate_kernelI6float46__halflLl4ELl2ELl16EEvPT0_N36_GLOBAL__N__39a39119_4_k_cu_95ae938114OutputMetaDataIXT2_EEENS4_13InputMetaDataIS2_XT3_EEET1_S9__param_3,
	.param .u64 _Z18concatenate_kernelI6float46__halflLl4ELl2ELl16EEvPT0_N36_GLOBAL__N__39a39119_4_k_cu_95ae938114OutputMetaDataIXT2_EEENS4_13InputMetaDataIS2_XT3_EEET1_S9__param_4
)
{
	.local .align 8 .b8 	__local_depot4[128];
	.reg .b64 	%SP;
	.reg .b64 	%SPL;
	.reg .pred 	%p<16>;
	.reg .b16 	%rs<4>;
	.reg .b32 	%r<38>;
	.reg .b32 	%f<9>;
	.reg .b64 	%rd<175>;

	mov.u64 	%SPL, __local_depot4;
	ld.param.u64 	%rd72, [_Z18concatenate_kernelI6float46__halflLl4ELl2ELl16EEvPT0_N36_GLOBAL__N__39a39119_4_k_cu_95ae938114OutputMetaDataIXT2_EEENS4_13InputMetaDataIS2_XT3_EEET1_S9__param_1+56];
	ld.param.u64 	%rd71, [_Z18concatenate_kernelI6float46__halflLl4ELl2ELl16EEvPT0_N36_GLOBAL__N__39a39119_4_k_cu_95ae938114OutputMetaDataIXT2_EEENS4_13InputMetaDataIS2_XT3_EEET1_S9__param_1+48];
	ld.param.u64 	%rd70, [_Z18concatenate_kernelI6float46__halflLl4ELl2ELl16EEvPT0_N36_GLOBAL__N__39a39119_4_k_cu_95ae938114OutputMetaDataIXT2_EEENS4_13InputMetaDataIS2_XT3_EEET1_S9__param_1+40];
	ld.param.u64 	%rd69, [_Z18concatenate_kernelI6float46__halflLl4ELl2ELl16EEvPT0_N36_GLOBAL__N__39a39119_4_k_cu_95ae938114OutputMetaDataIXT2_EEENS4_13InputMetaDataIS2_XT3_EEET1_S9__param_1+32];
	ld.param.u64 	%rd68, [_Z18concatenate_kernelI6float46__halflLl4ELl2ELl16EEvPT0_N36_GLOBAL__N__39a39119_4_k_cu_95ae938114OutputMetaDataIXT2_EEENS4_13InputMetaDataIS2_XT3_EEET1_S9__param_1+24];
	ld.param.u64 	%rd67, [_Z18concatenate_kernelI6float46__halflLl4ELl2ELl16EEvPT0_N36_GLOBAL__N__39a39119_4_k_cu_95ae938114OutputMetaDataIXT2_EEENS4_13InputMetaDataIS2_XT3_EEET1_S9__param_1+16];
	ld.param.u64 	%rd66, [_Z18concatenate_kernelI6float46__halflLl4ELl2ELl16EEvPT0_N36_GLOBAL__N__39a39119_4_k_cu_95ae938114OutputMetaDataIXT2_EEENS4_13InputMetaDataIS2_XT3_EEET1_S9__param_1+8];
	ld.param.u64 	%rd74, [_Z18concatenate_kernelI6float46__halflLl4ELl2ELl16EEvPT0_N36_GLOBAL__N__39a39119_4_k_cu_95ae938114OutputMetaDataIXT2_EEENS4_13InputMetaDataIS2_XT3_EEET1_S9__param_2+120];
	ld.param.u64 	%rd75, [_Z18concatenate_kernelI6float46__halflLl4ELl2ELl16EEvPT0_N36_GLOBAL__N__39a39119_4_k_cu_95ae938114OutputMetaDataIXT2_EEENS4_13InputMetaDataIS2_XT3_EEET1_S9__param_2+112];
	ld.param.u64 	%rd76, [_Z18concatenate_kernelI6float46__halflLl4ELl2ELl16EEvPT0_N36_GLOBAL__N__39a39119_4_k_cu_95ae938114OutputMetaDataIXT2_EEENS4_13InputMetaDataIS2_XT3_EEET1_S9__param_2+104];
	ld.param.u64 	%rd77, [_Z18concatenate_kernelI6float46__halflLl4ELl2ELl16EEvPT0_N36_GLOBAL__N__39a39119_4_k_cu_95ae938114OutputMetaDataIXT2_EEENS4_13InputMetaDataIS2_XT3_EEET1_S9__param_2+96];
	ld.param.u64 	%rd78, [_Z18concatenate_kernelI6float46__halflLl4ELl2ELl16EEvPT0_N36_GLOBAL__N__39a39119_4_k_cu_95ae938114OutputMetaDataIXT2_EEENS4_13InputMetaDataIS2_XT3_EEET1_S9__param_2+88];
	ld.param.u64 	%rd79, [_Z18concatenate_kernelI6float46__halflLl4ELl2ELl16EEvPT0_N36_GLOBAL__N__39a39119_4_k_cu_95ae938114OutputMetaDataIXT2_EEENS4_13InputMetaDataIS2_XT3_EEET1_S9__param_2+80];
	ld.param.u64 	%rd80, [_Z18concatenate_kernelI6float46__halflLl4ELl2ELl16EEvPT0_N36_GLOBAL__N__39a39119_4_k_cu_95ae938114OutputMetaDataIXT2_EEENS4_13InputMetaDataIS2_XT3_EEET1_S9__param_2+72];
	ld.param.u64 	%rd81, [_Z18concatenate_kernelI6float46__halflLl4ELl2ELl16EEvPT0_N36_GLOBAL__N__39a39119_4_k_cu_95ae938114OutputMetaDataIXT2_EEENS4_13InputMetaDataIS2_XT3_EEET1_S9__param_2+64];
	ld.param.u64 	%rd82, [_Z18concatenate_kernelI6float46__halflLl4ELl2ELl16EEvPT0_N36_GLOBAL__N__39a39119_4_k_cu_95ae938114OutputMetaDataIXT2_EEENS4_13InputMetaDataIS2_XT3_EEET1_S9__param_2+48];
	ld.param.u64 	%rd83, [_Z18concatenate_kernelI6float46__halflLl4ELl2ELl16EEvPT0_N36_GLOBAL__N__39a39119_4_k_cu_95ae938114OutputMetaDataIXT2_EEENS4_13InputMetaDataIS2_XT3_EEET1_S9__param_2+40];
	ld.param.u64 	%rd84, [_Z18concatenate_kernelI6float46__halflLl4ELl2ELl16EEvPT0_N36_GLOBAL__N__39a39119_4_k_cu_95ae938114OutputMetaDataIXT2_EEENS4_13InputMetaDataIS2_XT3_EEET1_S9__param_2+32];
	ld.param.u64 	%rd85, [_Z18concatenate_kernelI6float46__halflLl4ELl2ELl16EEvPT0_N36_GLOBAL__N__39a39119_4_k_cu_95ae938114OutputMetaDataIXT2_EEENS4_13InputMetaDataIS2_XT3_EEET1_S9__param_2+16];
	ld.param.u64 	%rd86, [_Z18concatenate_kernelI6float46__halflLl4ELl2ELl16EEvPT0_N36_GLOBAL__N__39a39119_4_k_cu_95ae938114OutputMetaDataIXT2_EEENS4_13InputMetaDataIS2_XT3_EEET1_S9__param_2+8];
	ld.param.u64 	%rd87, [_Z18concatenate_kernelI6float46__halflLl4ELl2ELl16EEvPT0_N36_GLOBAL__N__39a39119_4_k_cu_95ae938114OutputMetaDataIXT2_EEENS4_13InputMetaDataIS2_XT3_EEET1_S9__param_2];
	ld.param.u64 	%rd88, [_Z18concatenate_kernelI6float46__halflLl4ELl2ELl16EEvPT0_N36_GLOBAL__N__39a39119_4_k_cu_95ae938114OutputMetaDataIXT2_EEENS4_13InputMetaDataIS2_XT3_EEET1_S9__param_0];
	ld.param.u8 	%rs2, [_Z18concatenate_kernelI6float46__halflLl4ELl2ELl16EEvPT0_N36_GLOBAL__N__39a39119_4_k_cu_95ae938114OutputMetaDataIXT2_EEENS4_13InputMetaDataIS2_XT3_EEET1_S9__param_2+56];
	ld.param.u8 	%rs3, [_Z18concatenate_kernelI6float46__halflLl4ELl2ELl16EEvPT0_N36_GLOBAL__N__39a39119_4_k_cu_95ae938114OutputMetaDataIXT2_EEENS4_13InputMetaDataIS2_XT3_EEET1_S9__param_2+24];
	ld.param.u64 	%rd73, [_Z18concatenate_kernelI6float46__halflLl4ELl2ELl16EEvPT0_N36_GLOBAL__N__39a39119_4_k_cu_95ae938114OutputMetaDataIXT2_EEENS4_13InputMetaDataIS2_XT3_EEET1_S9__param_3];
	ld.param.u64 	%rd89, [_Z18concatenate_kernelI6float46__halflLl4ELl2ELl16EEvPT0_N36_GLOBAL__N__39a39119_4_k_cu_95ae938114OutputMetaDataIXT2_EEENS4_13InputMetaDataIS2_XT3_EEET1_S9__param_4];
	cvta.to.global.u64 	%rd1, %rd88;
	add.u64 	%rd91, %SPL, 0;
	st.local.u64 	[%rd91], %rd87;
	st.local.u64 	[%rd91+8], %rd86;
	st.local.u64 	[%rd91+16], %rd85;
	st.local.u8 	[%rd91+24], %rs3;
	st.local.u64 	[%rd91+32], %rd84;
	st.local.u64 	[%rd91+40], %rd83;
	st.local.u64 	[%rd91+48], %rd82;
	st.local.u8 	[%rd91+56], %rs2;
	st.local.u64 	[%rd91+64], %rd81;
	st.local.u64 	[%rd91+72], %rd80;
	st.local.u64 	[%rd91+80], %rd79;
	st.local.u64 	[%rd91+88], %rd78;
	st.local.u64 	[%rd91+96], %rd77;
	st.local.u64 	[%rd91+104], %rd76;
	st.local.u64 	[%rd91+112], %rd75;
	st.local.u64 	[%rd91+120], %rd74;
	mov.u32 	%r3, %ctaid.x;
	mov.u32 	%r1, %ntid.x;
	mov.u32 	%r4, %tid.x;
	mad.lo.s32 	%r5, %r3, %r1, %r4;
	cvt.u64.u32 	%rd3, %r5;
	mov.u32 	%r6, %ctaid.y;
	and.b32  	%r7, %r6, 1;
	shl.b32 	%r8, %r6, 3;
	cvt.u64.u32 	%rd92, %r8;
	and.b64  	%rd93, %rd92, 8;
	add.s64 	%rd94, %rd91, %rd93;
	ld.local.u64 	%rd4, [%rd94];
	mul.wide.u32 	%rd95, %r7, 24;
	add.s64 	%rd5, %rd94, %rd95;
	ld.local.u64 	%rd96, [%rd94+80];
	ld.local.u64 	%rd97, [%rd94+112];
	ld.local.u64 	%rd6, [%rd94+96];
	mul.lo.s64 	%rd7, %rd96, %rd89;
	shr.s64 	%rd98, %rd97, 63;
	shr.u64 	%rd99, %rd98, 61;
	add.s64 	%rd100, %rd97, %rd99;
	shr.s64 	%rd8, %rd100, 3;
	setp.le.s64 	%p1, %rd8, %rd3;
	@%p1 bra 	$L__BB4_33;
	ld.local.u8 	%rs1, [%rd5+24];
	setp.eq.s16 	%p2, %rs1, 0;
	mov.u32 	%r9, %nctaid.x;
	mul.lo.s32 	%r2, %r1, %r9;
	@%p2 bra 	$L__BB4_3;
	ld.local.u64 	%rd164, [%rd5+16];
	shl.b64 	%rd101, %rd164, 1;
	add.s64 	%rd102, %rd4, %rd101;
	shl.b64 	%rd103, %rd3, 4;
	add.s64 	%rd165, %rd102, %rd103;
	bra.uni 	$L__BB4_7;
$L__BB4_3:
	ld.local.u64 	%rd164, [%rd5+16];
	ld.local.u64 	%rd12, [%rd5+32];
	ld.local.u64 	%rd13, [%rd5+40];
	shl.b64 	%rd14, %rd3, 3;
	or.b64  	%rd104, %rd14, %rd12;
	and.b64  	%rd105, %rd104, -4294967296;
	setp.ne.s64 	%p3, %rd105, 0;
	@%p3 bra 	$L__BB4_5;
	cvt.u32.u64 	%r10, %rd12;
	cvt.u32.u64 	%r11, %rd14;
	div.u32 	%r12, %r11, %r10;
	mul.lo.s32 	%r13, %r12, %r10;
	sub.s32 	%r14, %r11, %r13;
	cvt.u64.u32 	%rd162, %r12;
	cvt.u64.u32 	%rd163, %r14;
	bra.uni 	$L__BB4_6;
$L__BB4_5:
	div.s64 	%rd162, %rd14, %rd12;
	mul.lo.s64 	%rd106, %rd162, %rd12;
	sub.s64 	%rd163, %rd14, %rd106;
$L__BB4_6:
	add.s64 	%rd107, %rd163, %rd164;
	mad.lo.s64 	%rd108, %rd162, %rd13, %rd107;
	shl.b64 	%rd109, %rd108, 1;
	add.s64 	%rd165, %rd4, %rd109;
$L__BB4_7:
	ld.v4.f32 	{%f1, %f2, %f3, %f4}, [%rd165];
	shl.b64 	%rd24, %rd3, 3;
	setp.eq.s64 	%p4, %rd73, 3;
	selp.b64 	%rd25, %rd6, %rd68, %p4;
	or.b64  	%rd110, %rd24, %rd25;
	and.b64  	%rd111, %rd110, -4294967296;
	setp.ne.s64 	%p5, %rd111, 0;
	@%p5 bra 	$L__BB4_9;
	cvt.u32.u64 	%r15, %rd25;
	cvt.u32.u64 	%r16, %rd24;
	div.u32 	%r17, %r16, %r15;
	cvt.u64.u32 	%rd166, %r17;
	bra.uni 	$L__BB4_10;
$L__BB4_9:
	div.s64 	%rd166, %rd24, %rd25;
$L__BB4_10:
	mul.lo.s64 	%rd112, %rd166, %rd25;
	sub.s64 	%rd29, %rd24, %rd112;
	setp.eq.s64 	%p6, %rd73, 2;
	selp.b64 	%rd30, %rd6, %rd67, %p6;
	or.b64  	%rd113, %rd166, %rd30;
	and.b64  	%rd114, %rd113, -4294967296;
	setp.ne.s64 	%p7, %rd114, 0;
	@%p7 bra 	$L__BB4_12;
	cvt.u32.u64 	%r18, %rd30;
	cvt.u32.u64 	%r19, %rd166;
	div.u32 	%r20, %r19, %r18;
	cvt.u64.u32 	%rd167, %r20;
	bra.uni 	$L__BB4_13;
$L__BB4_12:
	div.s64 	%rd167, %rd166, %rd30;
$L__BB4_13:
	mul.lo.s64 	%rd115, %rd167, %rd30;
	sub.s64 	%rd116, %rd166, %rd115;
	mul.lo.s64 	%rd117, %rd29, %rd72;
	mad.lo.s64 	%rd34, %rd116, %rd71, %rd117;
	setp.eq.s64 	%p8, %rd73, 1;
	selp.b64 	%rd35, %rd6, %rd66, %p8;
	or.b64  	%rd118, %rd167, %rd35;
	and.b64  	%rd119, %rd118, -4294967296;
	setp.ne.s64 	%p9, %rd119, 0;
	@%p9 bra 	$L__BB4_15;
	cvt.u32.u64 	%r21, %rd35;
	cvt.u32.u64 	%r22, %rd167;
	div.u32 	%r23, %r22, %r21;
	cvt.u64.u32 	%rd168, %r23;
	bra.uni 	$L__BB4_16;
$L__BB4_15:
	div.s64 	%rd168, %rd167, %rd35;
$L__BB4_16:
	mul.lo.s64 	%rd120, %rd168, %rd35;
	sub.s64 	%rd121, %rd167, %rd120;
	mad.lo.s64 	%rd122, %rd121, %rd70, %rd34;
	add.s64 	%rd123, %rd122, %rd7;
	mad.lo.s64 	%rd124, %rd69, %rd168, %rd123;
	shr.s64 	%rd125, %rd124, 63;
	shr.u64 	%rd126, %rd125, 61;
	add.s64 	%rd127, %rd124, %rd126;
	shl.b64 	%rd128, %rd127, 1;
	and.b64  	%rd129, %rd128, -16;
	add.s64 	%rd130, %rd1, %rd129;
	st.global.v4.f32 	[%rd130], {%f1, %f2, %f3, %f4};
	cvt.u64.u32 	%rd131, %r2;
	add.s64 	%rd40, %rd3, %rd131;
	setp.ge.u64 	%p10, %rd40, %rd8;
	@%p10 bra 	$L__BB4_33;
	setp.eq.s16 	%p11, %rs1, 0;
	@%p11 bra 	$L__BB4_19;
	shl.b64 	%rd132, %rd164, 1;
	add.s64 	%rd133, %rd4, %rd132;
	shl.b64 	%rd134, %rd40, 4;
	add.s64 	%rd171, %rd133, %rd134;
	bra.uni 	$L__BB4_23;
$L__BB4_19:
	ld.local.u64 	%rd42, [%rd5+32];
	ld.local.u64 	%rd43, [%rd5+40];
	shl.b64 	%rd44, %rd40, 3;
	or.b64  	%rd135, %rd44, %rd42;
	and.b64  	%rd136, %rd135, -4294967296;
	setp.ne.s64 	%p12, %rd136, 0;
	@%p12 bra 	$L__BB4_21;
	cvt.u32.u64 	%r24, %rd42;
	cvt.u32.u64 	%r25, %rd44;
	div.u32 	%r26, %r25, %r24;
	mul.lo.s32 	%r27, %r26, %r24;
	sub.s32 	%r28, %r25, %r27;
	cvt.u64.u32 	%rd169, %r26;
	cvt.u64.u32 	%rd170, %r28;
	bra.uni 	$L__BB4_22;
$L__BB4_21:
	div.s64 	%rd169, %rd44, %rd42;
	mul.lo.s64 	%rd137, %rd169, %rd42;
	sub.s64 	%rd170, %rd44, %rd137;
$L__BB4_22:
	add.s64 	%rd138, %rd170, %rd164;
	mad.lo.s64 	%rd139, %rd169, %rd43, %rd138;
	shl.b64 	%rd140, %rd139, 1;
	add.s64 	%rd171, %rd4, %rd140;
$L__BB4_23:
	ld.v4.f32 	{%f5, %f6, %f7, %f8}, [%rd171];
	shl.b64 	%rd53, %rd40, 3;
	or.b64  	%rd141, %rd53, %rd25;
	and.b64  	%rd142, %rd141, -4294967296;
	setp.ne.s64 	%p13, %rd142, 0;
	@%p13 bra 	$L__BB4_25;
	cvt.u32.u64 	%r29, %rd25;
	cvt.u32.u64 	%r30, %rd53;
	div.u32 	%r31, %r30, %r29;
	cvt.u64.u32 	%rd172, %r31;
	bra.uni 	$L__BB4_26;
$L__BB4_25:
	div.s64 	%rd172, %rd53, %rd25;
$L__BB4_26:
	mul.lo.s64 	%rd143, %rd172, %rd25;
	sub.s64 	%rd144, %rd53, %rd143;
	mul.lo.s64 	%rd57, %rd144, %rd72;
	or.b64  	%rd145, %rd172, %rd30;
	and.b64  	%rd146, %rd145, -4294967296;
	setp.ne.s64 	%p14, %rd146, 0;
	@%p14 bra 	$L__BB4_28;
	cvt.u32.u64 	%r32, %rd30;
	cvt.u32.u64 	%r33, %rd172;
	div.u32 	%r34, %r33, %r32;
	cvt.u64.u32 	%rd173, %r34;
	bra.uni 	$L__BB4_29;
$L__BB4_28:
	div.s64 	%rd173, %rd172, %rd30;
$L__BB4_29:
	mul.lo.s64 	%rd147, %rd173, %rd30;
	sub.s64 	%rd148, %rd172, %rd147;
	mad.lo.s64 	%rd61, %rd148, %rd71, %rd57;
	or.b64  	%rd149, %rd173, %rd35;
	and.b64  	%rd150, %rd149, -4294967296;
	setp.ne.s64 	%p15, %rd150, 0;
	@%p15 bra 	$L__BB4_31;
	cvt.u32.u64 	%r35, %rd35;
	cvt.u32.u64 	%r36, %rd173;
	div.u32 	%r37, %r36, %r35;
	cvt.u64.u32 	%rd174, %r37;
	bra.uni 	$L__BB4_32;
$L__BB4_31:
	div.s64 	%rd174, %rd173, %rd35;
$L__BB4_32:
	mul.lo.s64 	%rd151, %rd174, %rd35;
	sub.s64 	%rd152, %rd173, %rd151;
	mad.lo.s64 	%rd153, %rd152, %rd70, %rd61;
	add.s64 	%rd154, %rd153, %rd7;
	mad.lo.s64 	%rd155, %rd69, %rd174, %rd154;
	shr.s64 	%rd156, %rd155, 63;
	shr.u64 	%rd157, %rd156, 61;
	add.s64 	%rd158, %rd155, %rd157;
	shl.b64 	%rd159, %rd158, 1;
	and.b64  	%rd160, %rd159, -16;
	add.s64 	%rd161, %rd1, %rd160;
	st.global.v4.f32 	[%rd161], {%f5, %f6, %f7, %f8};
$L__BB4_33:
	ret;

}
	// .globl	_Z18concatenate_kernelI6float26__halflLl4ELl2ELl16EEvPT0_N36_GLOBAL__N__39a39119_4_k_cu_95ae938114OutputMetaDataIXT2_EEENS4_13InputMetaDataIS2_XT3_EEET1_S9_
.visible .entry _Z18concatenate_kernelI6float26__halflLl4ELl2ELl16EEvPT0_N36_GLOBAL__N__39a39119_4_k_cu_95ae938114OutputMetaDataIXT2_EEENS4_13InputMetaDataIS2_XT3_EEET1_S9_(
	.param .u64 .ptr .align 1 _Z18concatenate_kernelI6float26__halflLl4ELl2ELl16EEvPT0_N36_GLOBAL__N__39a39119_4_k_cu_95ae938114OutputMetaDataIXT2_EEENS4_13InputMetaDataIS2_XT3_EEET1_S9__param_0,
	.param .align 8 .b8 _Z18concatenate_kernelI6float26__halflLl4ELl2ELl16EEvPT0_N36_GLOBAL__N__39a39119_4_k_cu_95ae938114OutputMetaDataIXT2_EEENS4_13InputMetaDataIS2_XT3_EEET1_S9__param_1[64],
	.param .align 8 .b8 _Z18concatenate_kernelI6float26__halflLl4ELl2ELl16EEvPT0_N36_GLOBAL__N__39a39119_4_k_cu_95ae938114OutputMetaDataIXT2_EEENS4_13InputMetaDataIS2_XT3_EEET1_S9__param_2[128],
	.param .u64 _Z18concatenate_kernelI6float26__halflLl4ELl2ELl16EEvPT0_N36_GLOBAL__N__39a39119_4_k_cu_95ae938114OutputMetaDataIXT2_EEENS4_13InputMetaDataIS2_XT3_EEET1_S9__param_3,
	.param .u64 _Z18concatenate_kernelI6float26__halflLl4ELl2ELl16EEvPT0_N36_GLOBAL__N__39a39119_4_k_cu_95ae938114OutputMetaDataIXT2_EEENS4_13InputMetaDataIS2_XT3_EEET1_S9__param_4
)
{
	.local .align 8 .b8 	__local_depot5[128];
	.reg .b64 	%SP;
	.reg .b64 	%SPL;
	.reg .pred 	%p<28>;
	.reg .b16 	%rs<4>;
	.reg .b32 	%r<66>;
	.reg .b32 	%f<9>;
	.reg .b64 	%rd<293>;

	mov.u64 	%SPL, __local_depot5;
	ld.param.u64 	%rd124, [_Z18concatenate_kernelI6float26__halflLl4ELl2ELl16EEvPT0_N36_GLOBAL__N__39a39119_4_k_cu_95ae938114OutputMetaDataIXT2_EEENS4_13InputMetaDataIS2_XT3_EEET1_S9__param_1+56];
	ld.param.u64 	%rd123, [_Z18concatenate_kernelI6float26__halflLl4ELl2ELl16EEvPT0_N36_GLOBAL__N__39a39119_4_k_cu_95ae938114OutputMetaDataIXT2_EEENS4_13InputMetaDataIS2_XT3_EEET1_S9__param_1+48];
	ld.param.u64 	%rd122, [_Z18concatenate_kernelI6float26__halflLl4ELl2ELl16EEvPT0_N36_GLOBAL__N__39a39119_4_k_cu_95ae938114OutputMetaDataIXT2_EEENS4_13InputMetaDataIS2_XT3_EEET1_S9__param_1+40];
	ld.param.u64 	%rd121, [_Z18concatenate_kernelI6float26__halflLl4ELl2ELl16EEvPT0_N36_GLOBAL__N__39a39119_4_k_cu_95ae938114OutputMetaDataIXT2_EEENS4_13InputMetaDataIS2_XT3_EEET1_S9__param_1+32];
	ld.param.u64 	%rd120, [_Z18concatenate_kernelI6float26__halflLl4ELl2ELl16EEvPT0_N36_GLOBAL__N__39a39119_4_k_cu_95ae938114OutputMetaDataIXT2_EEENS4_13InputMetaDataIS2_XT3_EEET1_S9__param_1+24];
	ld.param.u64 	%rd119, [_Z18concatenate_kernelI6float26__halflLl4ELl2ELl16EEvPT0_N36_GLOBAL__N__39a39119_4_k_cu_95ae938114OutputMetaDataIXT2_EEENS4_13InputMetaDataIS2_XT3_EEET1_S9__param_1+16];
	ld.param.u64 	%rd118, [_Z18concatenate_kernelI6float26__halflLl4ELl2ELl16EEvPT0_N36_GLOBAL__N__39a39119_4_k_cu_95ae938114OutputMetaDataIXT2_EEENS4_13InputMetaDataIS2_XT3_EEET1_S9__param_1+8];
	ld.param.u64 	%rd126, [_Z18concatenate_kernelI6float26__halflLl4ELl2ELl16EEvPT0_N36_GLOBAL__N__39a39119_4_k_cu_95ae938114OutputMetaDataIXT2_EEENS4_13InputMetaDataIS2_XT3_EEET1_S9__param_2+120];
	ld.param.u64 	%rd127, [_Z18concatenate_kernelI6float26__halflLl4ELl2ELl16EEvPT0_N36_GLOBAL__N__39a39119_4_k_cu_95ae938114OutputMetaDataIXT2_EEENS4_13InputMetaDataIS2_XT3_EEET1_S9__param_2+112];
	ld.param.u64 	%rd128, [_Z18concatenate_kernelI6float26__halflLl4ELl2ELl16EEvPT0_N36_GLOBAL__N__39a39119_4_k_cu_95ae938114OutputMetaDataIXT2_EEENS4_13InputMetaDataIS2_XT3_EEET1_S9__param_2+104];
	ld.param.u64 	%rd129, [_Z18concatenate_kernelI6float26__halflLl4ELl2ELl16EEvPT0_N36_GLOBAL__N__39a39119_4_k_cu_95ae938114OutputMetaDataIXT2_EEENS4_13InputMetaDataIS2_XT3_EEET1_S9__param_2+96];
	ld.param.u64 	%rd130, [_Z18concatenate_kernelI6float26__halflLl4ELl2ELl16EEvPT0_N36_GLOBAL__N__39a39119_4_k_cu_95ae938114OutputMetaDataIXT2_EEENS4_13InputMetaDataIS2_XT3_EEET1_S9__param_2+88];
	ld.param.u64 	%rd131, [_Z18concatenate_kernelI6float26__halflLl4ELl2ELl16EEvPT0_N36_GLOBAL__N__39a39119_4_k_cu_95ae938114OutputMetaDataIXT2_EEENS4_13InputMetaDataIS2_XT3_EEET1_S9__param_2+80];
	ld.param.u64 	%rd132, [_Z18concatenate_kernelI6float26__halflLl4ELl2ELl16EEvPT0_N36_GLOBAL__N__39a39119_4_k_cu_95ae938114OutputMetaDataIXT2_EEENS4_13InputMetaDataIS2_XT3_EEET1_S9__param_2+72];
	ld.param.u64 	%rd133, [_Z18concatenate_kernelI6float26__halflLl4ELl2ELl16EEvPT0_N36_GLOBAL__N__39a39119_4_k_cu_95ae938114OutputMetaDataIXT2_EEENS4_13InputMetaDataIS2_XT3_EEET1_S9__param_2+64];
	ld.param.u64 	%rd134, [_Z18concatenate_kernelI6float26__halflLl4ELl2ELl16EEvPT0_N36_GLOBAL__N__39a39119_4_k_cu_95ae938114OutputMetaDataIXT2_EEENS4_13InputMetaDataIS2_XT3_EEET1_S9__param_2+48];
	ld.param.u64 	%rd135, [_Z18concatenate_kernelI6float26__halflLl4ELl2ELl16EEvPT0_N36_GLOBAL__N__39a39119_4_k_cu_95ae938114OutputMetaDataIXT2_EEENS4_13InputMetaDataIS2_XT3_EEET1_S9__param_2+40];
	ld.param.u64 	%rd136, [_Z18concatenate_kernelI6float26__halflLl4ELl2ELl16EEvPT0_N36_GLOBAL__N__39a39119_4_k_cu_95ae938114OutputMetaDataIXT2_EEENS4_13InputMetaDataIS2_XT3_EEET1_S9__param_2+32];
	ld.param.u64 	%rd137, [_Z18concatenate_kernelI6float26__halflLl4ELl2ELl16EEvPT0_N36_GLOBAL__N__39a39119_4_k_cu_95ae938114OutputMetaDataIXT2_EEENS4_13InputMetaDataIS2_XT3_EEET1_S9__param_2+16];
	ld.param.u64 	%rd138, [_Z18concatenate_kernelI6float26__halflLl4ELl2ELl16EEvPT0_N36_GLOBAL__N__39a39119_4_k_cu_95ae938114OutputMetaDataIXT2_EEENS4_13InputMetaDataIS2_XT3_EEET1_S9__param_2+8];
	ld.param.u64 	%rd139, [_Z18concatenate_kernelI6float26__halflLl4ELl2ELl16EEvPT0_N36_GLOBAL__N__39a39119_4_k_cu_95ae938114OutputMetaDataIXT2_EEENS4_13InputMetaDataIS2_XT3_EEET1_S9__param_2];
	ld.param.u64 	%rd140, [_Z18concatenate_kernelI6float26__halflLl4ELl2ELl16EEvPT0_N36_GLOBAL__N__39a39119_4_k_cu_95ae938114OutputMetaDataIXT2_EEENS4_13InputMetaDataIS2_XT3_EEET1_S9__param_0];
	ld.param.u8 	%rs2, [_Z18concatenate_kernelI6float26__halflLl4ELl2ELl16EEvPT0_N36_GLOBAL__N__39a39119_4_k_cu_95ae938114OutputMetaDataIXT2_EEENS4_13InputMetaDataIS2_XT3_EEET1_S9__param_2+56];
	ld.param.u8 	%rs3, [_Z18concatenate_kernelI6float26__halflLl4ELl2ELl16EEvPT0_N36_GLOBAL__N__39a39119_4_k_cu_95ae938114OutputMetaDataIXT2_EEENS4_13InputMetaDataIS2_XT3_EEET1_S9__param_2+24];
	ld.param.u64 	%rd125, [_Z18concatenate_kernelI6float26__halflLl4ELl2ELl16EEvPT0_N36_GLOBAL__N__39a39119_4_k_cu_95ae938114OutputMetaDataIXT2_EEENS4_13InputMetaDataIS2_XT3_EEET1_S9__param_3];
	ld.param.u64 	%rd141, [_Z18concatenate_kernelI6float26__halflLl4ELl2ELl16EEvPT0_N36_GLOBAL__N__39a39119_4_k_cu_95ae938114OutputMetaDataIXT2_EEENS4_13InputMetaDataIS2_XT3_EEET1_S9__param_4];
	cvta.to.global.u64 	%rd1, %rd140;
	add.u64 	%rd143, %SPL, 0;
	st.local.u64 	[%rd143], %rd139;
	st.local.u64 	[%rd143+8], %rd138;
	st.local.u64 	[%rd143+16], %rd137;
	st.local.u8 	[%rd143+24], %rs3;
	st.local.u64 	[%rd143+32], %rd136;
	st.local.u64 	[%rd143+40], %rd135;
	st.local.u64 	[%rd143+48], %rd134;
	st.local.u8 	[%rd143+56], %rs2;
	st.local.u64 	[%rd143+64], %rd133;
	st.local.u64 	[%rd143+72], %rd132;
	st.local.u64 	[%rd143+80], %rd131;
	st.local.u64 	[%rd143+88], %rd130;
	st.local.u64 	[%rd143+96], %rd129;
	st.local.u64 	[%rd143+104], %rd128;
	st.local.u64 	[%rd143+112], %rd127;
	st.local.u64 	[%rd143+120], %rd126;
	mov.u32 	%r2, %ctaid.x;
	mov.u32 	%r1, %ntid.x;
	mov.u32 	%r3, %tid.x;
	mad.lo.s32 	%r4, %r2, %r1, %r3;
	cvt.u64.u32 	%rd3, %r4;
	mov.u32 	%r5, %ctaid.y;
	and.b32  	%r6, %r5, 1;
	shl.b32 	%r7, %r5, 3;
	cvt.u64.u32 	%rd144, %r7;
	and.b64  	%rd145, %rd144, 8;
	add.s64 	%rd146, %rd143, %rd145;
	ld.local.u64 	%rd4, [%rd146];
	mul.wide.u32 	%rd147, %r6, 24;
	add.s64 	%rd5, %rd146, %rd147;
	ld.local.u64 	%rd148, [%rd146+80];
	ld.local.u64 	%rd149, [%rd146+112];
	ld.local.u64 	%rd6, [%rd146+96];
	mul.lo.s64 	%rd7, %rd148, %rd141;
	shr.s64 	%rd150, %rd149, 63;
	shr.u64 	%rd151, %rd150, 62;
	add.s64 	%rd152, %rd149, %rd151;
	shr.s64 	%rd8, %rd152, 2;
	setp.le.s64 	%p1, %rd8, %rd3;
	@%p1 bra 	$L__BB5_65;
	ld.local.u8 	%rs1, [%rd5+24];
	setp.eq.s16 	%p2, %rs1, 0;
	mov.u32 	%r8, %nctaid.x;
	mul.lo.s32 	%r9, %r1, %r8;
	cvt.u64.u32 	%rd9, %r9;
	@%p2 bra 	$L__BB5_3;
	ld.local.u64 	%rd270, [%rd5+16];
	shl.b64 	%rd153, %rd270, 1;
	add.s64 	%rd154, %rd4, %rd153;
	shl.b64 	%rd155, %rd3, 3;
	add.s64 	%rd271, %rd154, %rd155;
	bra.uni 	$L__BB5_7;
$L__BB5_3:
	ld.local.u64 	%rd270, [%rd5+16];
	ld.local.u64 	%rd13, [%rd5+32];
	ld.local.u64 	%rd14, [%rd5+40];
	shl.b64 	%rd15, %rd3, 2;
	or.b64  	%rd156, %rd15, %rd13;
	and.b64  	%rd157, %rd156, -4294967296;
	setp.ne.s64 	%p3, %rd157, 0;
	@%p3 bra 	$L__BB5_5;
	cvt.u32.u64 	%r10, %rd13;
	cvt.u32.u64 	%r11, %rd15;
	div.u32 	%r12, %r11, %r10;
	mul.lo.s32 	%r13, %r12, %r10;
	sub.s32 	%r14, %r11, %r13;
	cvt.u64.u32 	%rd268, %r12;
	cvt.u64.u32 	%rd269, %r14;
	bra.uni 	$L__BB5_6;
$L__BB5_5:
	div.s64 	%rd268, %rd15, %rd13;
	mul.lo.s64 	%rd158, %rd268, %rd13;
	sub.s64 	%rd269, %rd15, %rd158;
$L__BB5_6:
	add.s64 	%rd159, %rd269, %rd270;
	mad.lo.s64 	%rd160, %rd268, %rd14, %rd159;
	shl.b64 	%rd161, %rd160, 1;
	add.s64 	%rd271, %rd4, %rd161;
$L__BB5_7:
	ld.v2.f32 	{%f1, %f2}, [%rd271];
	shl.b64 	%rd25, %rd3, 2;
	setp.eq.s64 	%p4, %rd125, 3;
	selp.b64 	%rd26, %rd6, %rd120, %p4;
	or.b64  	%rd162, %rd25, %rd26;
	and.b64  	%rd163, %rd162, -4294967296;
	setp.ne.s64 	%p5, %rd163, 0;
	@%p5 bra 	$L__BB5_9;
	cvt.u32.u64 	%r15, %rd26;
	cvt.u32.u64 	%r16, %rd25;
	div.u32 	%r17, %r16, %r15;
	cvt.u64.u32 	%rd272, %r17;
	bra.uni 	$L__BB5_10;
$L__BB5_9:
	div.s64 	%rd272, %rd25, %rd26;
$L__BB5_10:
	mul.lo.s64 	%rd164, %rd272, %rd26;
	sub.s64 	%rd30, %rd25, %rd164;
	setp.eq.s64 	%p6, %rd125, 2;
	selp.b64 	%rd31, %rd6, %rd119, %p6;
	or.b64  	%rd165, %rd272, %rd31;
	and.b64  	%rd166, %rd165, -4294967296;
	setp.ne.s64 	%p7, %rd166, 0;
	@%p7 bra 	$L__BB5_12;
	cvt.u32.u64 	%r18, %rd31;
	cvt.u32.u64 	%r19, %rd272;
	div.u32 	%r20, %r19, %r18;
	cvt.u64.u32 	%rd273, %r20;
	bra.uni 	$L__BB5_13;
$L__BB5_12:
	div.s64 	%rd273, %rd272, %rd31;
$L__BB5_13:
	mul.lo.s64 	%rd167, %rd273, %rd31;
	sub.s64 	%rd168, %rd272, %rd167;
	mul.lo.s64 	%rd169, %rd30, %rd124;
	mad.lo.s64 	%rd35, %rd168, %rd123, %rd169;
	setp.eq.s64 	%p8, %rd125, 1;
	selp.b64 	%rd36, %rd6, %rd118, %p8;
	or.b64  	%rd170, %rd273, %rd36;
	and.b64  	%rd171, %rd170, -4294967296;
	setp.ne.s64 	%p9, %rd171, 0;
	@%p9 bra 	$L__BB5_15;
	cvt.u32.u64 	%r21, %rd36;
	cvt.u32.u64 	%r22, %rd273;
	div.u32 	%r23, %r22, %r21;
	cvt.u64.u32 	%rd274, %r23;
	bra.uni 	$L__BB5_16;
$L__BB5_15:
	div.s64 	%rd274, %rd273, %rd36;
$L__BB5_16:
	mul.lo.s64 	%rd172, %rd274, %rd36;
	sub.s64 	%rd173, %rd273, %rd172;
	mad.lo.s64 	%rd174, %rd173, %rd122, %rd35;
	add.s64 	%rd175, %rd174, %rd7;
	mad.lo.s64 	%rd176, %rd121, %rd274, %rd175;
	shr.s64 	%rd177, %rd176, 63;
	shr.u64 	%rd178, %rd177, 62;
	add.s64 	%rd179, %rd176, %rd178;
	shl.b64 	%rd180, %rd179, 1;
	and.b64  	%rd181, %rd180, -8;
	add.s64 	%rd182, %rd1, %rd181;
	st.global.v2.f32 	[%rd182], {%f1, %f2};
	add.s64 	%rd40, %rd3, %rd9;
	setp.ge.u64 	%p10, %rd40, %rd8;
	@%p10 bra 	$L__BB5_65;
	setp.eq.s16 	%p11, %rs1, 0;
	shl.b64 	%rd183, %rd270, 1;
	add.s64 	%rd41, %rd4, %rd183;
	@%p11 bra 	$L__BB5_19;
	shl.b64 	%rd184, %rd40, 3;
	add.s64 	%rd277, %rd41, %rd184;
	bra.uni 	$L__BB5_23;
$L__BB5_19:
	ld.local.u64 	%rd43, [%rd5+32];
	ld.local.u64 	%rd44, [%rd5+40];
	shl.b64 	%rd45, %rd40, 2;
	or.b64  	%rd185, %rd45, %rd43;
	and.b64  	%rd186, %rd185, -4294967296;
	setp.ne.s64 	%p12, %rd186, 0;
	@%p12 bra 	$L__BB5_21;
	cvt.u32.u64 	%r24, %rd43;
	cvt.u32.u64 	%r25, %rd45;
	div.u32 	%r26, %r25, %r24;
	mul.lo.s32 	%r27, %r26, %r24;
	sub.s32 	%r28, %r25, %r27;
	cvt.u64.u32 	%rd275, %r26;
	cvt.u64.u32 	%rd276, %r28;
	bra.uni 	$L__BB5_22;
$L__BB5_21:
	div.s64 	%rd275, %rd45, %rd43;
	mul.lo.s64 	%rd187, %rd275, %rd43;
	sub.s64 	%rd276, %rd45, %rd187;
$L__BB5_22:
	add.s64 	%rd188, %rd276, %rd270;
	mad.lo.s64 	%rd189, %rd275, %rd44, %rd188;
	shl.b64 	%rd190, %rd189, 1;
	add.s64 	%rd277, %rd4, %rd190;
$L__BB5_23:
	ld.v2.f32 	{%f3, %f4}, [%rd277];
	shl.b64 	%rd54, %rd40, 2;
	or.b64  	%rd191, %rd54, %rd26;
	and.b64  	%rd192, %rd191, -4294967296;
	setp.ne.s64 	%p13, %rd192, 0;
	@%p13 bra 	$L__BB5_25;
	cvt.u32.u64 	%r29, %rd26;
	cvt.u32.u64 	%r30, %rd54;
	div.u32 	%r31, %r30, %r29;
	cvt.u64.u32 	%rd278, %r31;
	bra.uni 	$L__BB5_26;
$L__BB5_25:
	div.s64 	%rd278, %rd54, %rd26;
$L__BB5_26:
	mul.lo.s64 	%rd193, %rd278, %rd26;
	sub.s64 	%rd58, %rd54, %rd193;
	or.b64  	%rd194, %rd278, %rd31;
	and.b64  	%rd195, %rd194, -4294967296;
	setp.ne.s64 	%p14, %rd195, 0;
	@%p14 bra 	$L__BB5_28;
	cvt.u32.u64 	%r32, %rd31;
	cvt.u32.u64 	%r33, %rd278;
	div.u32 	%r34, %r33, %r32;
	cvt.u64.u32 	%rd279, %r34;
	bra.uni 	$L__BB5_29;
$L__BB5_28:
	div.s64 	%rd279, %rd278, %rd31;
$L__BB5_29:
	mul.lo.s64 	%rd196, %rd279, %rd31;
	sub.s64 	%rd197, %rd278, %rd196;
	mul.lo.s64 	%rd198, %rd58, %rd124;
	mad.lo.s64 	%rd62, %rd197, %rd123, %rd198;
	or.b64  	%rd199, %rd279, %rd36;
	and.b64  	%rd200, %rd199, -4294967296;
	setp.ne.s64 	%p15, %rd200, 0;
	@%p15 bra 	$L__BB5_31;
	cvt.u32.u64 	%r35, %rd36;
	cvt.u32.u64 	%r36, %rd279;
	div.u32 	%r37, %r36, %r35;
	cvt.u64.u32 	%rd280, %r37;
	bra.uni 	$L__BB5_32;
$L__BB5_31:
	div.s64 	%rd280, %rd279, %rd36;
$L__BB5_32:
	mul.lo.s64 	%rd201, %rd280, %rd36;
	sub.s64 	%rd202, %rd279, %rd201;
	mad.lo.s64 	%rd203, %rd202, %rd122, %rd62;
	add.s64 	%rd204, %rd203, %rd7;
	mad.lo.s64 	%rd205, %rd121, %rd280, %rd204;
	shr.s64 	%rd206, %rd205, 63;
	shr.u64 	%rd207, %rd206, 62;
	add.s64 	%rd208, %rd205, %rd207;
	shl.b64 	%rd209, %rd208, 1;
	and.b64  	%rd210, %rd209, -8;
	add.s64 	%rd211, %rd1, %rd210;
	st.global.v2.f32 	[%rd211], {%f3, %f4};
	add.s64 	%rd66, %rd40, %rd9;
	setp.ge.u64 	%p16, %rd66, %rd8;
	@%p16 bra 	$L__BB5_65;
	setp.eq.s16 	%p17, %rs1, 0;
	@%p17 bra 	$L__BB5_35;
	shl.b64 	%rd212, %rd66, 3;
	add.s64 	%rd283, %rd41, %rd212;
	bra.uni 	$L__BB5_39;
$L__BB5_35:
	ld.local.u64 	%rd68, [%rd5+32];
	ld.local.u64 	%rd69, [%rd5+40];
	shl.b64 	%rd70, %rd66, 2;
	or.b64  	%rd213, %rd70, %rd68;
	and.b64  	%rd214, %rd213, -4294967296;
	setp.ne.s64 	%p18, %rd214, 0;
	@%p18 bra 	$L__BB5_37;
	cvt.u32.u64 	%r38, %rd68;
	cvt.u32.u64 	%r39, %rd70;
	div.u32 	%r40, %r39, %r38;
	mul.lo.s32 	%r41, %r40, %r38;
	sub.s32 	%r42, %r39, %r41;
	cvt.u64.u32 	%rd281, %r40;
	cvt.u64.u32 	%rd282, %r42;
	bra.uni 	$L__BB5_38;
$L__BB5_37:
	div.s64 	%rd281, %rd70, %rd68;
	mul.lo.s64 	%rd215, %rd281, %rd68;
	sub.s64 	%rd282, %rd70, %rd215;
$L__BB5_38:
	add.s64 	%rd216, %rd282, %rd270;
	mad.lo.s64 	%rd217, %rd281, %rd69, %rd216;
	shl.b64 	%rd218, %rd217, 1;
	add.s64 	%rd283, %rd4, %rd218;
$L__BB5_39:
	ld.v2.f32 	{%f5, %f6}, [%rd283];
	shl.b64 	%rd79, %rd66, 2;
	or.b64  	%rd219, %rd79, %rd26;
	and.b64  	%rd220, %rd219, -4294967296;
	setp.ne.s64 	%p19, %rd220, 0;
	@%p19 bra 	$L__BB5_41;
	cvt.u32.u64 	%r43, %rd26;
	cvt.u32.u64 	%r44, %rd79;
	div.u32 	%r45, %r44, %r43;
	cvt.u64.u32 	%rd284, %r45;
	bra.uni 	$L__BB5_42;
$L__BB5_41:
	div.s64 	%rd284, %rd79, %rd26;
$L__BB5_42:
	mul.lo.s64 	%rd221, %rd284, %rd26;
	sub.s64 	%rd83, %rd79, %rd221;
	or.b64  	%rd222, %rd284, %rd31;
	and.b64  	%rd223, %rd222, -4294967296;
	setp.ne.s64 	%p20, %rd223, 0;
	@%p20 bra 	$L__BB5_44;
	cvt.u32.u64 	%r46, %rd31;
	cvt.u32.u64 	%r47, %rd284;
	div.u32 	%r48, %r47, %r46;
	cvt.u64.u32 	%rd285, %r48;
	bra.uni 	$L__BB5_45;
$L__BB5_44:
	div.s64 	%rd285, %rd284, %rd31;
$L__BB5_45:
	mul.lo.s64 	%rd224, %rd285, %rd31;
	sub.s64 	%rd225, %rd284, %rd224;
	mul.lo.s64 	%rd226, %rd83, %rd124;
	mad.lo.s64 	%rd87, %rd225, %rd123, %rd226;
	or.b64  	%rd227, %rd285, %rd36;
	and.b64  	%rd228, %rd227, -4294967296;
	setp.ne.s64 	%p21, %rd228, 0;
	@%p21 bra 	$L__BB5_47;
	cvt.u32.u64 	%r49, %rd36;
	cvt.u32.u64 	%r50, %rd285;
	div.u32 	%r51, %r50, %r49;
	cvt.u64.u32 	%rd286, %r51;
	bra.uni 	$L__BB5_48;
$L__BB5_47:
	div.s64 	%rd286, %rd285, %rd36;
$L__BB5_48:
	mul.lo.s64 	%rd229, %rd286, %rd36;
	sub.s64 	%rd230, %rd285, %rd229;
	mad.lo.s64 	%rd231, %rd230, %rd122, %rd87;
	add.s64 	%rd232, %rd231, %rd7;
	mad.lo.s64 	%rd233, %rd121, %rd286, %rd232;
	shr.s64 	%rd234, %rd233, 63;
	shr.u64 	%rd235, %rd234, 62;
	add.s64 	%rd236, %rd233, %rd235;
	shl.b64 	%rd237, %rd236, 1;
	and.b64  	%rd238, %rd237, -8;
	add.s64 	%rd239, %rd1, %rd238;
	st.global.v2.f32 	[%rd239], {%f5, %f6};
	add.s64 	%rd92, %rd66, %rd9;
	setp.ge.u64 	%p22, %rd92, %rd8;
	@%p22 bra 	$L__BB5_65;
	setp.eq.s16 	%p23, %rs1, 0;
	@%p23 bra 	$L__BB5_51;
	shl.b64 	%rd240, %rd92, 3;
	add.s64 	%rd289, %rd41, %rd240;
	bra.uni 	$L__BB5_55;
$L__BB5_51:
	ld.local.u64 	%rd94, [%rd5+32];
	ld.local.u64 	%rd95, [%rd5+40];
	shl.b64 	%rd96, %rd92, 2;
	or.b64  	%rd241, %rd96, %rd94;
	and.b64  	%rd242, %rd241, -4294967296;
	setp.ne.s64 	%p24, %rd242, 0;
	@%p24 bra 	$L__BB5_53;
	cvt.u32.u64 	%r52, %rd94;
	cvt.u32.u64 	%r53, %rd96;
	div.u32 	%r54, %r53, %r52;
	mul.lo.s32 	%r55, %r54, %r52;
	sub.s32 	%r56, %r53, %r55;
	cvt.u64.u32 	%rd287, %r54;
	cvt.u64.u32 	%rd288, %r56;
	bra.uni 	$L__BB5_54;
$L__BB5_53:
	div.s64 	%rd287, %rd96, %rd94;
	mul.lo.s64 	%rd243, %rd287, %rd94;
	sub.s64 	%rd288, %rd96, %rd243;
$L__BB5_54:
	add.s64 	%rd244, %rd288, %rd270;
	mad.lo.s64 	%rd245, %rd287, %rd95, %rd244;
	shl.b64 	%rd246, %rd245, 1;
	add.s64 	%rd289, %rd4, %rd246;
$L__BB5_55:
	ld.v2.f32 	{%f7, %f8}, [%rd289];
	shl.b64 	%rd105, %rd92, 2;
	or.b64  	%rd247, %rd105, %rd26;
	and.b64  	%rd248, %rd247, -4294967296;
	setp.ne.s64 	%p25, %rd248, 0;
	@%p25 bra 	$L__BB5_57;
	cvt.u32.u64 	%r57, %rd26;
	cvt.u32.u64 	%r58, %rd105;
	div.u32 	%r59, %r58, %r57;
	cvt.u64.u32 	%rd290, %r59;
	bra.uni 	$L__BB5_58;
$L__BB5_57:
	div.s64 	%rd290, %rd105, %rd26;
$L__BB5_58:
	mul.lo.s64 	%rd249, %rd290, %rd26;
	sub.s64 	%rd250, %rd105, %rd249;
	mul.lo.s64 	%rd109, %rd250, %rd124;
	or.b64  	%rd251, %rd290, %rd31;
	and.b64  	%rd252, %rd251, -4294967296;
	setp.ne.s64 	%p26, %rd252, 0;
	@%p26 bra 	$L__BB5_60;
	cvt.u32.u64 	%r60, %rd31;
	cvt.u32.u64 	%r61, %rd290;
	div.u32 	%r62, %r61, %r60;
	cvt.u64.u32 	%rd291, %r62;
	bra.uni 	$L__BB5_61;
$L__BB5_60:
	div.s64 	%rd291, %rd290, %rd31;
$L__BB5_61:
	mul.lo.s64 	%rd253, %rd291, %rd31;
	sub.s64 	%rd254, %rd290, %rd253;
	mad.lo.s64 	%rd113, %rd254, %rd123, %rd109;
	or.b64  	%rd255, %rd291, %rd36;
	and.b64  	%rd256, %rd255, -4294967296;
	setp.ne.s64 	%p27, %rd256, 0;
	@%p27 bra 	$L__BB5_63;
	cvt.u32.u64 	%r63, %rd36;
	cvt.u32.u64 	%r64, %rd291;
	div.u32 	%r65, %r64, %r63;
	cvt.u64.u32 	%rd292, %r65;
	bra.uni 	$L__BB5_64;
$L__BB5_63:
	div.s64 	%rd292, %rd291, %rd36;
$L__BB5_64:
	mul.lo.s64 	%rd257, %rd292, %rd36;
	sub.s64 	%rd258, %rd291, %rd257;
	mad.lo.s64 	%rd259, %rd258, %rd122, %rd113;
	add.s64 	%rd260, %rd259, %rd7;
	mad.lo.s64 	%rd261, %rd121, %rd292, %rd260;
	shr.s64 	%rd262, %rd261, 63;
	shr.u64 	%rd263, %rd262, 62;
	add.s64 	%rd264, %rd261, %rd263;
	shl.b64 	%rd265, %rd264, 1;
	and.b64  	%rd266, %rd265, -8;
	add.s64 	%rd267, %rd1, %rd266;
	st.global.v2.f32 	[%rd267], {%f7, %f8};
$L__BB5_65:
	ret;

}
	// .globl	_Z18concatenate_kernelIf6__halflLl4ELl2ELl16EEvPT0_N36_GLOBAL__N__39a39119_4_k_cu_95ae938114OutputMetaDataIXT2_EEENS3_13InputMetaDataIS1_XT3_EEET1_S8_
.visible .entry _Z18concatenate_kernelIf6__halflLl4ELl2ELl16EEvPT0_N36_GLOBAL__N__39a39119_4_k_cu_95ae938114OutputMetaDataIXT2_EEENS3_13InputMetaDataIS1_XT3_EEET1_S8_(
	.param .u64 .ptr .align 1 _Z18concatenate_kernelIf6__halflLl4ELl2ELl16EEvPT0_N36_GLOBAL__N__39a39119_4_k_cu_95ae938114OutputMetaDataIXT2_EEENS3_13InputMetaDataIS1_XT3_EEET1_S8__param_0,
	.param .align 8 .b8 _Z18concatenate_kernelIf6__halflLl4ELl2ELl16EEvPT0_N36_GLOBAL__N__39a39119_4_k_cu_95ae938114OutputMetaDataIXT2_EEENS3_13InputMetaDataIS1_XT3_EEET1_S8__param_1[64],
	.param .align 8 .b8 _Z18concatenate_kernelIf6__halflLl4ELl2ELl16EEvPT0_N36_GLOBAL__N__39a39119_4_k_cu_95ae938114OutputMetaDataIXT2_EEENS3_13InputMetaDataIS1_XT3_EEET1_S8__param_2[128],
	.param .u64 _Z18concatenate_kernelIf6__halflLl4ELl2ELl16EEvPT0_N36_GLOBAL__N__39a39119_4_k_cu_95ae938114OutputMetaDataIXT2_EEENS3_13InputMetaDataIS1_XT3_EEET1_S8__param_3,
	.param .u64 _Z18concatenate_kernelIf6__halflLl4ELl2ELl16EEvPT0_N36_GLOBAL__N__39a39119_4_k_cu_95ae938114OutputMetaDataIXT2_EEENS3_13InputMetaDataIS1_XT3_EEET1_S8__param_4
)
{
	.local .align 8 .b8 	__local_depot6[128];
	.reg .b64 	%SP;
	.reg .b64 	%SPL;
	.reg .pred 	%p<52>;
	.reg .b16 	%rs<4>;
	.reg .b32 	%r<122>;
	.reg .b32 	%f<9>;
	.reg .b64 	%rd<527>;

	mov.u64 	%SPL, __local_depot6;
	ld.param.u64 	%rd217, [_Z18concatenate_kernelIf6__halflLl4ELl2ELl16EEvPT0_N36_GLOBAL__N__39a39119_4_k_cu_95ae938114OutputMetaDataIXT2_EEENS3_13InputMetaDataIS1_XT3_EEET1_S8__param_1+56];
	ld.param.u64 	%rd216, [_Z18concatenate_kernelIf6__halflLl4ELl2ELl16EEvPT0_N36_GLOBAL__N__39a39119_4_k_cu_95ae938114OutputMetaDataIXT2_EEENS3_13InputMetaDataIS1_XT3_EEET1_S8__param_1+48];
	ld.param.u64 	%rd215, [_Z18concatenate_kernelIf6__halflLl4ELl2ELl16EEvPT0_N36_GLOBAL__N__39a39119_4_k_cu_95ae938114OutputMetaDataIXT2_EEENS3_13InputMetaDataIS1_XT3_EEET1_S8__param_1+40];
	ld.param.u64 	%rd214, [_Z18concatenate_kernelIf6__halflLl4ELl2ELl16EEvPT0_N36_GLOBAL__N__39a39119_4_k_cu_95ae938114OutputMetaDataIXT2_EEENS3_13InputMetaDataIS1_XT3_EEET1_S8__param_1+32];
	ld.param.u64 	%rd213, [_Z18concatenate_kernelIf6__halflLl4ELl2ELl16EEvPT0_N36_GLOBAL__N__39a39119_4_k_cu_95ae938114OutputMetaDataIXT2_EEENS3_13InputMetaDataIS1_XT3_EEET1_S8__param_1+24];
	ld.param.u64 	%rd212, [_Z18concatenate_kernelIf6__halflLl4ELl2ELl16EEvPT0_N36_GLOBAL__N__39a39119_4_k_cu_95ae938114OutputMetaDataIXT2_EEENS3_13InputMetaDataIS1_XT3_EEET1_S8__param_1+16];
	ld.param.u64 	%rd211, [_Z18concatenate_kernelIf6__halflLl4ELl2ELl16EEvPT0_N36_GLOBAL__N__39a39119_4_k_cu_95ae938114OutputMetaDataIXT2_EEENS3_13InputMetaDataIS1_XT3_EEET1_S8__param_1+8];
	ld.param.u64 	%rd219, [_Z18concatenate_kernelIf6__halflLl4ELl2ELl16EEvPT0_N36_GLOBAL__N__39a39119_4_k_cu_95ae938114OutputMetaDataIXT2_EEENS3_13InputMetaDataIS1_XT3_EEET1_S8__param_2+120];
	ld.param.u64 	%rd220, [_Z18concatenate_kernelIf6__halflLl4ELl2ELl16EEvPT0_N36_GLOBAL__N__39a39119_4_k_cu_95ae938114OutputMetaDataIXT2_EEENS3_13InputMetaDataIS1_XT3_EEET1_S8__param_2+112];
	ld.param.u64 	%rd221, [_Z18concatenate_kernelIf6__halflLl4ELl2ELl16EEvPT0_N36_GLOBAL__N__39a39119_4_k_cu_95ae938114OutputMetaDataIXT2_EEENS3_13InputMetaDataIS1_XT3_EEET1_S8__param_2+104];
	ld.param.u64 	%rd222, [_Z18concatenate_kernelIf6__halflLl4ELl2ELl16EEvPT0_N36_GLOBAL__N__39a39119_4_k_cu_95ae938114OutputMetaDataIXT2_EEENS3_13InputMetaDataIS1_XT3_EEET1_S8__param_2+96];
	ld.param.u64 	%rd223, [_Z18concatenate_kernelIf6__halflLl4ELl2ELl16EEvPT0_N36_GLOBAL__N__39a39119_4_k_cu_95ae938114OutputMetaDataIXT2_EEENS3_13InputMetaDataIS1_XT3_EEET1_S8__param_2+88];
	ld.param.u64 	%rd224, [_Z18concatenate_kernelIf6__halflLl4ELl2ELl16EEvPT0_N36_GLOBAL__N__39a39119_4_k_cu_95ae938114OutputMetaDataIXT2_EEENS3_13InputMetaDataIS1_XT3_EEET1_S8__param_2+80];
	ld.param.u64 	%rd225, [_Z18concatenate_kernelIf6__halflLl4ELl2ELl16EEvPT0_N36_GLOBAL__N__39a39119_4_k_cu_95ae938114OutputMetaDataIXT2_EEENS3_13InputMetaDataIS1_XT3_EEET1_S8__param_2+72];
	ld.param.u64 	%rd226, [_Z18concatenate_kernelIf6__halflLl4ELl2ELl16EEvPT0_N36_GLOBAL__N__39a39119_4_k_cu_95ae938114OutputMetaDataIXT2_EEENS3_13InputMetaDataIS1_XT3_EEET1_S8__param_2+64];
	ld.param.u64 	%rd227, [_Z18concatenate_kernelIf6__halflLl4ELl2ELl16EEvPT0_N36_GLOBAL__N__39a39119_4_k_cu_95ae938114OutputMetaDataIXT2_EEENS3_13InputMetaDataIS1_XT3_EEET1_S8__param_2+48];
	ld.param.u64 	%rd228, [_Z18concatenate_kernelIf6__halflLl4ELl2ELl16EEvPT0_N36_GLOBAL__N__39a39119_4_k_cu_95ae938114OutputMetaDataIXT2_EEENS3_13InputMetaDataIS1_XT3_EEET1_S8__param_2+40];
	ld.param.u64 	%rd229, [_Z18concatenate_kernelIf6__halflLl4ELl2ELl16EEvPT0_N36_GLOBAL__N__39a39119_4_k_cu_95ae938114OutputMetaDataIXT2_EEENS3_13InputMetaDataIS1_XT3_EEET1_S8__param_2+32];
	ld.param.u64 	%rd230, [_Z18concatenate_kernelIf6__halflLl4ELl2ELl16EEvPT0_N36_GLOBAL__N__39a39119_4_k_cu_95ae938114OutputMetaDataIXT2_EEENS3_13InputMetaDataIS1_XT3_EEET1_S8__param_2+16];
	ld.param.u64 	%rd231, [_Z18concatenate_kernelIf6__halflLl4ELl2ELl16EEvPT0_N36_GLOBAL__N__39a39119_4_k_cu_95ae938114OutputMetaDataIXT2_EEENS3_13InputMetaDataIS1_XT3_EEET1_S8__param_2+8];
	ld.param.u64 	%rd232, [_Z18concatenate_kernelIf6__halflLl4ELl2ELl16EEvPT0_N36_GLOBAL__N__39a39119_4_k_cu_95ae938114OutputMetaDataIXT2_EEENS3_13InputMetaDataIS1_XT3_EEET1_S8__param_2];
	ld.param.u64 	%rd233, [_Z18concatenate_kernelIf6__halflLl4ELl2ELl16EEvPT0_N36_GLOBAL__N__39a39119_4_k_cu_95ae938114OutputMetaDataIXT2_EEENS3_13InputMetaDataIS1_XT3_EEET1_S8__param_0];
	ld.param.u8 	%rs2, [_Z18concatenate_kernelIf6__halflLl4ELl2ELl16EEvPT0_N36_GLOBAL__N__39a39119_4_k_cu_95ae938114OutputMetaDataIXT2_EEENS3_13InputMetaDataIS1_XT3_EEET1_S8__param_2+56];
	ld.param.u8 	%rs3, [_Z18concatenate_kernelIf6__halflLl4ELl2ELl16EEvPT0_N36_GLOBAL__N__39a39119_4_k_cu_95ae938114OutputMetaDataIXT2_EEENS3_13InputMetaDataIS1_XT3_EEET1_S8__param_2+24];
	ld.param.u64 	%rd218, [_Z18concatenate_kernelIf6__halflLl4ELl2ELl16EEvPT0_N36_GLOBAL__N__39a39119_4_k_cu_95ae938114OutputMetaDataIXT2_EEENS3_13InputMetaDataIS1_XT3_EEET1_S8__param_3];
	ld.param.u64 	%rd234, [_Z18concatenate_kernelIf6__halflLl4ELl2ELl16EEvPT0_N36_GLOBAL__N__39a39119_4_k_cu_95ae938114OutputMetaDataIXT2_EEENS3_13InputMetaDataIS1_XT3_EEET1_S8__param_4];
	cvta.to.global.u64 	%rd1, %rd233;
	add.u64 	%rd236, %SPL, 0;
	st.local.u64 	[%rd236], %rd232;
	st.local.u64 	[%rd236+8], %rd231;
	st.local.u64 	[%rd236+16], %rd230;
	st.local.u8 	[%rd236+24], %rs3;
	st.local.u64 	[%rd236+32], %rd229;
	st.local.u64 	[%rd236+40], %rd228;
	st.local.u64 	[%rd236+48], %rd227;
	st.local.u8 	[%rd236+56], %rs2;
	st.local.u64 	[%rd236+64], %rd226;
	st.local.u64 	[%rd236+72], %rd225;
	st.local.u64 	[%rd236+80], %rd224;
	st.local.u64 	[%rd236+88], %rd223;
	st.local.u64 	[%rd236+96], %rd222;
	st.local.u64 	[%rd236+104], %rd221;
	st.local.u64 	[%rd236+112], %rd220;
	st.local.u64 	[%rd236+120], %rd219;
	mov.u32 	%r2, %ctaid.x;
	mov.u32 	%r1, %ntid.x;
	mov.u32 	%r3, %tid.x;
	mad.lo.s32 	%r4, %r2, %r1, %r3;
	cvt.u64.u32 	%rd4, %r4;
	mov.u32 	%r5, %ctaid.y;
	and.b32  	%r6, %r5, 1;
	shl.b32 	%r7, %r5, 3;
	cvt.u64.u32 	%rd237, %r7;
	and.b64  	%rd238, %rd237, 8;
	add.s64 	%rd239, %rd236, %rd238;
	ld.local.u64 	%rd5, [%rd239];
	mul.wide.u32 	%rd240, %r6, 24;
	add.s64 	%rd6, %rd239, %rd240;
	ld.local.u64 	%rd241, [%rd239+80];
	ld.local.u64 	%rd242, [%rd239+112];
	ld.local.u64 	%rd7, [%rd239+96];
	mul.lo.s64 	%rd8, %rd241, %rd234;
	shr.u64 	%rd243, %rd242, 63;
	add.s64 	%rd244, %rd242, %rd243;
	shr.s64 	%rd9, %rd244, 1;
	setp.le.s64 	%p1, %rd9, %rd4;
	@%p1 bra 	$L__BB6_129;
	ld.local.u8 	%rs1, [%rd6+24];
	setp.eq.s16 	%p2, %rs1, 0;
	mov.u32 	%r8, %nctaid.x;
	mul.lo.s32 	%r9, %r1, %r8;
	cvt.u64.u32 	%rd10, %r9;
	@%p2 bra 	$L__BB6_3;
	ld.local.u64 	%rd480, [%rd6+16];
	shl.b64 	%rd245, %rd480, 1;
	add.s64 	%rd246, %rd5, %rd245;
	shl.b64 	%rd247, %rd4, 2;
	add.s64 	%rd481, %rd246, %rd247;
	bra.uni 	$L__BB6_7;
$L__BB6_3:
	ld.local.u64 	%rd480, [%rd6+16];
	ld.local.u64 	%rd14, [%rd6+32];
	ld.local.u64 	%rd15, [%rd6+40];
	shl.b64 	%rd16, %rd4, 1;
	or.b64  	%rd248, %rd16, %rd14;
	and.b64  	%rd249, %rd248, -4294967296;
	setp.ne.s64 	%p3, %rd249, 0;
	@%p3 bra 	$L__BB6_5;
	cvt.u32.u64 	%r10, %rd14;
	cvt.u32.u64 	%r11, %rd16;
	div.u32 	%r12, %r11, %r10;
	mul.lo.s32 	%r13, %r12, %r10;
	sub.s32 	%r14, %r11, %r13;
	cvt.u64.u32 	%rd478, %r12;
	cvt.u64.u32 	%rd479, %r14;
	bra.uni 	$L__BB6_6;
$L__BB6_5:
	div.s64 	%rd478, %rd16, %rd14;
	mul.lo.s64 	%rd250, %rd478, %rd14;
	sub.s64 	%rd479, %rd16, %rd250;
$L__BB6_6:
	add.s64 	%rd251, %rd479, %rd480;
	mad.lo.s64 	%rd252, %rd478, %rd15, %rd251;
	shl.b64 	%rd253, %rd252, 1;
	add.s64 	%rd481, %rd5, %rd253;
$L__BB6_7:
	ld.f32 	%f1, [%rd481];
	shl.b64 	%rd26, %rd4, 1;
	setp.eq.s64 	%p4, %rd218, 3;
	selp.b64 	%rd27, %rd7, %rd213, %p4;
	or.b64  	%rd254, %rd26, %rd27;
	and.b64  	%rd255, %rd254, -4294967296;
	setp.ne.s64 	%p5, %rd255, 0;
	@%p5 bra 	$L__BB6_9;
	cvt.u32.u64 	%r15, %rd27;
	cvt.u32.u64 	%r16, %rd26;
	div.u32 	%r17, %r16, %r15;
	cvt.u64.u32 	%rd482, %r17;
	bra.uni 	$L__BB6_10;
$L__BB6_9:
	div.s64 	%rd482, %rd26, %rd27;
$L__BB6_10:
	setp.eq.s64 	%p6, %rd218, 2;
	selp.b64 	%rd31, %rd7, %rd212, %p6;
	or.b64  	%rd256, %rd482, %rd31;
	and.b64  	%rd257, %rd256, -4294967296;
	setp.ne.s64 	%p7, %rd257, 0;
	@%p7 bra 	$L__BB6_12;
	cvt.u32.u64 	%r18, %rd31;
	cvt.u32.u64 	%r19, %rd482;
	div.u32 	%r20, %r19, %r18;
	cvt.u64.u32 	%rd483, %r20;
	bra.uni 	$L__BB6_13;
$L__BB6_12:
	div.s64 	%rd483, %rd482, %rd31;
$L__BB6_13:
	mul.lo.s64 	%rd258, %rd483, %rd31;
	sub.s64 	%rd259, %rd482, %rd258;
	mul.lo.s64 	%rd261, %rd482, %rd27;
	sub.s64 	%rd262, %rd26, %rd261;
	mul.lo.s64 	%rd263, %rd262, %rd217;
	mad.lo.s64 	%rd35, %rd259, %rd216, %rd263;
	setp.eq.s64 	%p8, %rd218, 1;
	selp.b64 	%rd36, %rd7, %rd211, %p8;
	or.b64  	%rd264, %rd483, %rd36;
	and.b64  	%rd265, %rd264, -4294967296;
	setp.ne.s64 	%p9, %rd265, 0;
	@%p9 bra 	$L__BB6_15;
	cvt.u32.u64 	%r21, %rd36;
	cvt.u32.u64 	%r22, %rd483;
	div.u32 	%r23, %r22, %r21;
	cvt.u64.u32 	%rd484, %r23;
	bra.uni 	$L__BB6_16;
$L__BB6_15:
	div.s64 	%rd484, %rd483, %rd36;
$L__BB6_16:
	mul.lo.s64 	%rd266, %rd484, %rd36;
	sub.s64 	%rd267, %rd483, %rd266;
	mad.lo.s64 	%rd268, %rd267, %rd215, %rd35;
	add.s64 	%rd269, %rd268, %rd8;
	mad.lo.s64 	%rd270, %rd214, %rd484, %rd269;
	shr.u64 	%rd271, %rd270, 63;
	add.s64 	%rd272, %rd270, %rd271;
	shl.b64 	%rd273, %rd272, 1;
	and.b64  	%rd274, %rd273, -4;
	add.s64 	%rd275, %rd1, %rd274;
	st.global.f32 	[%rd275], %f1;
	add.s64 	%rd40, %rd4, %rd10;
	setp.ge.u64 	%p10, %rd40, %rd9;
	@%p10 bra 	$L__BB6_129;
	setp.eq.s16 	%p11, %rs1, 0;
	shl.b64 	%rd276, %rd480, 1;
	add.s64 	%rd41, %rd5, %rd276;
	@%p11 bra 	$L__BB6_19;
	shl.b64 	%rd277, %rd40, 2;
	add.s64 	%rd487, %rd41, %rd277;
	bra.uni 	$L__BB6_23;
$L__BB6_19:
	ld.local.u64 	%rd43, [%rd6+32];
	ld.local.u64 	%rd44, [%rd6+40];
	shl.b64 	%rd45, %rd40, 1;
	or.b64  	%rd278, %rd45, %rd43;
	and.b64  	%rd279, %rd278, -4294967296;
	setp.ne.s64 	%p12, %rd279, 0;
	@%p12 bra 	$L__BB6_21;
	cvt.u32.u64 	%r24, %rd43;
	cvt.u32.u64 	%r25, %rd45;
	div.u32 	%r26, %r25, %r24;
	mul.lo.s32 	%r27, %r26, %r24;
	sub.s32 	%r28, %r25, %r27;
	cvt.u64.u32 	%rd485, %r26;
	cvt.u64.u32 	%rd486, %r28;
	bra.uni 	$L__BB6_22;
$L__BB6_21:
	div.s64 	%rd485, %rd45, %rd43;
	mul.lo.s64 	%rd280, %rd485, %rd43;
	sub.s64 	%rd486, %rd45, %rd280;
$L__BB6_22:
	add.s64 	%rd281, %rd486, %rd480;
	mad.lo.s64 	%rd282, %rd485, %rd44, %rd281;
	shl.b64 	%rd283, %rd282, 1;
	add.s64 	%rd487, %rd5, %rd283;
$L__BB6_23:
	ld.f32 	%f2, [%rd487];
	shl.b64 	%rd54, %rd40, 1;
	or.b64  	%rd284, %rd54, %rd27;
	and.b64  	%rd285, %rd284, -4294967296;
	setp.ne.s64 	%p13, %rd285, 0;
	@%p13 bra 	$L__BB6_25;
	cvt.u32.u64 	%r29, %rd27;
	cvt.u32.u64 	%r30, %rd54;
	div.u32 	%r31, %r30, %r29;
	cvt.u64.u32 	%rd488, %r31;
	bra.uni 	$L__BB6_26;
$L__BB6_25:
	div.s64 	%rd488, %rd54, %rd27;
$L__BB6_26:
	or.b64  	%rd286, %rd488, %rd31;
	and.b64  	%rd287, %rd286, -4294967296;
	setp.ne.s64 	%p14, %rd287, 0;
	@%p14 bra 	$L__BB6_28;
	cvt.u32.u64 	%r32, %rd31;
	cvt.u32.u64 	%r33, %rd488;
	div.u32 	%r34, %r33, %r32;
	cvt.u64.u32 	%rd489, %r34;
	bra.uni 	$L__BB6_29;
$L__BB6_28:
	div.s64 	%rd489, %rd488, %rd31;
$L__BB6_29:
	mul.lo.s64 	%rd288, %rd489, %rd31;
	sub.s64 	%rd289, %rd488, %rd288;
	mul.lo.s64 	%rd291, %rd488, %rd27;
	sub.s64 	%rd292, %rd54, %rd291;
	mul.lo.s64 	%rd293, %rd292, %rd217;
	mad.lo.s64 	%rd61, %rd289, %rd216, %rd293;
	or.b64  	%rd294, %rd489, %rd36;
	and.b64  	%rd295, %rd294, -4294967296;
	setp.ne.s64 	%p15, %rd295, 0;
	@%p15 bra 	$L__BB6_31;
	cvt.u32.u64 	%r35, %rd36;
	cvt.u32.u64 	%r36, %rd489;
	div.u32 	%r37, %r36, %r35;
	cvt.u64.u32 	%rd490, %r37;
	bra.uni 	$L__BB6_32;
$L__BB6_31:
	div.s64 	%rd490, %rd489, %rd36;
$L__BB6_32:
	mul.lo.s64 	%rd296, %rd490, %rd36;
	sub.s64 	%rd297, %rd489, %rd296;
	mad.lo.s64 	%rd298, %rd297, %rd215, %rd61;
	add.s64 	%rd299, %rd298, %rd8;
	mad.lo.s64 	%rd300, %rd214, %rd490, %rd299;
	shr.u64 	%rd301, %rd300, 63;
	add.s64 	%rd302, %rd300, %rd301;
	shl.b64 	%rd303, %rd302, 1;
	and.b64  	%rd304, %rd303, -4;
	add.s64 	%rd305, %rd1, %rd304;
	st.global.f32 	[%rd305], %f2;
	add.s64 	%rd65, %rd40, %rd10;
	setp.ge.u64 	%p16, %rd65, %rd9;
	@%p16 bra 	$L__BB6_129;
	setp.eq.s16 	%p17, %rs1, 0;
	@%p17 bra 	$L__BB6_35;
	shl.b64 	%rd306, %rd65, 2;
	add.s64 	%rd493, %rd41, %rd306;
	bra.uni 	$L__BB6_39;
$L__BB6_35:
	ld.local.u64 	%rd67, [%rd6+32];
	ld.local.u64 	%rd68, [%rd6+40];
	shl.b64 	%rd69, %rd65, 1;
	or.b64  	%rd307, %rd69, %rd67;
	and.b64  	%rd308, %rd307, -4294967296;
	setp.ne.s64 	%p18, %rd308, 0;
	@%p18 bra 	$L__BB6_37;
	cvt.u32.u64 	%r38, %rd67;
	cvt.u32.u64 	%r39, %rd69;
	div.u32 	%r40, %r39, %r38;
	mul.lo.s32 	%r41, %r40, %r38;
	sub.s32 	%r42, %r39, %r41;
	cvt.u64.u32 	%rd491, %r40;
	cvt.u64.u32 	%rd492, %r42;
	bra.uni 	$L__BB6_38;
$L__BB6_37:
	div.s64 	%rd491, %rd69, %rd67;
	mul.lo.s64 	%rd309, %rd491, %rd67;
	sub.s64 	%rd492, %rd69, %rd309;
$L__BB6_38:
	add.s64 	%rd310, %rd492, %rd480;
	mad.lo.s64 	%rd311, %rd491, %rd68, %rd310;
	shl.b64 	%rd312, %rd311, 1;
	add.s64 	%rd493, %rd5, %rd312;
$L__BB6_39:
	ld.f32 	%f3, [%rd493];
	shl.b64 	%rd78, %rd65, 1;
	or.b64  	%rd313, %rd78, %rd27;
	and.b64  	%rd314, %rd313, -4294967296;
	setp.ne.s64 	%p19, %rd314, 0;
	@%p19 bra 	$L__BB6_41;
	cvt.u32.u64 	%r43, %rd27;
	cvt.u32.u64 	%r44, %rd78;
	div.u32 	%r45, %r44, %r43;
	cvt.u64.u32 	%rd494, %r45;
	bra.uni 	$L__BB6_42;
$L__BB6_41:
	div.s64 	%rd494, %rd78, %rd27;
$L__BB6_42:
	or.b64  	%rd315, %rd494, %rd31;
	and.b64  	%rd316, %rd315, -4294967296;
	setp.ne.s64 	%p20, %rd316, 0;
	@%p20 bra 	$L__BB6_44;
	cvt.u32.u64 	%r46, %rd31;
	cvt.u32.u64 	%r47, %rd494;
	div.u32 	%r48, %r47, %r46;
	cvt.u64.u32 	%rd495, %r48;
	bra.uni 	$L__BB6_45;
$L__BB6_44:
	div.s64 	%rd495, %rd494, %rd31;
$L__BB6_45:
	mul.lo.s64 	%rd317, %rd495, %rd31;
	sub.s64 	%rd318, %rd494, %rd317;
	mul.lo.s64 	%rd320, %rd494, %rd27;
	sub.s64 	%rd321, %rd78, %rd320;
	mul.lo.s64 	%rd322, %rd321, %rd217;
	mad.lo.s64 	%rd85, %rd318, %rd216, %rd322;
	or.b64  	%rd323, %rd495, %rd36;
	and.b64  	%rd324, %rd323, -4294967296;
	setp.ne.s64 	%p21, %rd324, 0;
	@%p21 bra 	$L__BB6_47;
	cvt.u32.u64 	%r49, %rd36;
	cvt.u32.u64 	%r50, %rd495;
	div.u32 	%r51, %r50, %r49;
	cvt.u64.u32 	%rd496, %r51;
	bra.uni 	$L__BB6_48;
$L__BB6_47:
	div.s64 	%rd496, %rd495, %rd36;
$L__BB6_48:
	mul.lo.s64 	%rd325, %rd496, %rd36;
	sub.s64 	%rd326, %rd495, %rd325;
	mad.lo.s64 	%rd327, %rd326, %rd215, %rd85;
	add.s64 	%rd328, %rd327, %rd8;
	mad.lo.s64 	%rd329, %rd214, %rd496, %rd328;
	shr.u64 	%rd330, %rd329, 63;
	add.s64 	%rd331, %rd329, %rd330;
	shl.b64 	%rd332, %rd331, 1;
	and.b64  	%rd333, %rd332, -4;
	add.s64 	%rd334, %rd1, %rd333;
	st.global.f32 	[%rd334], %f3;
	add.s64 	%rd89, %rd65, %rd10;
	setp.ge.u64 	%p22, %rd89, %rd9;
	@%p22 bra 	$L__BB6_129;
	setp.eq.s16 	%p23, %rs1, 0;
	@%p23 bra 	$L__BB6_51;
	shl.b64 	%rd335, %rd89, 2;
	add.s64 	%rd499, %rd41, %rd335;
	bra.uni 	$L__BB6_55;
$L__BB6_51:
	ld.local.u64 	%rd91, [%rd6+32];
	ld.local.u64 	%rd92, [%rd6+40];
	shl.b64 	%rd93, %rd89, 1;
	or.b64  	%rd336, %rd93, %rd91;
	and.b64  	%rd337, %rd336, -4294967296;
	setp.ne.s64 	%p24, %rd337, 0;
	@%p24 bra 	$L__BB6_53;
	cvt.u32.u64 	%r52, %rd91;
	cvt.u32.u64 	%r53, %rd93;
	div.u32 	%r54, %r53, %r52;
	mul.lo.s32 	%r55, %r54, %r52;
	sub.s32 	%r56, %r53, %r55;
	cvt.u64.u32 	%rd497, %r54;
	cvt.u64.u32 	%rd498, %r56;
	bra.uni 	$L__BB6_54;
$L__BB6_53:
	div.s64 	%rd497, %rd93, %rd91;
	mul.lo.s64 	%rd338, %rd497, %rd91;
	sub.s64 	%rd498, %rd93, %rd338;
$L__BB6_54:
	add.s64 	%rd339, %rd498, %rd480;
	mad.lo.s64 	%rd340, %rd497, %rd92, %rd339;
	shl.b64 	%rd341, %rd340, 1;
	add.s64 	%rd499, %rd5, %rd341;
$L__BB6_55:
	ld.f32 	%f4, [%rd499];
	shl.b64 	%rd102, %rd89, 1;
	or.b64  	%rd342, %rd102, %rd27;
	and.b64  	%rd343, %rd342, -4294967296;
	setp.ne.s64 	%p25, %rd343, 0;
	@%p25 bra 	$L__BB6_57;
	cvt.u32.u64 	%r57, %rd27;
	cvt.u32.u64 	%r58, %rd102;
	div.u32 	%r59, %r58, %r57;
	cvt.u64.u32 	%rd500, %r59;
	bra.uni 	$L__BB6_58;
$L__BB6_57:
	div.s64 	%rd500, %rd102, %rd27;
$L__BB6_58:
	or.b64  	%rd344, %rd500, %rd31;
	and.b64  	%rd345, %rd344, -4294967296;
	setp.ne.s64 	%p26, %rd345, 0;
	@%p26 bra 	$L__BB6_60;
	cvt.u32.u64 	%r60, %rd31;
	cvt.u32.u64 	%r61, %rd500;
	div.u32 	%r62, %r61, %r60;
	cvt.u64.u32 	%rd501, %r62;
	bra.uni 	$L__BB6_61;
$L__BB6_60:
	div.s64 	%rd501, %rd500, %rd31;
$L__BB6_61:
	mul.lo.s64 	%rd346, %rd501, %rd31;
	sub.s64 	%rd347, %rd500, %rd346;
	mul.lo.s64 	%rd349, %rd500, %rd27;
	sub.s64 	%rd350, %rd102, %rd349;
	mul.lo.s64 	%rd351, %rd350, %rd217;
	mad.lo.s64 	%rd109, %rd347, %rd216, %rd351;
	or.b64  	%rd352, %rd501, %rd36;
	and.b64  	%rd353, %rd352, -4294967296;
	setp.ne.s64 	%p27, %rd353, 0;
	@%p27 bra 	$L__BB6_63;
	cvt.u32.u64 	%r63, %rd36;
	cvt.u32.u64 	%r64, %rd501;
	div.u32 	%r65, %r64, %r63;
	cvt.u64.u32 	%rd502, %r65;
	bra.uni 	$L__BB6_64;
$L__BB6_63:
	div.s64 	%rd502, %rd501, %rd36;
$L__BB6_64:
	mul.lo.s64 	%rd354, %rd502, %rd36;
	sub.s64 	%rd355, %rd501, %rd354;
	mad.lo.s64 	%rd356, %rd355, %rd215, %rd109;
	add.s64 	%rd357, %rd356, %rd8;
	mad.lo.s64 	%rd358, %rd214, %rd502, %rd357;
	shr.u64 	%rd359, %rd358, 63;
	add.s64 	%rd360, %rd358, %rd359;
	shl.b64 	%rd361, %rd360, 1;
	and.b64  	%rd362, %rd361, -4;
	add.s64 	%rd363, %rd1, %rd362;
	st.global.f32 	[%rd363], %f4;
	add.s64 	%rd113, %rd89, %rd10;
	setp.ge.u64 	%p28, %rd113, %rd9;
	@%p28 bra 	$L__BB6_129;
	setp.eq.s16 	%p29, %rs1, 0;
	@%p29 bra 	$L__BB6_67;
	shl.b64 	%rd364, %rd113, 2;
	add.s64 	%rd505, %rd41, %rd364;
	bra.uni 	$L__BB6_71;
$L__BB6_67:
	ld.local.u64 	%rd115, [%rd6+32];
	ld.local.u64 	%rd116, [%rd6+40];
	shl.b64 	%rd117, %rd113, 1;
	or.b64  	%rd365, %rd117, %rd115;
	and.b64  	%rd366, %rd365, -4294967296;
	setp.ne.s64 	%p30, %rd366, 0;
	@%p30 bra 	$L__BB6_69;
	cvt.u32.u64 	%r66, %rd115;
	cvt.u32.u64 	%r67, %rd117;
	div.u32 	%r68, %r67, %r66;
	mul.lo.s32 	%r69, %r68, %r66;
	sub.s32 	%r70, %r67, %r69;
	cvt.u64.u32 	%rd503, %r68;
	cvt.u64.u32 	%rd504, %r70;
	bra.uni 	$L__BB6_70;
$L__BB6_69:
	div.s64 	%rd503, %rd117, %rd115;
	mul.lo.s64 	%rd367, %rd503, %rd115;
	sub.s64 	%rd504, %rd117, %rd367;
$L__BB6_70:
	add.s64 	%rd368, %rd504, %rd480;
	mad.lo.s64 	%rd369, %rd503, %rd116, %rd368;
	shl.b64 	%rd370, %rd369, 1;
	add.s64 	%rd505, %rd5, %rd370;
$L__BB6_71:
	ld.f32 	%f5, [%rd505];
	shl.b64 	%rd126, %rd113, 1;
	or.b64  	%rd371, %rd126, %rd27;
	and.b64  	%rd372, %rd371, -4294967296;
	setp.ne.s64 	%p31, %rd372, 0;
	@%p31 bra 	$L__BB6_73;
	cvt.u32.u64 	%r71, %rd27;
	cvt.u32.u64 	%r72, %rd126;
	div.u32 	%r73, %r72, %r71;
	cvt.u64.u32 	%rd506, %r73;
	bra.uni 	$L__BB6_74;
$L__BB6_73:
	div.s64 	%rd506, %rd126, %rd27;
$L__BB6_74:
	or.b64  	%rd373, %rd506, %rd31;
	and.b64  	%rd374, %rd373, -4294967296;
	setp.ne.s64 	%p32, %rd374, 0;
	@%p32 bra 	$L__BB6_76;
	cvt.u32.u64 	%r74, %rd31;
	cvt.u32.u64 	%r75, %rd506;
	div.u32 	%r76, %r75, %r74;
	cvt.u64.u32 	%rd507, %r76;
	bra.uni 	$L__BB6_77;
$L__BB6_76:
	div.s64 	%rd507, %rd506, %rd31;
$L__BB6_77:
	mul.lo.s64 	%rd375, %rd507, %rd31;
	sub.s64 	%rd376, %rd506, %rd375;
	mul.lo.s64 	%rd378, %rd506, %rd27;
	sub.s64 	%rd379, %rd126, %rd378;
	mul.lo.s64 	%rd380, %rd379, %rd217;
	mad.lo.s64 	%rd133, %rd376, %rd216, %rd380;
	or.b64  	%rd381, %rd507, %rd36;
	and.b64  	%rd382, %rd381, -4294967296;
	setp.ne.s64 	%p33, %rd382, 0;
	@%p33 bra 	$L__BB6_79;
	cvt.u32.u64 	%r77, %rd36;
	cvt.u32.u64 	%r78, %rd507;
	div.u32 	%r79, %r78, %r77;
	cvt.u64.u32 	%rd508, %r79;
	bra.uni 	$L__BB6_80;
$L__BB6_79:
	div.s64 	%rd508, %rd507, %rd36;
$L__BB6_80:
	mul.lo.s64 	%rd383, %rd508, %rd36;
	sub.s64 	%rd384, %rd507, %rd383;
	mad.lo.s64 	%rd385, %rd384, %rd215, %rd133;
	add.s64 	%rd386, %rd385, %rd8;
	mad.lo.s64 	%rd387, %rd214, %rd508, %rd386;
	shr.u64 	%rd388, %rd387, 63;
	add.s64 	%rd389, %rd387, %rd388;
	shl.b64 	%rd390, %rd389, 1;
	and.b64  	%rd391, %rd390, -4;
	add.s64 	%rd392, %rd1, %rd391;
	st.global.f32 	[%rd392], %f5;
	add.s64 	%rd137, %rd113, %rd10;
	setp.ge.u64 	%p34, %rd137, %rd9;
	@%p34 bra 	$L__BB6_129;
	setp.eq.s16 	%p35, %rs1, 0;
	@%p35 bra 	$L__BB6_83;
	shl.b64 	%rd393, %rd137, 2;
	add.s64 	%rd511, %rd41, %rd393;
	bra.uni 	$L__BB6_87;
$L__BB6_83:
	ld.local.u64 	%rd139, [%rd6+32];
	ld.local.u64 	%rd140, [%rd6+40];
	shl.b64 	%rd141, %rd137, 1;
	or.b64  	%rd394, %rd141, %rd139;
	and.b64  	%rd395, %rd394, -4294967296;
	setp.ne.s64 	%p36, %rd395, 0;
	@%p36 bra 	$L__BB6_85;
	cvt.u32.u64 	%r80, %rd139;
	cvt.u32.u64 	%r81, %rd141;
	div.u32 	%r82, %r81, %r80;
	mul.lo.s32 	%r83, %r82, %r80;
	sub.s32 	%r84, %r81, %r83;
	cvt.u64.u32 	%rd509, %r82;
	cvt.u64.u32 	%rd510, %r84;
	bra.uni 	$L__BB6_86;
$L__BB6_85:
	div.s64 	%rd509, %rd141, %rd139;
	mul.lo.s64 	%rd396, %rd509, %rd139;
	sub.s64 	%rd510, %rd141, %rd396;
$L__BB6_86:
	add.s64 	%rd397, %rd510, %rd480;
	mad.lo.s64 	%rd398, %rd509, %rd140, %rd397;
	shl.b64 	%rd399, %rd398, 1;
	add.s64 	%rd511, %rd5, %rd399;
$L__BB6_87:
	ld.f32 	%f6, [%rd511];
	shl.b64 	%rd150, %rd137, 1;
	or.b64  	%rd400, %rd150, %rd27;
	and.b64  	%rd401, %rd400, -4294967296;
	setp.ne.s64 	%p37, %rd401, 0;
	@%p37 bra 	$L__BB6_89;
	cvt.u32.u64 	%r85, %rd27;
	cvt.u32.u64 	%r86, %rd150;
	div.u32 	%r87, %r86, %r85;
	cvt.u64.u32 	%rd512, %r87;
	bra.uni 	$L__BB6_90;
$L__BB6_89:
	div.s64 	%rd512, %rd150, %rd27;
$L__BB6_90:
	or.b64  	%rd402, %rd512, %rd31;
	and.b64  	%rd403, %rd402, -4294967296;
	setp.ne.s64 	%p38, %rd403, 0;
	@%p38 bra 	$L__BB6_92;
	cvt.u32.u64 	%r88, %rd31;
	cvt.u32.u64 	%r89, %rd512;
	div.u32 	%r90, %r89, %r88;
	cvt.u64.u32 	%rd513, %r90;
	bra.uni 	$L__BB6_93;
$L__BB6_92:
	div.s64 	%rd513, %rd512, %rd31;
$L__BB6_93:
	mul.lo.s64 	%rd404, %rd513, %rd31;
	sub.s64 	%rd405, %rd512, %rd404;
	mul.lo.s64 	%rd407, %rd512, %rd27;
	sub.s64 	%rd408, %rd150, %rd407;
	mul.lo.s64 	%rd409, %rd408, %rd217;
	mad.lo.s64 	%rd157, %rd405, %rd216, %rd409;
	or.b64  	%rd410, %rd513, %rd36;
	and.b64  	%rd411, %rd410, -4294967296;
	setp.ne.s64 	%p39, %rd411, 0;
	@%p39 bra 	$L__BB6_95;
	cvt.u32.u64 	%r91, %rd36;
	cvt.u32.u64 	%r92, %rd513;
	div.u32 	%r93, %r92, %r91;
	cvt.u64.u32 	%rd514, %r93;
	bra.uni 	$L__BB6_96;
$L__BB6_95:
	div.s64 	%rd514, %rd513, %rd36;
$L__BB6_96:
	mul.lo.s64 	%rd412, %rd514, %rd36;
	sub.s64 	%rd413, %rd513, %rd412;
	mad.lo.s64 	%rd414, %rd413, %rd215, %rd157;
	add.s64 	%rd415, %rd414, %rd8;
	mad.lo.s64 	%rd416, %rd214, %rd514, %rd415;
	shr.u64 	%rd417, %rd416, 63;
	add.s64 	%rd418, %rd416, %rd417;
	shl.b64 	%rd419, %rd418, 1;
	and.b64  	%rd420, %rd419, -4;
	add.s64 	%rd421, %rd1, %rd420;
	st.global.f32 	[%rd421], %f6;
	add.s64 	%rd161, %rd137, %rd10;
	setp.ge.u64 	%p40, %rd161, %rd9;
	@%p40 bra 	$L__BB6_129;
	setp.eq.s16 	%p41, %rs1, 0;
	@%p41 bra 	$L__BB6_99;
	shl.b64 	%rd422, %rd161, 2;
	add.s64 	%rd517, %rd41, %rd422;
	bra.uni 	$L__BB6_103;
$L__BB6_99:
	ld.local.u64 	%rd163, [%rd6+32];
	ld.local.u64 	%rd164, [%rd6+40];
	shl.b64 	%rd165, %rd161, 1;
	or.b64  	%rd423, %rd165, %rd163;
	and.b64  	%rd424, %rd423, -4294967296;
	setp.ne.s64 	%p42, %rd424, 0;
	@%p42 bra 	$L__BB6_101;
	cvt.u32.u64 	%r94, %rd163;
	cvt.u32.u64 	%r95, %rd165;
	div.u32 	%r96, %r95, %r94;
	mul.lo.s32 	%r97, %r96, %r94;
	sub.s32 	%r98, %r95, %r97;
	cvt.u64.u32 	%rd515, %r96;
	cvt.u64.u32 	%rd516, %r98;
	bra.uni 	$L__BB6_102;
$L__BB6_101:
	div.s64 	%rd515, %rd165, %rd163;
	mul.lo.s64 	%rd425, %rd515, %rd163;
	sub.s64 	%rd516, %rd165, %rd425;
$L__BB6_102:
	add.s64 	%rd426, %rd516, %rd480;
	mad.lo.s64 	%rd427, %rd515, %rd164, %rd426;
	shl.b64 	%rd428, %rd427, 1;
	add.s64 	%rd517, %rd5, %rd428;
$L__BB6_103:
	ld.f32 	%f7, [%rd517];
	shl.b64 	%rd174, %rd161, 1;
	or.b64  	%rd429, %rd174, %rd27;
	and.b64  	%rd430, %rd429, -4294967296;
	setp.ne.s64 	%p43, %rd430, 0;
	@%p43 bra 	$L__BB6_105;
	cvt.u32.u64 	%r99, %rd27;
	cvt.u32.u64 	%r100, %rd174;
	div.u32 	%r101, %r100, %r99;
	cvt.u64.u32 	%rd518, %r101;
	bra.uni 	$L__BB6_106;
$L__BB6_105:
	div.s64 	%rd518, %rd174, %rd27;
$L__BB6_106:
	or.b64  	%rd431, %rd518, %rd31;
	and.b64  	%rd432, %rd431, -4294967296;
	setp.ne.s64 	%p44, %rd432, 0;
	@%p44 bra 	$L__BB6_108;
	cvt.u32.u64 	%r102, %rd31;
	cvt.u32.u64 	%r103, %rd518;
	div.u32 	%r104, %r103, %r102;
	cvt.u64.u32 	%rd519, %r104;
	bra.uni 	$L__BB6_109;
$L__BB6_108:
	div.s64 	%rd519, %rd518, %rd31;
$L__BB6_109:
	mul.lo.s64 	%rd433, %rd519, %rd31;
	sub.s64 	%rd434, %rd518, %rd433;
	mul.lo.s64 	%rd436, %rd518, %rd27;
	sub.s64 	%rd437, %rd174, %rd436;
	mul.lo.s64 	%rd438, %rd437, %rd217;
	mad.lo.s64 	%rd181, %rd434, %rd216, %rd438;
	or.b64  	%rd439, %rd519, %rd36;
	and.b64  	%rd440, %rd439, -4294967296;
	setp.ne.s64 	%p45, %rd440, 0;
	@%p45 bra 	$L__BB6_111;
	cvt.u32.u64 	%r105, %rd36;
	cvt.u32.u64 	%r106, %rd519;
	div.u32 	%r107, %r106, %r105;
	cvt.u64.u32 	%rd520, %r107;
	bra.uni 	$L__BB6_112;
$L__BB6_111:
	div.s64 	%rd520, %rd519, %rd36;
$L__BB6_112:
	mul.lo.s64 	%rd441, %rd520, %rd36;
	sub.s64 	%rd442, %rd519, %rd441;
	mad.lo.s64 	%rd443, %rd442, %rd215, %rd181;
	add.s64 	%rd444, %rd443, %rd8;
	mad.lo.s64 	%rd445, %rd214, %rd520, %rd444;
	shr.u64 	%rd446, %rd445, 63;
	add.s64 	%rd447, %rd445, %rd446;
	shl.b64 	%rd448, %rd447, 1;
	and.b64  	%rd449, %rd448, -4;
	add.s64 	%rd450, %rd1, %rd449;
	st.global.f32 	[%rd450], %f7;
	add.s64 	%rd185, %rd161, %rd10;
	setp.ge.u64 	%p46, %rd185, %rd9;
	@%p46 bra 	$L__BB6_129;
	setp.eq.s16 	%p47, %rs1, 0;
	@%p47 bra 	$L__BB6_115;
	shl.b64 	%rd451, %rd185, 2;
	add.s64 	%rd523, %rd41, %rd451;
	bra.uni 	$L__BB6_119;
$L__BB6_115:
	ld.local.u64 	%rd187, [%rd6+32];
	ld.local.u64 	%rd188, [%rd6+40];
	shl.b64 	%rd189, %rd185, 1;
	or.b64  	%rd452, %rd189, %rd187;
	and.b64  	%rd453, %rd452, -4294967296;
	setp.ne.s64 	%p48, %rd453, 0;
	@%p48 bra 	$L__BB6_117;
	cvt.u32.u64 	%r108, %rd187;
	cvt.u32.u64 	%r109, %rd189;
	div.u32 	%r110, %r109, %r108;
	mul.lo.s32 	%r111, %r110, %r108;
	sub.s32 	%r112, %r109, %r111;
	cvt.u64.u32 	%rd521, %r110;
	cvt.u64.u32 	%rd522, %r112;
	bra.uni 	$L__BB6_118;
$L__BB6_117:
	div.s64 	%rd521, %rd189, %rd187;
	mul.lo.s64 	%rd454, %rd521, %rd187;
	sub.s64 	%rd522, %rd189, %rd454;
$L__BB6_118:
	add.s64 	%rd455, %rd522, %rd480;
	mad.lo.s64 	%rd456, %rd521, %rd188, %rd455;
	shl.b64 	%rd457, %rd456, 1;
	add.s64 	%rd523, %rd5, %rd457;
$L__BB6_119:
	ld.f32 	%f8, [%rd523];
	shl.b64 	%rd198, %rd185, 1;
	or.b64  	%rd458, %rd198, %rd27;
	and.b64  	%rd459, %rd458, -4294967296;
	setp.ne.s64 	%p49, %rd459, 0;
	@%p49 bra 	$L__BB6_121;
	cvt.u32.u64 	%r113, %rd27;
	cvt.u32.u64 	%r114, %rd198;
	div.u32 	%r115, %r114, %r113;
	cvt.u64.u32 	%rd524, %r115;
	bra.uni 	$L__BB6_122;
$L__BB6_121:
	div.s64 	%rd524, %rd198, %rd27;
$L__BB6_122:
	mul.lo.s64 	%rd460, %rd524, %rd27;
	sub.s64 	%rd461, %rd198, %rd460;
	mul.lo.s64 	%rd202, %rd461, %rd217;
	or.b64  	%rd462, %rd524, %rd31;
	and.b64  	%rd463, %rd462, -4294967296;
	setp.ne.s64 	%p50, %rd463, 0;
	@%p50 bra 	$L__BB6_124;
	cvt.u32.u64 	%r116, %rd31;
	cvt.u32.u64 	%r117, %rd524;
	div.u32 	%r118, %r117, %r116;
	cvt.u64.u32 	%rd525, %r118;
	bra.uni 	$L__BB6_125;
$L__BB6_124:
	div.s64 	%rd525, %rd524, %rd31;
$L__BB6_125:
	mul.lo.s64 	%rd464, %rd525, %rd31;
	sub.s64 	%rd465, %rd524, %rd464;
	mad.lo.s64 	%rd206, %rd465, %rd216, %rd202;
	or.b64  	%rd466, %rd525, %rd36;
	and.b64  	%rd467, %rd466, -4294967296;
	setp.ne.s64 	%p51, %rd467, 0;
	@%p51 bra 	$L__BB6_127;
	cvt.u32.u64 	%r119, %rd36;
	cvt.u32.u64 	%r120, %rd525;
	div.u32 	%r121, %r120, %r119;
	cvt.u64.u32 	%rd526, %r121;
	bra.uni 	$L__BB6_128;
$L__BB6_127:
	div.s64 	%rd526, %rd525, %rd36;
$L__BB6_128:
	mul.lo.s64 	%rd468, %rd526, %rd36;
	sub.s64 	%rd469, %rd525, %rd468;
	mad.lo.s64 	%rd470, %rd469, %rd215, %rd206;
	add.s64 	%rd471, %rd470, %rd8;
	mad.lo.s64 	%rd472, %rd214, %rd526, %rd471;
	shr.u64 	%rd473, %rd472, 63;
	add.s64 	%rd474, %rd472, %rd473;
	shl.b64 	%rd475, %rd474, 1;
	and.b64  	%rd476, %rd475, -4;
	add.s64 	%rd477, %rd1, %rd476;
	st.global.f32 	[%rd477], %f8;
$L__BB6_129:
	ret;

}
	// .globl	_Z18concatenate_kernelI6__halfS0_lLl4ELl2ELl16EEvPT0_N36_GLOBAL__N__39a39119_4_k_cu_95ae938114OutputMetaDataIXT2_EEENS3_13InputMetaDataIS1_XT3_EEET1_S8_
.visible .entry _Z18concatenate_kernelI6__halfS0_lLl4ELl2ELl16EEvPT0_N36_GLOBAL__N__39a39119_4_k_cu_95ae938114OutputMetaDataIXT2_EEENS3_13InputMetaDataIS1_XT3_EEET1_S8_(
	.param .u64 .ptr .align 1 _Z18concatenate_kernelI6__halfS0_lLl4ELl2ELl16EEvPT0_N36_GLOBAL__N__39a39119_4_k_cu_95ae938114OutputMetaDataIXT2_EEENS3_13InputMetaDataIS1_XT3_EEET1_S8__param_0,
	.param .align 8 .b8 _Z18concatenate_kernelI6__halfS0_lLl4ELl2ELl16EEvPT0_N36_GLOBAL__N__39a39119_4_k_cu_95ae938114OutputMetaDataIXT2_EEENS3_13InputMetaDataIS1_XT3_EEET1_S8__param_1[64],
	.param .align 8 .b8 _Z18concatenate_kernelI6__halfS0_lLl4ELl2ELl16EEvPT0_N36_GLOBAL__N__39a39119_4_k_cu_95ae938114OutputMetaDataIXT2_EEENS3_13InputMetaDataIS1_XT3_EEET1_S8__param_2[128],
	.param .u64 _Z18concatenate_kernelI6__halfS0_lLl4ELl2ELl16EEvPT0_N36_GLOBAL__N__39a39119_4_k_cu_95ae938114OutputMetaDataIXT2_EEENS3_13InputMetaDataIS1_XT3_EEET1_S8__param_3,
	.param .u64 _Z18concatenate_kernelI6__halfS0_lLl4ELl2ELl16EEvPT0_N36_GLOBAL__N__39a39119_4_k_cu_95ae938114OutputMetaDataIXT2_EEENS3_13InputMetaDataIS1_XT3_EEET1_S8__param_4
)
{
	.local .align 8 .b8 	__local_depot7[128];
	.reg .b64 	%SP;
	.reg .b64 	%SPL;
	.reg .pred 	%p<100>;
	.reg .b16 	%rs<20>;
	.reg .b32 	%r<234>;
	.reg .b64 	%rd<881>;

	mov.u64 	%SPL, __local_depot7;
	ld.param.u64 	%rd363, [_Z18concatenate_kernelI6__halfS0_lLl4ELl2ELl16EEvPT0_N36_GLOBAL__N__39a39119_4_k_cu_95ae938114OutputMetaDataIXT2_EEENS3_13InputMetaDataIS1_XT3_EEET1_S8__param_1+56];
	ld.param.u64 	%rd362, [_Z18concatenate_kernelI6__halfS0_lLl4ELl2ELl16EEvPT0_N36_GLOBAL__N__39a39119_4_k_cu_95ae938114OutputMetaDataIXT2_EEENS3_13InputMetaDataIS1_XT3_EEET1_S8__param_1+48];
	ld.param.u64 	%rd361, [_Z18concatenate_kernelI6__halfS0_lLl4ELl2ELl16EEvPT0_N36_GLOBAL__N__39a39119_4_k_cu_95ae938114OutputMetaDataIXT2_EEENS3_13InputMetaDataIS1_XT3_EEET1_S8__param_1+40];
	ld.param.u64 	%rd360, [_Z18concatenate_kernelI6__halfS0_lLl4ELl2ELl16EEvPT0_N36_GLOBAL__N__39a39119_4_k_cu_95ae938114OutputMetaDataIXT2_EEENS3_13InputMetaDataIS1_XT3_EEET1_S8__param_1+32];
	ld.param.u64 	%rd359, [_Z18concatenate_kernelI6__halfS0_lLl4ELl2ELl16EEvPT0_N36_GLOBAL__N__39a39119_4_k_cu_95ae938114OutputMetaDataIXT2_EEENS3_13InputMetaDataIS1_XT3_EEET1_S8__param_1+24];
	ld.param.u64 	%rd358, [_Z18concatenate_kernelI6__halfS0_lLl4ELl2ELl16EEvPT0_N36_GLOBAL__N__39a39119_4_k_cu_95ae938114OutputMetaDataIXT2_EEENS3_13InputMetaDataIS1_XT3_EEET1_S8__param_1+16];
	ld.param.u64 	%rd357, [_Z18concatenate_kernelI6__halfS0_lLl4ELl2ELl16EEvPT0_N36_GLOBAL__N__39a39119_4_k_cu_95ae938114OutputMetaDataIXT2_EEENS3_13InputMetaDataIS1_XT3_EEET1_S8__param_1+8];
	ld.param.u64 	%rd365, [_Z18concatenate_kernelI6__halfS0_lLl4ELl2ELl16EEvPT0_N36_GLOBAL__N__39a39119_4_k_cu_95ae938114OutputMetaDataIXT2_EEENS3_13InputMetaDataIS1_XT3_EEET1_S8__param_2+120];
	ld.param.u64 	%rd366, [_Z18concatenate_kernelI6__halfS0_lLl4ELl2ELl16EEvPT0_N36_GLOBAL__N__39a39119_4_k_cu_95ae938114OutputMetaDataIXT2_EEENS3_13InputMetaDataIS1_XT3_EEET1_S8__param_2+112];
	ld.param.u64 	%rd367, [_Z18concatenate_kernelI6__halfS0_lLl4ELl2ELl16EEvPT0_N36_GLOBAL__N__39a39119_4_k_cu_95ae938114OutputMetaDataIXT2_EEENS3_13InputMetaDataIS1_XT3_EEET1_S8__param_2+104];
	ld.param.u64 	%rd368, [_Z18concatenate_kernelI6__halfS0_lLl4ELl2ELl16EEvPT0_N36_GLOBAL__N__39a39119_4_k_cu_95ae938114OutputMetaDataIXT2_EEENS3_13InputMetaDataIS1_XT3_EEET1_S8__param_2+96];
	ld.param.u64 	%rd369, [_Z18concatenate_kernelI6__halfS0_lLl4ELl2ELl16EEvPT0_N36_GLOBAL__N__39a39119_4_k_cu_95ae938114OutputMetaDataIXT2_EEENS3_13InputMetaDataIS1_XT3_EEET1_S8__param_2+88];
	ld.param.u64 	%rd370, [_Z18concatenate_kernelI6__halfS0_lLl4ELl2ELl16EEvPT0_N36_GLOBAL__N__39a39119_4_k_cu_95ae938114OutputMetaDataIXT2_EEENS3_13InputMetaDataIS1_XT3_EEET1_S8__param_2+80];
	ld.param.u64 	%rd371, [_Z18concatenate_kernelI6__halfS0_lLl4ELl2ELl16EEvPT0_N36_GLOBAL__N__39a39119_4_k_cu_95ae938114OutputMetaDataIXT2_EEENS3_13InputMetaDataIS1_XT3_EEET1_S8__param_2+72];
	ld.param.u64 	%rd372, [_Z18concatenate_kernelI6__halfS0_lLl4ELl2ELl16EEvPT0_N36_GLOBAL__N__39a39119_4_k_cu_95ae938114OutputMetaDataIXT2_EEENS3_13InputMetaDataIS1_XT3_EEET1_S8__param_2+64];
	ld.param.u64 	%rd373, [_Z18concatenate_kernelI6__halfS0_lLl4ELl2ELl16EEvPT0_N36_GLOBAL__N__39a39119_4_k_cu_95ae938114OutputMetaDataIXT2_EEENS3_13InputMetaDataIS1_XT3_EEET1_S8__param_2+48];
	ld.param.u64 	%rd374, [_Z18concatenate_kernelI6__halfS0_lLl4ELl2ELl16EEvPT0_N36_GLOBAL__N__39a39119_4_k_cu_95ae938114OutputMetaDataIXT2_EEENS3_13InputMetaDataIS1_XT3_EEET1_S8__param_2+40];
	ld.param.u64 	%rd375, [_Z18concatenate_kernelI6__halfS0_lLl4ELl2ELl16EEvPT0_N36_GLOBAL__N__39a39119_4_k_cu_95ae938114OutputMetaDataIXT2_EEENS3_13InputMetaDataIS1_XT3_EEET1_S8__param_2+32];
	ld.param.u64 	%rd376, [_Z18concatenate_kernelI6__halfS0_lLl4ELl2ELl16EEvPT0_N36_GLOBAL__N__39a39119_4_k_cu_95ae938114OutputMetaDataIXT2_EEENS3_13InputMetaDataIS1_XT3_EEET1_S8__param_2+16];
	ld.param.u64 	%rd377, [_Z18concatenate_kernelI6__halfS0_lLl4ELl2ELl16EEvPT0_N36_GLOBAL__N__39a39119_4_k_cu_95ae938114OutputMetaDataIXT2_EEENS3_13InputMetaDataIS1_XT3_EEET1_S8__param_2+8];
	ld.param.u64 	%rd378, [_Z18concatenate_kernelI6__halfS0_lLl4ELl2ELl16EEvPT0_N36_GLOBAL__N__39a39119_4_k_cu_95ae938114OutputMetaDataIXT2_EEENS3_13InputMetaDataIS1_XT3_EEET1_S8__param_2];
	ld.param.u64 	%rd379, [_Z18concatenate_kernelI6__halfS0_lLl4ELl2ELl16EEvPT0_N36_GLOBAL__N__39a39119_4_k_cu_95ae938114OutputMetaDataIXT2_EEENS3_13InputMetaDataIS1_XT3_EEET1_S8__param_0];
	ld.param.u8 	%rs18, [_Z18concatenate_kernelI6__halfS0_lLl4ELl2ELl16EEvPT0_N36_GLOBAL__N__39a39119_4_k_cu_95ae938114OutputMetaDataIXT2_EEENS3_13InputMetaDataIS1_XT3_EEET1_S8__param_2+56];
	ld.param.u8 	%rs19, [_Z18concatenate_kernelI6__halfS0_lLl4ELl2ELl16EEvPT0_N36_GLOBAL__N__39a39119_4_k_cu_95ae938114OutputMetaDataIXT2_EEENS3_13InputMetaDataIS1_XT3_EEET1_S8__param_2+24];
	ld.param.u64 	%rd364, [_Z18concatenate_kernelI6__halfS0_lLl4ELl2ELl16EEvPT0_N36_GLOBAL__N__39a39119_4_k_cu_95ae938114OutputMetaDataIXT2_EEENS3_13InputMetaDataIS1_XT3_EEET1_S8__param_3];
	ld.param.u64 	%rd380, [_Z18concatenate_kernelI6__halfS0_lLl4ELl2ELl16EEvPT0_N36_GLOBAL__N__39a39119_4_k_cu_95ae938114OutputMetaDataIXT2_EEENS3_13InputMetaDataIS1_XT3_EEET1_S8__param_4];
	cvta.to.global.u64 	%rd1, %rd379;
	add.u64 	%rd382, %SPL, 0;
	st.local.u64 	[%rd382], %rd378;
	st.local.u64 	[%rd382+8], %rd377;
	st.local.u64 	[%rd382+16], %rd376;
	st.local.u8 	[%rd382+24], %rs19;
	st.local.u64 	[%rd382+32], %rd375;
	st.local.u64 	[%rd382+40], %rd374;
	st.local.u64 	[%rd382+48], %rd373;
	st.local.u8 	[%rd382+56], %rs18;
	st.local.u64 	[%rd382+64], %rd372;
	st.local.u64 	[%rd382+72], %rd371;
	st.local.u64 	[%rd382+80], %rd370;
	st.local.u64 	[%rd382+88], %rd369;
	st.local.u64 	[%rd382+96], %rd368;
	st.local.u64 	[%rd382+104], %rd367;
	st.local.u64 	[%rd382+112], %rd366;
	st.local.u64 	[%rd382+120], %rd365;
	mov.u32 	%r2, %ctaid.x;
	mov.u32 	%r1, %ntid.x;
	mov.u32 	%r3, %tid.x;
	mad.lo.s32 	%r4, %r2, %r1, %r3;
	cvt.u64.u32 	%rd4, %r4;
	mov.u32 	%r5, %ctaid.y;
	and.b32  	%r6, %r5, 1;
	shl.b32 	%r7, %r5, 3;
	cvt.u64.u32 	%rd383, %r7;
	and.b64  	%rd384, %rd383, 8;
	add.s64 	%rd385, %rd382, %rd384;
	ld.local.u64 	%rd5, [%rd385];
	mul.wide.u32 	%rd386, %r6, 24;
	add.s64 	%rd6, %rd385, %rd386;
	ld.local.u64 	%rd387, [%rd385+80];
	ld.local.u64 	%rd7, [%rd385+112];
	ld.local.u64 	%rd8, [%rd385+96];
	mul.lo.s64 	%rd9, %rd387, %rd380;
	setp.le.s64 	%p1, %rd7, %rd4;
	@%p1 bra 	$L__BB7_257;
	ld.local.u8 	%rs1, [%rd6+24];
	setp.eq.s16 	%p2, %rs1, 0;
	mov.u32 	%r8, %nctaid.x;
	mul.lo.s32 	%r9, %r1, %r8;
	cvt.u64.u32 	%rd10, %r9;
	@%p2 bra 	$L__BB7_3;
	ld.local.u64 	%rd786, [%rd6+16];
	add.s64 	%rd787, %rd786, %rd4;
	bra.uni 	$L__BB7_7;
$L__BB7_3:
	ld.local.u64 	%rd786, [%rd6+16];
	ld.local.u64 	%rd14, [%rd6+32];
	ld.local.u64 	%rd15, [%rd6+40];
	and.b64  	%rd388, %rd14, -4294967296;
	setp.ne.s64 	%p3, %rd388, 0;
	@%p3 bra 	$L__BB7_5;
	cvt.u32.u64 	%r10, %rd14;
	cvt.u32.u64 	%r11, %rd4;
	div.u32 	%r12, %r11, %r10;
	mul.lo.s32 	%r13, %r12, %r10;
	sub.s32 	%r14, %r11, %r13;
	cvt.u64.u32 	%rd784, %r12;
	cvt.u64.u32 	%rd785, %r14;
	bra.uni 	$L__BB7_6;
$L__BB7_5:
	div.s64 	%rd784, %rd4, %rd14;
	mul.lo.s64 	%rd389, %rd784, %rd14;
	sub.s64 	%rd785, %rd4, %rd389;
$L__BB7_6:
	add.s64 	%rd390, %rd785, %rd786;
	mad.lo.s64 	%rd787, %rd784, %rd15, %rd390;
$L__BB7_7:
	shl.b64 	%rd391, %rd787, 1;
	add.s64 	%rd392, %rd5, %rd391;
	ld.u16 	%rs2, [%rd392];
	setp.eq.s64 	%p4, %rd364, 3;
	selp.b64 	%rd25, %rd8, %rd359, %p4;
	and.b64  	%rd393, %rd25, -4294967296;
	setp.ne.s64 	%p5, %rd393, 0;
	@%p5 bra 	$L__BB7_9;
	cvt.u32.u64 	%r15, %rd25;
	cvt.u32.u64 	%r16, %rd4;
	div.u32 	%r17, %r16, %r15;
	cvt.u64.u32 	%rd788, %r17;
	bra.uni 	$L__BB7_10;
$L__BB7_9:
	div.s64 	%rd788, %rd4, %rd25;
$L__BB7_10:
	setp.eq.s64 	%p6, %rd364, 2;
	selp.b64 	%rd29, %rd8, %rd358, %p6;
	or.b64  	%rd394, %rd788, %rd29;
	and.b64  	%rd395, %rd394, -4294967296;
	setp.ne.s64 	%p7, %rd395, 0;
	@%p7 bra 	$L__BB7_12;
	cvt.u32.u64 	%r18, %rd29;
	cvt.u32.u64 	%r19, %rd788;
	div.u32 	%r20, %r19, %r18;
	cvt.u64.u32 	%rd789, %r20;
	bra.uni 	$L__BB7_13;
$L__BB7_12:
	div.s64 	%rd789, %rd788, %rd29;
$L__BB7_13:
	setp.eq.s64 	%p8, %rd364, 1;
	selp.b64 	%rd33, %rd8, %rd357, %p8;
	or.b64  	%rd396, %rd789, %rd33;
	and.b64  	%rd397, %rd396, -4294967296;
	setp.ne.s64 	%p9, %rd397, 0;
	@%p9 bra 	$L__BB7_15;
	cvt.u32.u64 	%r21, %rd33;
	cvt.u32.u64 	%r22, %rd789;
	div.u32 	%r23, %r22, %r21;
	cvt.u64.u32 	%rd790, %r23;
	bra.uni 	$L__BB7_16;
$L__BB7_15:
	div.s64 	%rd790, %rd789, %rd33;
$L__BB7_16:
	mul.lo.s64 	%rd398, %rd790, %rd33;
	sub.s64 	%rd399, %rd789, %rd398;
	mul.lo.s64 	%rd400, %rd788, %rd25;
	sub.s64 	%rd401, %rd4, %rd400;
	mul.lo.s64 	%rd402, %rd401, %rd363;
	mul.lo.s64 	%rd403, %rd789, %rd29;
	sub.s64 	%rd404, %rd788, %rd403;
	mad.lo.s64 	%rd405, %rd404, %rd362, %rd402;
	mad.lo.s64 	%rd406, %rd399, %rd361, %rd405;
	add.s64 	%rd407, %rd406, %rd9;
	mad.lo.s64 	%rd408, %rd360, %rd790, %rd407;
	shl.b64 	%rd409, %rd408, 1;
	add.s64 	%rd410, %rd1, %rd409;
	st.global.u16 	[%rd410], %rs2;
	add.s64 	%rd37, %rd4, %rd10;
	setp.ge.u64 	%p10, %rd37, %rd7;
	@%p10 bra 	$L__BB7_257;
	setp.eq.s16 	%p11, %rs1, 0;
	@%p11 bra 	$L__BB7_19;
	add.s64 	%rd793, %rd786, %rd37;
	bra.uni 	$L__BB7_23;
$L__BB7_19:
	ld.local.u64 	%rd39, [%rd6+32];
	ld.local.u64 	%rd40, [%rd6+40];
	or.b64  	%rd411, %rd37, %rd39;
	and.b64  	%rd412, %rd411, -4294967296;
	setp.ne.s64 	%p12, %rd412, 0;
	@%p12 bra 	$L__BB7_21;
	cvt.u32.u64 	%r24, %rd39;
	cvt.u32.u64 	%r25, %rd37;
	div.u32 	%r26, %r25, %r24;
	mul.lo.s32 	%r27, %r26, %r24;
	sub.s32 	%r28, %r25, %r27;
	cvt.u64.u32 	%rd791, %r26;
	cvt.u64.u32 	%rd792, %r28;
	bra.uni 	$L__BB7_22;
$L__BB7_21:
	div.s64 	%rd791, %rd37, %rd39;
	mul.lo.s64 	%rd413, %rd791, %rd39;
	sub.s64 	%rd792, %rd37, %rd413;
$L__BB7_22:
	add.s64 	%rd414, %rd792, %rd786;
	mad.lo.s64 	%rd793, %rd791, %rd40, %rd414;
$L__BB7_23:
	shl.b64 	%rd415, %rd793, 1;
	add.s64 	%rd416, %rd5, %rd415;
	ld.u16 	%rs3, [%rd416];
	or.b64  	%rd417, %rd37, %rd25;
	and.b64  	%rd418, %rd417, -4294967296;
	setp.ne.s64 	%p13, %rd418, 0;
	@%p13 bra 	$L__BB7_25;
	cvt.u32.u64 	%r29, %rd25;
	cvt.u32.u64 	%r30, %rd37;
	div.u32 	%r31, %r30, %r29;
	cvt.u64.u32 	%rd794, %r31;
	bra.uni 	$L__BB7_26;
$L__BB7_25:
	div.s64 	%rd794, %rd37, %rd25;
$L__BB7_26:
	or.b64  	%rd419, %rd794, %rd29;
	and.b64  	%rd420, %rd419, -4294967296;
	setp.ne.s64 	%p14, %rd420, 0;
	@%p14 bra 	$L__BB7_28;
	cvt.u32.u64 	%r32, %rd29;
	cvt.u32.u64 	%r33, %rd794;
	div.u32 	%r34, %r33, %r32;
	cvt.u64.u32 	%rd795, %r34;
	bra.uni 	$L__BB7_29;
$L__BB7_28:
	div.s64 	%rd795, %rd794, %rd29;
$L__BB7_29:
	or.b64  	%rd421, %rd795, %rd33;
	and.b64  	%rd422, %rd421, -4294967296;
	setp.ne.s64 	%p15, %rd422, 0;
	@%p15 bra 	$L__BB7_31;
	cvt.u32.u64 	%r35, %rd33;
	cvt.u32.u64 	%r36, %rd795;
	div.u32 	%r37, %r36, %r35;
	cvt.u64.u32 	%rd796, %r37;
	bra.uni 	$L__BB7_32;
$L__BB7_31:
	div.s64 	%rd796, %rd795, %rd33;
$L__BB7_32:
	mul.lo.s64 	%rd423, %rd796, %rd33;
	sub.s64 	%rd424, %rd795, %rd423;
	mul.lo.s64 	%rd425, %rd794, %rd25;
	sub.s64 	%rd426, %rd37, %rd425;
	mul.lo.s64 	%rd427, %rd426, %rd363;
	mul.lo.s64 	%rd428, %rd795, %rd29;
	sub.s64 	%rd429, %rd794, %rd428;
	mad.lo.s64 	%rd430, %rd429, %rd362, %rd427;
	mad.lo.s64 	%rd431, %rd424, %rd361, %rd430;
	add.s64 	%rd432, %rd431, %rd9;
	mad.lo.s64 	%rd433, %rd360, %rd796, %rd432;
	shl.b64 	%rd434, %rd433, 1;
	add.s64 	%rd435, %rd1, %rd434;
	st.global.u16 	[%rd435], %rs3;
	add.s64 	%rd58, %rd37, %rd10;
	setp.ge.u64 	%p16, %rd58, %rd7;
	@%p16 bra 	$L__BB7_257;
	setp.eq.s16 	%p17, %rs1, 0;
	@%p17 bra 	$L__BB7_35;
	add.s64 	%rd799, %rd786, %rd58;
	bra.uni 	$L__BB7_39;
$L__BB7_35:
	ld.local.u64 	%rd60, [%rd6+32];
	ld.local.u64 	%rd61, [%rd6+40];
	or.b64  	%rd436, %rd58, %rd60;
	and.b64  	%rd437, %rd436, -4294967296;
	setp.ne.s64 	%p18, %rd437, 0;
	@%p18 bra 	$L__BB7_37;
	cvt.u32.u64 	%r38, %rd60;
	cvt.u32.u64 	%r39, %rd58;
	div.u32 	%r40, %r39, %r38;
	mul.lo.s32 	%r41, %r40, %r38;
	sub.s32 	%r42, %r39, %r41;
	cvt.u64.u32 	%rd797, %r40;
	cvt.u64.u32 	%rd798, %r42;
	bra.uni 	$L__BB7_38;
$L__BB7_37:
	div.s64 	%rd797, %rd58, %rd60;
	mul.lo.s64 	%rd438, %rd797, %rd60;
	sub.s64 	%rd798, %rd58, %rd438;
$L__BB7_38:
	add.s64 	%rd439, %rd798, %rd786;
	mad.lo.s64 	%rd799, %rd797, %rd61, %rd439;
$L__BB7_39:
	shl.b64 	%rd440, %rd799, 1;
	add.s64 	%rd441, %rd5, %rd440;
	ld.u16 	%rs4, [%rd441];
	or.b64  	%rd442, %rd58, %rd25;
	and.b64  	%rd443, %rd442, -4294967296;
	setp.ne.s64 	%p19, %rd443, 0;
	@%p19 bra 	$L__BB7_41;
	cvt.u32.u64 	%r43, %rd25;
	cvt.u32.u64 	%r44, %rd58;
	div.u32 	%r45, %r44, %r43;
	cvt.u64.u32 	%rd800, %r45;
	bra.uni 	$L__BB7_42;
$L__BB7_41:
	div.s64 	%rd800, %rd58, %rd25;
$L__BB7_42:
	or.b64  	%rd444, %rd800, %rd29;
	and.b64  	%rd445, %rd444, -4294967296;
	setp.ne.s64 	%p20, %rd445, 0;
	@%p20 bra 	$L__BB7_44;
	cvt.u32.u64 	%r46, %rd29;
	cvt.u32.u64 	%r47, %rd800;
	div.u32 	%r48, %r47, %r46;
	cvt.u64.u32 	%rd801, %r48;
	bra.uni 	$L__BB7_45;
$L__BB7_44:
	div.s64 	%rd801, %rd800, %rd29;
$L__BB7_45:
	or.b64  	%rd446, %rd801, %rd33;
	and.b64  	%rd447, %rd446, -4294967296;
	setp.ne.s64 	%p21, %rd447, 0;
	@%p21 bra 	$L__BB7_47;
	cvt.u32.u64 	%r49, %rd33;
	cvt.u32.u64 	%r50, %rd801;
	div.u32 	%r51, %r50, %r49;
	cvt.u64.u32 	%rd802, %r51;
	bra.uni 	$L__BB7_48;
$L__BB7_47:
	div.s64 	%rd802, %rd801, %rd33;
$L__BB7_48:
	mul.lo.s64 	%rd448, %rd802, %rd33;
	sub.s64 	%rd449, %rd801, %rd448;
	mul.lo.s64 	%rd450, %rd800, %rd25;
	sub.s64 	%rd451, %rd58, %rd450;
	mul.lo.s64 	%rd452, %rd451, %rd363;
	mul.lo.s64 	%rd453, %rd801, %rd29;
	sub.s64 	%rd454, %rd800, %rd453;
	mad.lo.s64 	%rd455, %rd454, %rd362, %rd452;
	mad.lo.s64 	%rd456, %rd449, %rd361, %rd455;
	add.s64 	%rd457, %rd456, %rd9;
	mad.lo.s64 	%rd458, %rd360, %rd802, %rd457;
	shl.b64 	%rd459, %rd458, 1;
	add.s64 	%rd460, %rd1, %rd459;
	st.global.u16 	[%rd460], %rs4;
	add.s64 	%rd79, %rd58, %rd10;
	setp.ge.u64 	%p22, %rd79, %rd7;
	@%p22 bra 	$L__BB7_257;
	setp.eq.s16 	%p23, %rs1, 0;
	@%p23 bra 	$L__BB7_51;
	add.s64 	%rd805, %rd786, %rd79;
	bra.uni 	$L__BB7_55;
$L__BB7_51:
	ld.local.u64 	%rd81, [%rd6+32];
	ld.local.u64 	%rd82, [%rd6+40];
	or.b64  	%rd461, %rd79, %rd81;
	and.b64  	%rd462, %rd461, -4294967296;
	setp.ne.s64 	%p24, %rd462, 0;
	@%p24 bra 	$L__BB7_53;
	cvt.u32.u64 	%r52, %rd81;
	cvt.u32.u64 	%r53, %rd79;
	div.u32 	%r54, %r53, %r52;
	mul.lo.s32 	%r55, %r54, %r52;
	sub.s32 	%r56, %r53, %r55;
	cvt.u64.u32 	%rd803, %r54;
	cvt.u64.u32 	%rd804, %r56;
	bra.uni 	$L__BB7_54;
$L__BB7_53:
	div.s64 	%rd803, %rd79, %rd81;
	mul.lo.s64 	%rd463, %rd803, %rd81;
	sub.s64 	%rd804, %rd79, %rd463;
$L__BB7_54:
	add.s64 	%rd464, %rd804, %rd786;
	mad.lo.s64 	%rd805, %rd803, %rd82, %rd464;
$L__BB7_55:
	shl.b64 	%rd465, %rd805, 1;
	add.s64 	%rd466, %rd5, %rd465;
	ld.u16 	%rs5, [%rd466];
	or.b64  	%rd467, %rd79, %rd25;
	and.b64  	%rd468, %rd467, -4294967296;
	setp.ne.s64 	%p25, %rd468, 0;
	@%p25 bra 	$L__BB7_57;
	cvt.u32.u64 	%r57, %rd25;
	cvt.u32.u64 	%r58, %rd79;
	div.u32 	%r59, %r58, %r57;
	cvt.u64.u32 	%rd806, %r59;
	bra.uni 	$L__BB7_58;
$L__BB7_57:
	div.s64 	%rd806, %rd79, %rd25;
$L__BB7_58:
	or.b64  	%rd469, %rd806, %rd29;
	and.b64  	%rd470, %rd469, -4294967296;
	setp.ne.s64 	%p26, %rd470, 0;
	@%p26 bra 	$L__BB7_60;
	cvt.u32.u64 	%r60, %rd29;
	cvt.u32.u64 	%r61, %rd806;
	div.u32 	%r62, %r61, %r60;
	cvt.u64.u32 	%rd807, %r62;
	bra.uni 	$L__BB7_61;
$L__BB7_60:
	div.s64 	%rd807, %rd806, %rd29;
$L__BB7_61:
	or.b64  	%rd471, %rd807, %rd33;
	and.b64  	%rd472, %rd471, -4294967296;
	setp.ne.s64 	%p27, %rd472, 0;
	@%p27 bra 	$L__BB7_63;
	cvt.u32.u64 	%r63, %rd33;
	cvt.u32.u64 	%r64, %rd807;
	div.u32 	%r65, %r64, %r63;
	cvt.u64.u32 	%rd808, %r65;
	bra.uni 	$L__BB7_64;
$L__BB7_63:
	div.s64 	%rd808, %rd807, %rd33;
$L__BB7_64:
	mul.lo.s64 	%rd473, %rd808, %rd33;
	sub.s64 	%rd474, %rd807, %rd473;
	mul.lo.s64 	%rd475, %rd806, %rd25;
	sub.s64 	%rd476, %rd79, %rd475;
	mul.lo.s64 	%rd477, %rd476, %rd363;
	mul.lo.s64 	%rd478, %rd807, %rd29;
	sub.s64 	%rd479, %rd806, %rd478;
	mad.lo.s64 	%rd480, %rd479, %rd362, %rd477;
	mad.lo.s64 	%rd481, %rd474, %rd361, %rd480;
	add.s64 	%rd482, %rd481, %rd9;
	mad.lo.s64 	%rd483, %rd360, %rd808, %rd482;
	shl.b64 	%rd484, %rd483, 1;
	add.s64 	%rd485, %rd1, %rd484;
	st.global.u16 	[%rd485], %rs5;
	add.s64 	%rd100, %rd79, %rd10;
	setp.ge.u64 	%p28, %rd100, %rd7;
	@%p28 bra 	$L__BB7_257;
	setp.eq.s16 	%p29, %rs1, 0;
	@%p29 bra 	$L__BB7_67;
	add.s64 	%rd811, %rd786, %rd100;
	bra.uni 	$L__BB7_71;
$L__BB7_67:
	ld.local.u64 	%rd102, [%rd6+32];
	ld.local.u64 	%rd103, [%rd6+40];
	or.b64  	%rd486, %rd100, %rd102;
	and.b64  	%rd487, %rd486, -4294967296;
	setp.ne.s64 	%p30, %rd487, 0;
	@%p30 bra 	$L__BB7_69;
	cvt.u32.u64 	%r66, %rd102;
	cvt.u32.u64 	%r67, %rd100;
	div.u32 	%r68, %r67, %r66;
	mul.lo.s32 	%r69, %r68, %r66;
	sub.s32 	%r70, %r67, %r69;
	cvt.u64.u32 	%rd809, %r68;
	cvt.u64.u32 	%rd810, %r70;
	bra.uni 	$L__BB7_70;
$L__BB7_69:
	div.s64 	%rd809, %rd100, %rd102;
	mul.lo.s64 	%rd488, %rd809, %rd102;
	sub.s64 	%rd810, %rd100, %rd488;
$L__BB7_70:
	add.s64 	%rd489, %rd810, %rd786;
	mad.lo.s64 	%rd811, %rd809, %rd103, %rd489;
$L__BB7_71:
	shl.b64 	%rd490, %rd811, 1;
	add.s64 	%rd491, %rd5, %rd490;
	ld.u16 	%rs6, [%rd491];
	or.b64  	%rd492, %rd100, %rd25;
	and.b64  	%rd493, %rd492, -4294967296;
	setp.ne.s64 	%p31, %rd493, 0;
	@%p31 bra 	$L__BB7_73;
	cvt.u32.u64 	%r71, %rd25;
	cvt.u32.u64 	%r72, %rd100;
	div.u32 	%r73, %r72, %r71;
	cvt.u64.u32 	%rd812, %r73;
	bra.uni 	$L__BB7_74;
$L__BB7_73:
	div.s64 	%rd812, %rd100, %rd25;
$L__BB7_74:
	or.b64  	%rd494, %rd812, %rd29;
	and.b64  	%rd495, %rd494, -4294967296;
	setp.ne.s64 	%p32, %rd495, 0;
	@%p32 bra 	$L__BB7_76;
	cvt.u32.u64 	%r74, %rd29;
	cvt.u32.u64 	%r75, %rd812;
	div.u32 	%r76, %r75, %r74;
	cvt.u64.u32 	%rd813, %r76;
	bra.uni 	$L__BB7_77;
$L__BB7_76:
	div.s64 	%rd813, %rd812, %rd29;
$L__BB7_77:
	or.b64  	%rd496, %rd813, %rd33;
	and.b64  	%rd497, %rd496, -4294967296;
	setp.ne.s64 	%p33, %rd497, 0;
	@%p33 bra 	$L__BB7_79;
	cvt.u32.u64 	%r77, %rd33;
	cvt.u32.u64 	%r78, %rd813;
	div.u32 	%r79, %r78, %r77;
	cvt.u64.u32 	%rd814, %r79;
	bra.uni 	$L__BB7_80;
$L__BB7_79:
	div.s64 	%rd814, %rd813, %rd33;
$L__BB7_80:
	mul.lo.s64 	%rd498, %rd814, %rd33;
	sub.s64 	%rd499, %rd813, %rd498;
	mul.lo.s64 	%rd500, %rd812, %rd25;
	sub.s64 	%rd501, %rd100, %rd500;
	mul.lo.s64 	%rd502, %rd501, %rd363;
	mul.lo.s64 	%rd503, %rd813, %rd29;
	sub.s64 	%rd504, %rd812, %rd503;
	mad.lo.s64 	%rd505, %rd504, %rd362, %rd502;
	mad.lo.s64 	%rd506, %rd499, %rd361, %rd505;
	add.s64 	%rd507, %rd506, %rd9;
	mad.lo.s64 	%rd508, %rd360, %rd814, %rd507;
	shl.b64 	%rd509, %rd508, 1;
	add.s64 	%rd510, %rd1, %rd509;
	st.global.u16 	[%rd510], %rs6;
	add.s64 	%rd121, %rd100, %rd10;
	setp.ge.u64 	%p34, %rd121, %rd7;
	@%p34 bra 	$L__BB7_257;
	setp.eq.s16 	%p35, %rs1, 0;
	@%p35 bra 	$L__BB7_83;
	add.s64 	%rd817, %rd786, %rd121;
	bra.uni 	$L__BB7_87;
$L__BB7_83:
	ld.local.u64 	%rd123, [%rd6+32];
	ld.local.u64 	%rd124, [%rd6+40];
	or.b64  	%rd511, %rd121, %rd123;
	and.b64  	%rd512, %rd511, -4294967296;
	setp.ne.s64 	%p36, %rd512, 0;
	@%p36 bra 	$L__BB7_85;
	cvt.u32.u64 	%r80, %rd123;
	cvt.u32.u64 	%r81, %rd121;
	div.u32 	%r82, %r81, %r80;
	mul.lo.s32 	%r83, %r82, %r80;
	sub.s32 	%r84, %r81, %r83;
	cvt.u64.u32 	%rd815, %r82;
	cvt.u64.u32 	%rd816, %r84;
	bra.uni 	$L__BB7_86;
$L__BB7_85:
	div.s64 	%rd815, %rd121, %rd123;
	mul.lo.s64 	%rd513, %rd815, %rd123;
	sub.s64 	%rd816, %rd121, %rd513;
$L__BB7_86:
	add.s64 	%rd514, %rd816, %rd786;
	mad.lo.s64 	%rd817, %rd815, %rd124, %rd514;
$L__BB7_87:
	shl.b64 	%rd515, %rd817, 1;
	add.s64 	%rd516, %rd5, %rd515;
	ld.u16 	%rs7, [%rd516];
	or.b64  	%rd517, %rd121, %rd25;
	and.b64  	%rd518, %rd517, -4294967296;
	setp.ne.s64 	%p37, %rd518, 0;
	@%p37 bra 	$L__BB7_89;
	cvt.u32.u64 	%r85, %rd25;
	cvt.u32.u64 	%r86, %rd121;
	div.u32 	%r87, %r86, %r85;
	cvt.u64.u32 	%rd818, %r87;
	bra.uni 	$L__BB7_90;
$L__BB7_89:
	div.s64 	%rd818, %rd121, %rd25;
$L__BB7_90:
	or.b64  	%rd519, %rd818, %rd29;
	and.b64  	%rd520, %rd519, -4294967296;
	setp.ne.s64 	%p38, %rd520, 0;
	@%p38 bra 	$L__BB7_92;
	cvt.u32.u64 	%r88, %rd29;
	cvt.u32.u64 	%r89, %rd818;
	div.u32 	%r90, %r89, %r88;
	cvt.u64.u32 	%rd819, %r90;
	bra.uni 	$L__BB7_93;
$L__BB7_92:
	div.s64 	%rd819, %rd818, %rd29;
$L__BB7_93:
	or.b64  	%rd521, %rd819, %rd33;
	and.b64  	%rd522, %rd521, -4294967296;
	setp.ne.s64 	%p39, %rd522, 0;
	@%p39 bra 	$L__BB7_95;
	cvt.u32.u64 	%r91, %rd33;
	cvt.u32.u64 	%r92, %rd819;
	div.u32 	%r93, %r92, %r91;
	cvt.u64.u32 	%rd820, %r93;
	bra.uni 	$L__BB7_96;
$L__BB7_95:
	div.s64 	%rd820, %rd819, %rd33;
$L__BB7_96:
	mul.lo.s64 	%rd523, %rd820, %rd33;
	sub.s64 	%rd524, %rd819, %rd523;
	mul.lo.s64 	%rd525, %rd818, %rd25;
	sub.s64 	%rd526, %rd121, %rd525;
	mul.lo.s64 	%rd527, %rd526, %rd363;
	mul.lo.s64 	%rd528, %rd819, %rd29;
	sub.s64 	%rd529, %rd818, %rd528;
	mad.lo.s64 	%rd530, %rd529, %rd362, %rd527;
	mad.lo.s64 	%rd531, %rd524, %rd361, %rd530;
	add.s64 	%rd532, %rd531, %rd9;
	mad.lo.s64 	%rd533, %rd360, %rd820, %rd532;
	shl.b64 	%rd534, %rd533, 1;
	add.s64 	%rd535, %rd1, %rd534;
	st.global.u16 	[%rd535], %rs7;
	add.s64 	%rd142, %rd121, %rd10;
	setp.ge.u64 	%p40, %rd142, %rd7;
	@%p40 bra 	$L__BB7_257;
	setp.eq.s16 	%p41, %rs1, 0;
	@%p41 bra 	$L__BB7_99;
	add.s64 	%rd823, %rd786, %rd142;
	bra.uni 	$L__BB7_103;
$L__BB7_99:
	ld.local.u64 	%rd144, [%rd6+32];
	ld.local.u64 	%rd145, [%rd6+40];
	or.b64  	%rd536, %rd142, %rd144;
	and.b64  	%rd537, %rd536, -4294967296;
	setp.ne.s64 	%p42, %rd537, 0;
	@%p42 bra 	$L__BB7_101;
	cvt.u32.u64 	%r94, %rd144;
	cvt.u32.u64 	%r95, %rd142;
	div.u32 	%r96, %r95, %r94;
	mul.lo.s32 	%r97, %r96, %r94;
	sub.s32 	%r98, %r95, %r97;
	cvt.u64.u32 	%rd821, %r96;
	cvt.u64.u32 	%rd822, %r98;
	bra.uni 	$L__BB7_102;
$L__BB7_101:
	div.s64 	%rd821, %rd142, %rd144;
	mul.lo.s64 	%rd538, %rd821, %rd144;
	sub.s64 	%rd822, %rd142, %rd538;
$L__BB7_102:
	add.s64 	%rd539, %rd822, %rd786;
	mad.lo.s64 	%rd823, %rd821, %rd145, %rd539;
$L__BB7_103:
	shl.b64 	%rd540, %rd823, 1;
	add.s64 	%rd541, %rd5, %rd540;
	ld.u16 	%rs8, [%rd541];
	or.b64  	%rd542, %rd142, %rd25;
	and.b64  	%rd543, %rd542, -4294967296;
	setp.ne.s64 	%p43, %rd543, 0;
	@%p43 bra 	$L__BB7_105;
	cvt.u32.u64 	%r99, %rd25;
	cvt.u32.u64 	%r100, %rd142;
	div.u32 	%r101, %r100, %r99;
	cvt.u64.u32 	%rd824, %r101;
	bra.uni 	$L__BB7_106;
$L__BB7_105:
	div.s64 	%rd824, %rd142, %rd25;
$L__BB7_106:
	or.b64  	%rd544, %rd824, %rd29;
	and.b64  	%rd545, %rd544, -4294967296;
	setp.ne.s64 	%p44, %rd545, 0;
	@%p44 bra 	$L__BB7_108;
	cvt.u32.u64 	%r102, %rd29;
	cvt.u32.u64 	%r103, %rd824;
	div.u32 	%r104, %r103, %r102;
	cvt.u64.u32 	%rd825, %r104;
	bra.uni 	$L__BB7_109;
$L__BB7_108:
	div.s64 	%rd825, %rd824, %rd29;
$L__BB7_109:
	or.b64  	%rd546, %rd825, %rd33;
	and.b64  	%rd547, %rd546, -4294967296;
	setp.ne.s64 	%p45, %rd547, 0;
	@%p45 bra 	$L__BB7_111;
	cvt.u32.u64 	%r105, %rd33;
	cvt.u32.u64 	%r106, %rd825;
	div.u32 	%r107, %r106, %r105;
	cvt.u64.u32 	%rd826, %r107;
	bra.uni 	$L__BB7_112;
$L__BB7_111:
	div.s64 	%rd826, %rd825, %rd33;
$L__BB7_112:
	mul.lo.s64 	%rd548, %rd826, %rd33;
	sub.s64 	%rd549, %rd825, %rd548;
	mul.lo.s64 	%rd550, %rd824, %rd25;
	sub.s64 	%rd551, %rd142, %rd550;
	mul.lo.s64 	%rd552, %rd551, %rd363;
	mul.lo.s64 	%rd553, %rd825, %rd29;
	sub.s64 	%rd554, %rd824, %rd553;
	mad.lo.s64 	%rd555, %rd554, %rd362, %rd552;
	mad.lo.s64 	%rd556, %rd549, %rd361, %rd555;
	add.s64 	%rd557, %rd556, %rd9;
	mad.lo.s64 	%rd558, %rd360, %rd826, %rd557;
	shl.b64 	%rd559, %rd558, 1;
	add.s64 	%rd560, %rd1, %rd559;
	st.global.u16 	[%rd560], %rs8;
	add.s64 	%rd163, %rd142, %rd10;
	setp.ge.u64 	%p46, %rd163, %rd7;
	@%p46 bra 	$L__BB7_257;
	setp.eq.s16 	%p47, %rs1, 0;
	@%p47 bra 	$L__BB7_115;
	add.s64 	%rd829, %rd786, %rd163;
	bra.uni 	$L__BB7_119;
$L__BB7_115:
	ld.local.u64 	%rd165, [%rd6+32];
	ld.local.u64 	%rd166, [%rd6+40];
	or.b64  	%rd561, %rd163, %rd165;
	and.b64  	%rd562, %rd561, -4294967296;
	setp.ne.s64 	%p48, %rd562, 0;
	@%p48 bra 	$L__BB7_117;
	cvt.u32.u64 	%r108, %rd165;
	cvt.u32.u64 	%r109, %rd163;
	div.u32 	%r110, %r109, %r108;
	mul.lo.s32 	%r111, %r110, %r108;
	sub.s32 	%r112, %r109, %r111;
	cvt.u64.u32 	%rd827, %r110;
	cvt.u64.u32 	%rd828, %r112;
	bra.uni 	$L__BB7_118;
$L__BB7_117:
	div.s64 	%rd827, %rd163, %rd165;
	mul.lo.s64 	%rd563, %rd827, %rd165;
	sub.s64 	%rd828, %rd163, %rd563;
$L__BB7_118:
	add.s64 	%rd564, %rd828, %rd786;
	mad.lo.s64 	%rd829, %rd827, %rd166, %rd564;
$L__BB7_119:
	shl.b64 	%rd565, %rd829, 1;
	add.s64 	%rd566, %rd5, %rd565;
	ld.u16 	%rs9, [%rd566];
	or.b64  	%rd567, %rd163, %rd25;
	and.b64  	%rd568, %rd567, -4294967296;
	setp.ne.s64 	%p49, %rd568, 0;
	@%p49 bra 	$L__BB7_121;
	cvt.u32.u64 	%r113, %rd25;
	cvt.u32.u64 	%r114, %rd163;
	div.u32 	%r115, %r114, %r113;
	cvt.u64.u32 	%rd830, %r115;
	bra.uni 	$L__BB7_122;
$L__BB7_121:
	div.s64 	%rd830, %rd163, %rd25;
$L__BB7_122:
	or.b64  	%rd569, %rd830, %rd29;
	and.b64  	%rd570, %rd569, -4294967296;
	setp.ne.s64 	%p50, %rd570, 0;
	@%p50 bra 	$L__BB7_124;
	cvt.u32.u64 	%r116, %rd29;
	cvt.u32.u64 	%r117, %rd830;
	div.u32 	%r118, %r117, %r116;
	cvt.u64.u32 	%rd831, %r118;
	bra.uni 	$L__BB7_125;
$L__BB7_124:
	div.s64 	%rd831, %rd830, %rd29;
$L__BB7_125:
	or.b64  	%rd571, %rd831, %rd33;
	and.b64  	%rd572, %rd571, -4294967296;
	setp.ne.s64 	%p51, %rd572, 0;
	@%p51 bra 	$L__BB7_127;
	cvt.u32.u64 	%r119, %rd33;
	cvt.u32.u64 	%r120, %rd831;
	div.u32 	%r121, %r120, %r119;
	cvt.u64.u32 	%rd832, %r121;
	bra.uni 	$L__BB7_128;
$L__BB7_127:
	div.s64 	%rd832, %rd831, %rd33;
$L__BB7_128:
	mul.lo.s64 	%rd573, %rd832, %rd33;
	sub.s64 	%rd574, %rd831, %rd573;
	mul.lo.s64 	%rd575, %rd830, %rd25;
	sub.s64 	%rd576, %rd163, %rd575;
	mul.lo.s64 	%rd577, %rd576, %rd363;
	mul.lo.s64 	%rd578, %rd831, %rd29;
	sub.s64 	%rd579, %rd830, %rd578;
	mad.lo.s64 	%rd580, %rd579, %rd362, %rd577;
	mad.lo.s64 	%rd581, %rd574, %rd361, %rd580;
	add.s64 	%rd582, %rd581, %rd9;
	mad.lo.s64 	%rd583, %rd360, %rd832, %rd582;
	shl.b64 	%rd584, %rd583, 1;
	add.s64 	%rd585, %rd1, %rd584;
	st.global.u16 	[%rd585], %rs9;
	add.s64 	%rd184, %rd163, %rd10;
	setp.ge.u64 	%p52, %rd184, %rd7;
	@%p52 bra 	$L__BB7_257;
	setp.eq.s16 	%p53, %rs1, 0;
	@%p53 bra 	$L__BB7_131;
	add.s64 	%rd835, %rd786, %rd184;
	bra.uni 	$L__BB7_135;
$L__BB7_131:
	ld.local.u64 	%rd186, [%rd6+32];
	ld.local.u64 	%rd187, [%rd6+40];
	or.b64  	%rd586, %rd184, %rd186;
	and.b64  	%rd587, %rd586, -4294967296;
	setp.ne.s64 	%p54, %rd587, 0;
	@%p54 bra 	$L__BB7_133;
	cvt.u32.u64 	%r122, %rd186;
	cvt.u32.u64 	%r123, %rd184;
	div.u32 	%r124, %r123, %r122;
	mul.lo.s32 	%r125, %r124, %r122;
	sub.s32 	%r126, %r123, %r125;
	cvt.u64.u32 	%rd833, %r124;
	cvt.u64.u32 	%rd834, %r126;
	bra.uni 	$L__BB7_134;
$L__BB7_133:
	div.s64 	%rd833, %rd184, %rd186;
	mul.lo.s64 	%rd588, %rd833, %rd186;
	sub.s64 	%rd834, %rd184, %rd588;
$L__BB7_134:
	add.s64 	%rd589, %rd834, %rd786;
	mad.lo.s64 	%rd835, %rd833, %rd187, %rd589;
$L__BB7_135:
	shl.b64 	%rd590, %rd835, 1;
	add.s64 	%rd591, %rd5, %rd590;
	ld.u16 	%rs10, [%rd591];
	or.b64  	%rd592, %rd184, %rd25;
	and.b64  	%rd593, %rd592, -4294967296;
	setp.ne.s64 	%p55, %rd593, 0;
	@%p55 bra 	$L__BB7_137;
	cvt.u32.u64 	%r127, %rd25;
	cvt.u32.u64 	%r128, %rd184;
	div.u32 	%r129, %r128, %r127;
	cvt.u64.u32 	%rd836, %r129;
	bra.uni 	$L__BB7_138;
$L__BB7_137:
	div.s64 	%rd836, %rd184, %rd25;
$L__BB7_138:
	or.b64  	%rd594, %rd836, %rd29;
	and.b64  	%rd595, %rd594, -4294967296;
	setp.ne.s64 	%p56, %rd595, 0;
	@%p56 bra 	$L__BB7_140;
	cvt.u32.u64 	%r130, %rd29;
	cvt.u32.u64 	%r131, %rd836;
	div.u32 	%r132, %r131, %r130;
	cvt.u64.u32 	%rd837, %r132;
	bra.uni 	$L__BB7_141;
$L__BB7_140:
	div.s64 	%rd837, %rd836, %rd29;
$L__BB7_141:
	or.b64  	%rd596, %rd837, %rd33;
	and.b64  	%rd597, %rd596, -4294967296;
	setp.ne.s64 	%p57, %rd597, 0;
	@%p57 bra 	$L__BB7_143;
	cvt.u32.u64 	%r133, %rd33;
	cvt.u32.u64 	%r134, %rd837;
	div.u32 	%r135, %r134, %r133;
	cvt.u64.u32 	%rd838, %r135;
	bra.uni 	$L__BB7_144;
$L__BB7_143:
	div.s64 	%rd838, %rd837, %rd33;
$L__BB7_144:
	mul.lo.s64 	%rd598, %rd838, %rd33;
	sub.s64 	%rd599, %rd837, %rd598;
	mul.lo.s64 	%rd600, %rd836, %rd25;
	sub.s64 	%rd601, %rd184, %rd600;
	mul.lo.s64 	%rd602, %rd601, %rd363;
	mul.lo.s64 	%rd603, %rd837, %rd29;
	sub.s64 	%rd604, %rd836, %rd603;
	mad.lo.s64 	%rd605, %rd604, %rd362, %rd602;
	mad.lo.s64 	%rd606, %rd599, %rd361, %rd605;
	add.s64 	%rd607, %rd606, %rd9;
	mad.lo.s64 	%rd608, %rd360, %rd838, %rd607;
	shl.b64 	%rd609, %rd608, 1;
	add.s64 	%rd610, %rd1, %rd609;
	st.global.u16 	[%rd610], %rs10;
	add.s64 	%rd205, %rd184, %rd10;
	setp.ge.u64 	%p58, %rd205, %rd7;
	@%p58 bra 	$L__BB7_257;
	setp.eq.s16 	%p59, %rs1, 0;
	@%p59 bra 	$L__BB7_147;
	add.s64 	%rd841, %rd786, %rd205;
	bra.uni 	$L__BB7_151;
$L__BB7_147:
	ld.local.u64 	%rd207, [%rd6+32];
	ld.local.u64 	%rd208, [%rd6+40];
	or.b64  	%rd611, %rd205, %rd207;
	and.b64  	%rd612, %rd611, -4294967296;
	setp.ne.s64 	%p60, %rd612, 0;
	@%p60 bra 	$L__BB7_149;
	cvt.u32.u64 	%r136, %rd207;
	cvt.u32.u64 	%r137, %rd205;
	div.u32 	%r138, %r137, %r136;
	mul.lo.s32 	%r139, %r138, %r136;
	sub.s32 	%r140, %r137, %r139;
	cvt.u64.u32 	%rd839, %r138;
	cvt.u64.u32 	%rd840, %r140;
	bra.uni 	$L__BB7_150;
$L__BB7_149:
	div.s64 	%rd839, %rd205, %rd207;
	mul.lo.s64 	%rd613, %rd839, %rd207;
	sub.s64 	%rd840, %rd205, %rd613;
$L__BB7_150:
	add.s64 	%rd614, %rd840, %rd786;
	mad.lo.s64 	%rd841, %rd839, %rd208, %rd614;
$L__BB7_151:
	shl.b64 	%rd615, %rd841, 1;
	add.s64 	%rd616, %rd5, %rd615;
	ld.u16 	%rs11, [%rd616];
	or.b64  	%rd617, %rd205, %rd25;
	and.b64  	%rd618, %rd617, -4294967296;
	setp.ne.s64 	%p61, %rd618, 0;
	@%p61 bra 	$L__BB7_153;
	cvt.u32.u64 	%r141, %rd25;
	cvt.u32.u64 	%r142, %rd205;
	div.u32 	%r143, %r142, %r141;
	cvt.u64.u32 	%rd842, %r143;
	bra.uni 	$L__BB7_154;
$L__BB7_153:
	div.s64 	%rd842, %rd205, %rd25;
$L__BB7_154:
	or.b64  	%rd619, %rd842, %rd29;
	and.b64  	%rd620, %rd619, -4294967296;
	setp.ne.s64 	%p62, %rd620, 0;
	@%p62 bra 	$L__BB7_156;
	cvt.u32.u64 	%r144, %rd29;
	cvt.u32.u64 	%r145, %rd842;
	div.u32 	%r146, %r145, %r144;
	cvt.u64.u32 	%rd843, %r146;
	bra.uni 	$L__BB7_157;
$L__BB7_156:
	div.s64 	%rd843, %rd842, %rd29;
$L__BB7_157:
	or.b64  	%rd621, %rd843, %rd33;
	and.b64  	%rd622, %rd621, -4294967296;
	setp.ne.s64 	%p63, %rd622, 0;
	@%p63 bra 	$L__BB7_159;
	cvt.u32.u64 	%r147, %rd33;
	cvt.u32.u64 	%r148, %rd843;
	div.u32 	%r149, %r148, %r147;
	cvt.u64.u32 	%rd844, %r149;
	bra.uni 	$L__BB7_160;
$L__BB7_159:
	div.s64 	%rd844, %rd843, %rd33;
$L__BB7_160:
	mul.lo.s64 	%rd623, %rd844, %rd33;
	sub.s64 	%rd624, %rd843, %rd623;
	mul.lo.s64 	%rd625, %rd842, %rd25;
	sub.s64 	%rd626, %rd205, %rd625;
	mul.lo.s64 	%rd627, %rd626, %rd363;
	mul.lo.s64 	%rd628, %rd843, %rd29;
	sub.s64 	%rd629, %rd842, %rd628;
	mad.lo.s64 	%rd630, %rd629, %rd362, %rd627;
	mad.lo.s64 	%rd631, %rd624, %rd361, %rd630;
	add.s64 	%rd632, %rd631, %rd9;
	mad.lo.s64 	%rd633, %rd360, %rd844, %rd632;
	shl.b64 	%rd634, %rd633, 1;
	add.s64 	%rd635, %rd1, %rd634;
	st.global.u16 	[%rd635], %rs11;
	add.s64 	%rd226, %rd205, %rd10;
	setp.ge.u64 	%p64, %rd226, %rd7;
	@%p64 bra 	$L__BB7_257;
	setp.eq.s16 	%p65, %rs1, 0;
	@%p65 bra 	$L__BB7_163;
	add.s64 	%rd847, %rd786, %rd226;
	bra.uni 	$L__BB7_167;
$L__BB7_163:
	ld.local.u64 	%rd228, [%rd6+32];
	ld.local.u64 	%rd229, [%rd6+40];
	or.b64  	%rd636, %rd226, %rd228;
	and.b64  	%rd637, %rd636, -4294967296;
	setp.ne.s64 	%p66, %rd637, 0;
	@%p66 bra 	$L__BB7_165;
	cvt.u32.u64 	%r150, %rd228;
	cvt.u32.u64 	%r151, %rd226;
	div.u32 	%r152, %r151, %r150;
	mul.lo.s32 	%r153, %r152, %r150;
	sub.s32 	%r154, %r151, %r153;
	cvt.u64.u32 	%rd845, %r152;
	cvt.u64.u32 	%rd846, %r154;
	bra.uni 	$L__BB7_166;
$L__BB7_165:
	div.s64 	%rd845, %rd226, %rd228;
	mul.lo.s64 	%rd638, %rd845, %rd228;
	sub.s64 	%rd846, %rd226, %rd638;
$L__BB7_166:
	add.s64 	%rd639, %rd846, %rd786;
	mad.lo.s64 	%rd847, %rd845, %rd229, %rd639;
$L__BB7_167:
	shl.b64 	%rd640, %rd847, 1;
	add.s64 	%rd641, %rd5, %rd640;
	ld.u16 	%rs12, [%rd641];
	or.b64  	%rd642, %rd226, %rd25;
	and.b64  	%rd643, %rd642, -4294967296;
	setp.ne.s64 	%p67, %rd643, 0;
	@%p67 bra 	$L__BB7_169;
	cvt.u32.u64 	%r155, %rd25;
	cvt.u32.u64 	%r156, %rd226;
	div.u32 	%r157, %r156, %r155;
	cvt.u64.u32 	%rd848, %r157;
	bra.uni 	$L__BB7_170;
$L__BB7_169:
	div.s64 	%rd848, %rd226, %rd25;
$L__BB7_170:
	or.b64  	%rd644, %rd848, %rd29;
	and.b64  	%rd645, %rd644, -4294967296;
	setp.ne.s64 	%p68, %rd645, 0;
	@%p68 bra 	$L__BB7_172;
	cvt.u32.u64 	%r158, %rd29;
	cvt.u32.u64 	%r159, %rd848;
	div.u32 	%r160, %r159, %r158;
	cvt.u64.u32 	%rd849, %r160;
	bra.uni 	$L__BB7_173;
$L__BB7_172:
	div.s64 	%rd849, %rd848, %rd29;
$L__BB7_173:
	or.b64  	%rd646, %rd849, %rd33;
	and.b64  	%rd647, %rd646, -4294967296;
	setp.ne.s64 	%p69, %rd647, 0;
	@%p69 bra 	$L__BB7_175;
	cvt.u32.u64 	%r161, %rd33;
	cvt.u32.u64 	%r162, %rd849;
	div.u32 	%r163, %r162, %r161;
	cvt.u64.u32 	%rd850, %r163;
	bra.uni 	$L__BB7_176;
$L__BB7_175:
	div.s64 	%rd850, %rd849, %rd33;
$L__BB7_176:
	mul.lo.s64 	%rd648, %rd850, %rd33;
	sub.s64 	%rd649, %rd849, %rd648;
	mul.lo.s64 	%rd650, %rd848, %rd25;
	sub.s64 	%rd651, %rd226, %rd650;
	mul.lo.s64 	%rd652, %rd651, %rd363;
	mul.lo.s64 	%rd653, %rd849, %rd29;
	sub.s64 	%rd654, %rd848, %rd653;
	mad.lo.s64 	%rd655, %rd654, %rd362, %rd652;
	mad.lo.s64 	%rd656, %rd649, %rd361, %rd655;
	add.s64 	%rd657, %rd656, %rd9;
	mad.lo.s64 	%rd658, %rd360, %rd850, %rd657;
	shl.b64 	%rd659, %rd658, 1;
	add.s64 	%rd660, %rd1, %rd659;
	st.global.u16 	[%rd660], %rs12;
	add.s64 	%rd247, %rd226, %rd10;
	setp.ge.u64 	%p70, %rd247, %rd7;
	@%p70 bra 	$L__BB7_257;
	setp.eq.s16 	%p71, %rs1, 0;
	@%p71 bra 	$L__BB7_179;
	add.s64 	%rd853, %rd786, %rd247;
	bra.uni 	$L__BB7_183;
$L__BB7_179:
	ld.local.u64 	%rd249, [%rd6+32];
	ld.local.u64 	%rd250, [%rd6+40];
	or.b64  	%rd661, %rd247, %rd249;
	and.b64  	%rd662, %rd661, -4294967296;
	setp.ne.s64 	%p72, %rd662, 0;
	@%p72 bra 	$L__BB7_181;
	cvt.u32.u64 	%r164, %rd249;
	cvt.u32.u64 	%r165, %rd247;
	div.u32 	%r166, %r165, %r164;
	mul.lo.s32 	%r167, %r166, %r164;
	sub.s32 	%r168, %r165, %r167;
	cvt.u64.u32 	%rd851, %r166;
	cvt.u64.u32 	%rd852, %r168;
	bra.uni 	$L__BB7_182;
$L__BB7_181:
	div.s64 	%rd851, %rd247, %rd249;
	mul.lo.s64 	%rd663, %rd851, %rd249;
	sub.s64 	%rd852, %rd247, %rd663;
$L__BB7_182:
	add.s64 	%rd664, %rd852, %rd786;
	mad.lo.s64 	%rd853, %rd851, %rd250, %rd664;
$L__BB7_183:
	shl.b64 	%rd665, %rd853, 1;
	add.s64 	%rd666, %rd5, %rd665;
	ld.u16 	%rs13, [%rd666];
	or.b64  	%rd667, %rd247, %rd25;
	and.b64  	%rd668, %rd667, -4294967296;
	setp.ne.s64 	%p73, %rd668, 0;
	@%p73 bra 	$L__BB7_185;
	cvt.u32.u64 	%r169, %rd25;
	cvt.u32.u64 	%r170, %rd247;
	div.u32 	%r171, %r170, %r169;
	cvt.u64.u32 	%rd854, %r171;
	bra.uni 	$L__BB7_186;
$L__BB7_185:
	div.s64 	%rd854, %rd247, %rd25;
$L__BB7_186:
	or.b64  	%rd669, %rd854, %rd29;
	and.b64  	%rd670, %rd669, -4294967296;
	setp.ne.s64 	%p74, %rd670, 0;
	@%p74 bra 	$L__BB7_188;
	cvt.u32.u64 	%r172, %rd29;
	cvt.u32.u64 	%r173, %rd854;
	div.u32 	%r174, %r173, %r172;
	cvt.u64.u32 	%rd855, %r174;
	bra.uni 	$L__BB7_189;
$L__BB7_188:
	div.s64 	%rd855, %rd854, %rd29;
$L__BB7_189:
	or.b64  	%rd671, %rd855, %rd33;
	and.b64  	%rd672, %rd671, -4294967296;
	setp.ne.s64 	%p75, %rd672, 0;
	@%p75 bra 	$L__BB7_191;
	cvt.u32.u64 	%r175, %rd33;
	cvt.u32.u64 	%r176, %rd855;
	div.u32 	%r177, %r176, %r175;
	cvt.u64.u32 	%rd856, %r177;
	bra.uni 	$L__BB7_192;
$L__BB7_191:
	div.s64 	%rd856, %rd855, %rd33;
$L__BB7_192:
	mul.lo.s64 	%rd673, %rd856, %rd33;
	sub.s64 	%rd674, %rd855, %rd673;
	mul.lo.s64 	%rd675, %rd854, %rd25;
	sub.s64 	%rd676, %rd247, %rd675;
	mul.lo.s64 	%rd677, %rd676, %rd363;
	mul.lo.s64 	%rd678, %rd855, %rd29;
	sub.s64 	%rd679, %rd854, %rd678;
	mad.lo.s64 	%rd680, %rd679, %rd362, %rd677;
	mad.lo.s64 	%rd681, %rd674, %rd361, %rd680;
	add.s64 	%rd682, %rd681, %rd9;
	mad.lo.s64 	%rd683, %rd360, %rd856, %rd682;
	shl.b64 	%rd684, %rd683, 1;
	add.s64 	%rd685, %rd1, %rd684;
	st.global.u16 	[%rd685], %rs13;
	add.s64 	%rd268, %rd247, %rd10;
	setp.ge.u64 	%p76, %rd268, %rd7;
	@%p76 bra 	$L__BB7_257;
	setp.eq.s16 	%p77, %rs1, 0;
	@%p77 bra 	$L__BB7_195;
	add.s64 	%rd859, %rd786, %rd268;
	bra.uni 	$L__BB7_199;
$L__BB7_195:
	ld.local.u64 	%rd270, [%rd6+32];
	ld.local.u64 	%rd271, [%rd6+40];
	or.b64  	%rd686, %rd268, %rd270;
	and.b64  	%rd687, %rd686, -4294967296;
	setp.ne.s64 	%p78, %rd687, 0;
	@%p78 bra 	$L__BB7_197;
	cvt.u32.u64 	%r178, %rd270;
	cvt.u32.u64 	%r179, %rd268;
	div.u32 	%r180, %r179, %r178;
	mul.lo.s32 	%r181, %r180, %r178;
	sub.s32 	%r182, %r179, %r181;
	cvt.u64.u32 	%rd857, %r180;
	cvt.u64.u32 	%rd858, %r182;
	bra.uni 	$L__BB7_198;
$L__BB7_197:
	div.s64 	%rd857, %rd268, %rd270;
	mul.lo.s64 	%rd688, %rd857, %rd270;
	sub.s64 	%rd858, %rd268, %rd688;
$L__BB7_198:
	add.s64 	%rd689, %rd858, %rd786;
	mad.lo.s64 	%rd859, %rd857, %rd271, %rd689;
$L__BB7_199:
	shl.b64 	%rd690, %rd859, 1;
	add.s64 	%rd691, %rd5, %rd690;
	ld.u16 	%rs14, [%rd691];
	or.b64  	%rd692, %rd268, %rd25;
	and.b64  	%rd693, %rd692, -4294967296;
	setp.ne.s64 	%p79, %rd693, 0;
	@%p79 bra 	$L__BB7_201;
	cvt.u32.u64 	%r183, %rd25;
	cvt.u32.u64 	%r184, %rd268;
	div.u32 	%r185, %r184, %r183;
	cvt.u64.u32 	%rd860, %r185;
	bra.uni 	$L__BB7_202;
$L__BB7_201:
	div.s64 	%rd860, %rd268, %rd25;
$L__BB7_202:
	or.b64  	%rd694, %rd860, %rd29;
	and.b64  	%rd695, %rd694, -4294967296;
	setp.ne.s64 	%p80, %rd695, 0;
	@%p80 bra 	$L__BB7_204;
	cvt.u32.u64 	%r186, %rd29;
	cvt.u32.u64 	%r187, %rd860;
	div.u32 	%r188, %r187, %r186;
	cvt.u64.u32 	%rd861, %r188;
	bra.uni 	$L__BB7_205;
$L__BB7_204:
	div.s64 	%rd861, %rd860, %rd29;
$L__BB7_205:
	or.b64  	%rd696, %rd861, %rd33;
	and.b64  	%rd697, %rd696, -4294967296;
	setp.ne.s64 	%p81, %rd697, 0;
	@%p81 bra 	$L__BB7_207;
	cvt.u32.u64 	%r189, %rd33;
	cvt.u32.u64 	%r190, %rd861;
	div.u32 	%r191, %r190, %r189;
	cvt.u64.u32 	%rd862, %r191;
	bra.uni 	$L__BB7_208;
$L__BB7_207:
	div.s64 	%rd862, %rd861, %rd33;
$L__BB7_208:
	mul.lo.s64 	%rd698, %rd862, %rd33;
	sub.s64 	%rd699, %rd861, %rd698;
	mul.lo.s64 	%rd700, %rd860, %rd25;
	sub.s64 	%rd701, %rd268, %rd700;
	mul.lo.s64 	%rd702, %rd701, %rd363;
	mul.lo.s64 	%rd703, %rd861, %rd29;
	sub.s64 	%rd704, %rd860, %rd703;
	mad.lo.s64 	%rd705, %rd704, %rd362, %rd702;
	mad.lo.s64 	%rd706, %rd699, %rd361, %rd705;
	add.s64 	%rd707, %rd706, %rd9;
	mad.lo.s64 	%rd708, %rd360, %rd862, %rd707;
	shl.b64 	%rd709, %rd708, 1;
	add.s64 	%rd710, %rd1, %rd709;
	st.global.u16 	[%rd710], %rs14;
	add.s64 	%rd289, %rd268, %rd10;
	setp.ge.u64 	%p82, %rd289, %rd7;
	@%p82 bra 	$L__BB7_257;
	setp.eq.s16 	%p83, %rs1, 0;
	@%p83 bra 	$L__BB7_211;
	add.s64 	%rd865, %rd786, %rd289;
	bra.uni 	$L__BB7_215;
$L__BB7_211:
	ld.local.u64 	%rd291, [%rd6+32];
	ld.local.u64 	%rd292, [%rd6+40];
	or.b64  	%rd711, %rd289, %rd291;
	and.b64  	%rd712, %rd711, -4294967296;
	setp.ne.s64 	%p84, %rd712, 0;
	@%p84 bra 	$L__BB7_213;
	cvt.u32.u64 	%r192, %rd291;
	cvt.u32.u64 	%r193, %rd289;
	div.u32 	%r194, %r193, %r192;
	mul.lo.s32 	%r195, %r194, %r192;
	sub.s32 	%r196, %r193, %r195;
	cvt.u64.u32 	%rd863, %r194;
	cvt.u64.u32 	%rd864, %r196;
	bra.uni 	$L__BB7_214;
$L__BB7_213:
	div.s64 	%rd863, %rd289, %rd291;
	mul.lo.s64 	%rd713, %rd863, %rd291;
	sub.s64 	%rd864, %rd289, %rd713;
$L__BB7_214:
	add.s64 	%rd714, %rd864, %rd786;
	mad.lo.s64 	%rd865, %rd863, %rd292, %rd714;
$L__BB7_215:
	shl.b64 	%rd715, %rd865, 1;
	add.s64 	%rd716, %rd5, %rd715;
	ld.u16 	%rs15, [%rd716];
	or.b64  	%rd717, %rd289, %rd25;
	and.b64  	%rd718, %rd717, -4294967296;
	setp.ne.s64 	%p85, %rd718, 0;
	@%p85 bra 	$L__BB7_217;
	cvt.u32.u64 	%r197, %rd25;
	cvt.u32.u64 	%r198, %rd289;
	div.u32 	%r199, %r198, %r197;
	cvt.u64.u32 	%rd866, %r199;
	bra.uni 	$L__BB7_218;
$L__BB7_217:
	div.s64 	%rd866, %rd289, %rd25;
$L__BB7_218:
	or.b64  	%rd719, %rd866, %rd29;
	and.b64  	%rd720, %rd719, -4294967296;
	setp.ne.s64 	%p86, %rd720, 0;
	@%p86 bra 	$L__BB7_220;
	cvt.u32.u64 	%r200, %rd29;
	cvt.u32.u64 	%r201, %rd866;
	div.u32 	%r202, %r201, %r200;
	cvt.u64.u32 	%rd867, %r202;
	bra.uni 	$L__BB7_221;
$L__BB7_220:
	div.s64 	%rd867, %rd866, %rd29;
$L__BB7_221:
	or.b64  	%rd721, %rd867, %rd33;
	and.b64  	%rd722, %rd721, -4294967296;
	setp.ne.s64 	%p87, %rd722, 0;
	@%p87 bra 	$L__BB7_223;
	cvt.u32.u64 	%r203, %rd33;
	cvt.u32.u64 	%r204, %rd867;
	div.u32 	%r205, %r204, %r203;
	cvt.u64.u32 	%rd868, %r205;
	bra.uni 	$L__BB7_224;
$L__BB7_223:
	div.s64 	%rd868, %rd867, %rd33;
$L__BB7_224:
	mul.lo.s64 	%rd723, %rd868, %rd33;
	sub.s64 	%rd724, %rd867, %rd723;
	mul.lo.s64 	%rd725, %rd866, %rd25;
	sub.s64 	%rd726, %rd289, %rd725;
	mul.lo.s64 	%rd727, %rd726, %rd363;
	mul.lo.s64 	%rd728, %rd867, %rd29;
	sub.s64 	%rd729, %rd866, %rd728;
	mad.lo.s64 	%rd730, %rd729, %rd362, %rd727;
	mad.lo.s64 	%rd731, %rd724, %rd361, %rd730;
	add.s64 	%rd732, %rd731, %rd9;
	mad.lo.s64 	%rd733, %rd360, %rd868, %rd732;
	shl.b64 	%rd734, %rd733, 1;
	add.s64 	%rd735, %rd1, %rd734;
	st.global.u16 	[%rd735], %rs15;
	add.s64 	%rd310, %rd289, %rd10;
	setp.ge.u64 	%p88, %rd310, %rd7;
	@%p88 bra 	$L__BB7_257;
	setp.eq.s16 	%p89, %rs1, 0;
	@%p89 bra 	$L__BB7_227;
	add.s64 	%rd871, %rd786, %rd310;
	bra.uni 	$L__BB7_231;
$L__BB7_227:
	ld.local.u64 	%rd312, [%rd6+32];
	ld.local.u64 	%rd313, [%rd6+40];
	or.b64  	%rd736, %rd310, %rd312;
	and.b64  	%rd737, %rd736, -4294967296;
	setp.ne.s64 	%p90, %rd737, 0;
	@%p90 bra 	$L__BB7_229;
	cvt.u32.u64 	%r206, %rd312;
	cvt.u32.u64 	%r207, %rd310;
	div.u32 	%r208, %r207, %r206;
	mul.lo.s32 	%r209, %r208, %r206;
	sub.s32 	%r210, %r207, %r209;
	cvt.u64.u32 	%rd869, %r208;
	cvt.u64.u32 	%rd870, %r210;
	bra.uni 	$L__BB7_230;
$L__BB7_229:
	div.s64 	%rd869, %rd310, %rd312;
	mul.lo.s64 	%rd738, %rd869, %rd312;
	sub.s64 	%rd870, %rd310, %rd738;
$L__BB7_230:
	add.s64 	%rd739, %rd870, %rd786;
	mad.lo.s64 	%rd871, %rd869, %rd313, %rd739;
$L__BB7_231:
	shl.b64 	%rd740, %rd871, 1;
	add.s64 	%rd741, %rd5, %rd740;
	ld.u16 	%rs16, [%rd741];
	or.b64  	%rd742, %rd310, %rd25;
	and.b64  	%rd743, %rd742, -4294967296;
	setp.ne.s64 	%p91, %rd743, 0;
	@%p91 bra 	$L__BB7_233;
	cvt.u32.u64 	%r211, %rd25;
	cvt.u32.u64 	%r212, %rd310;
	div.u32 	%r213, %r212, %r211;
	cvt.u64.u32 	%rd872, %r213;
	bra.uni 	$L__BB7_234;
$L__BB7_233:
	div.s64 	%rd872, %rd310, %rd25;
$L__BB7_234:
	or.b64  	%rd744, %rd872, %rd29;
	and.b64  	%rd745, %rd744, -4294967296;
	setp.ne.s64 	%p92, %rd745, 0;
	@%p92 bra 	$L__BB7_236;
	cvt.u32.u64 	%r214, %rd29;
	cvt.u32.u64 	%r215, %rd872;
	div.u32 	%r216, %r215, %r214;
	cvt.u64.u32 	%rd873, %r216;
	bra.uni 	$L__BB7_237;
$L__BB7_236:
	div.s64 	%rd873, %rd872, %rd29;
$L__BB7_237:
	or.b64  	%rd746, %rd873, %rd33;
	and.b64  	%rd747, %rd746, -4294967296;
	setp.ne.s64 	%p93, %rd747, 0;
	@%p93 bra 	$L__BB7_239;
	cvt.u32.u64 	%r217, %rd33;
	cvt.u32.u64 	%r218, %rd873;
	div.u32 	%r219, %r218, %r217;
	cvt.u64.u32 	%rd874, %r219;
	bra.uni 	$L__BB7_240;
$L__BB7_239:
	div.s64 	%rd874, %rd873, %rd33;
$L__BB7_240:
	mul.lo.s64 	%rd748, %rd874, %rd33;
	sub.s64 	%rd749, %rd873, %rd748;
	mul.lo.s64 	%rd750, %rd872, %rd25;
	sub.s64 	%rd751, %rd310, %rd750;
	mul.lo.s64 	%rd752, %rd751, %rd363;
	mul.lo.s64 	%rd753, %rd873, %rd29;
	sub.s64 	%rd754, %rd872, %rd753;
	mad.lo.s64 	%rd755, %rd754, %rd362, %rd752;
	mad.lo.s64 	%rd756, %rd749, %rd361, %rd755;
	add.s64 	%rd757, %rd756, %rd9;
	mad.lo.s64 	%rd758, %rd360, %rd874, %rd757;
	shl.b64 	%rd759, %rd758, 1;
	add.s64 	%rd760, %rd1, %rd759;
	st.global.u16 	[%rd760], %rs16;
	add.s64 	%rd333, %rd310, %rd10;
	setp.ge.u64 	%p94, %rd333, %rd7;
	@%p94 bra 	$L__BB7_257;
	setp.eq.s16 	%p95, %rs1, 0;
	@%p95 bra 	$L__BB7_243;
	add.s64 	%rd877, %rd786, %rd333;
	bra.uni 	$L__BB7_247;
$L__BB7_243:
	ld.local.u64 	%rd335, [%rd6+32];
	ld.local.u64 	%rd336, [%rd6+40];
	or.b64  	%rd761, %rd333, %rd335;
	and.b64  	%rd762, %rd761, -4294967296;
	setp.ne.s64 	%p96, %rd762, 0;
	@%p96 bra 	$L__BB7_245;
	cvt.u32.u64 	%r220, %rd335;
	cvt.u32.u64 	%r221, %rd333;
	div.u32 	%r222, %r221, %r220;
	mul.lo.s32 	%r223, %r222, %r220;
	sub.s32 	%r224, %r221, %r223;
	cvt.u64.u32 	%rd875, %r222;
	cvt.u64.u32 	%rd876, %r224;
	bra.uni 	$L__BB7_246;
$L__BB7_245:
	div.s64 	%rd875, %rd333, %rd335;
	mul.lo.s64 	%rd763, %rd875, %rd335;
	sub.s64 	%rd876, %rd333, %rd763;
$L__BB7_246:
	add.s64 	%rd764, %rd876, %rd786;
	mad.lo.s64 	%rd877, %rd875, %rd336, %rd764;
$L__BB7_247:
	shl.b64 	%rd765, %rd877, 1;
	add.s64 	%rd766, %rd5, %rd765;
	ld.u16 	%rs17, [%rd766];
	or.b64  	%rd767, %rd333, %rd25;
	and.b64  	%rd768, %rd767, -4294967296;
	setp.ne.s64 	%p97, %rd768, 0;
	@%p97 bra 	$L__BB7_249;
	cvt.u32.u64 	%r225, %rd25;
	cvt.u32.u64 	%r226, %rd333;
	div.u32 	%r227, %r226, %r225;
	cvt.u64.u32 	%rd878, %r227;
	bra.uni 	$L__BB7_250;
$L__BB7_249:
	div.s64 	%rd878, %rd333, %rd25;
$L__BB7_250:
	mul.lo.s64 	%rd769, %rd878, %rd25;
	sub.s64 	%rd770, %rd333, %rd769;
	mul.lo.s64 	%rd348, %rd770, %rd363;
	or.b64  	%rd771, %rd878, %rd29;
	and.b64  	%rd772, %rd771, -4294967296;
	setp.ne.s64 	%p98, %rd772, 0;
	@%p98 bra 	$L__BB7_252;
	cvt.u32.u64 	%r228, %rd29;
	cvt.u32.u64 	%r229, %rd878;
	div.u32 	%r230, %r229, %r228;
	cvt.u64.u32 	%rd879, %r230;
	bra.uni 	$L__BB7_253;
$L__BB7_252:
	div.s64 	%rd879, %rd878, %rd29;
$L__BB7_253:
	mul.lo.s64 	%rd773, %rd879, %rd29;
	sub.s64 	%rd774, %rd878, %rd773;
	mad.lo.s64 	%rd352, %rd774, %rd362, %rd348;
	or.b64  	%rd775, %rd879, %rd33;
	and.b64  	%rd776, %rd775, -4294967296;
	setp.ne.s64 	%p99, %rd776, 0;
	@%p99 bra 	$L__BB7_255;
	cvt.u32.u64 	%r231, %rd33;
	cvt.u32.u64 	%r232, %rd879;
	div.u32 	%r233, %r232, %r231;
	cvt.u64.u32 	%rd880, %r233;
	bra.uni 	$L__BB7_256;
$L__BB7_255:
	div.s64 	%rd880, %rd879, %rd33;
$L__BB7_256:
	mul.lo.s64 	%rd777, %rd880, %rd33;
	sub.s64 	%rd778, %rd879, %rd777;
	mad.lo.s64 	%rd779, %rd778, %rd361, %rd352;
	add.s64 	%rd780, %rd779, %rd9;
	mad.lo.s64 	%rd781, %rd360, %rd880, %rd780;
	shl.b64 	%rd782, %rd781, 1;
	add.s64 	%rd783, %rd1, %rd782;
	st.global.u16 	[%rd783], %rs17;
$L__BB7_257:
	ret;

}


// ===== COMPILED SASS (sm_100) =====

	.target	sm_100

	.elftype	@"ET_EXEC"


//--------------------- .note.nv.tkinfo           --------------------------
	.section	.note.nv.tkinfo,"",@"SHT_NOTE"
	.sectionflags	@"SHF_NOTE_NV_TKINFO"
	.tkinfo
        /*0018*/ 	.word	0x00000002
        /*0030*/ 	.string	""
        /*0030*/ 	.string	"ptxas"
        /*0030*/ 	.string	"Cuda compilation tools, release 13.0, V13.0.88"
        /*0030*/ 	.string	"Build cuda_13.0.r13.0/compiler.36424714_0"
        /*0030*/ 	.string	"-arch sm_100 -m 64 "



//--------------------- .note.nv.cuinfo           --------------------------
	.section	.note.nv.cuinfo,"",@"SHT_NOTE"
	.sectionflags	@"SHF_NOTE_NV_CUINFO"
        /*0018*/ 	.short	0x0002
        /*001a*/ 	.short	0x0064
        /*001c*/ 	.short	0x0082
	.zero		2


//--------------------- .nv.info                  --------------------------
	.section	.nv.info,"",@"SHT_CUDA_INFO"
	.align	4


	//----- nvinfo : EIATTR_REGCOUNT
	.align		4
        /*0000*/ 	.byte	0x04, 0x2f
        /*0002*/ 	.short	(.L_1 - .L_0)
	.align		4
.L_0:
        /*0004*/ 	.word	index@(_Z18concatenate_kernelI6float46__halfiLl4ELl2ELl16EEvPT0_N36_GLOBAL__N__39a39119_4_k_cu_95ae938114OutputMetaDataIXT2_EEENS4_13InputMetaDataIS2_XT3_EEET1_S9_)
        /*0008*/ 	.word	0x00000024


	//----- nvinfo : EIATTR_FRAME_SIZE
	.align		4
.L_1:
        /*000c*/ 	.byte	0x04, 0x11
        /*000e*/ 	.short	(.L_3 - .L_2)
	.align		4
.L_2:
        /*0010*/ 	.word	index@($__internal_7_$__cuda_sm20_div_s64)
        /*0014*/ 	.word	0x00000080


	//----- nvinfo : EIATTR_FRAME_SIZE
	.align		4
.L_3:
        /*0018*/ 	.byte	0x04, 0x11
        /*001a*/ 	.short	(.L_5 - .L_4)
	.align		4
.L_4:
        /*001c*/ 	.word	index@(_Z18concatenate_kernelI6float46__halfiLl4ELl2ELl16EEvPT0_N36_GLOBAL__N__39a39119_4_k_cu_95ae938114OutputMetaDataIXT2_EEENS4_13InputMetaDataIS2_XT3_EEET1_S9_)
        /*0020*/ 	.word	0x00000080


	//----- nvinfo : EIATTR_REGCOUNT
	.align		4
.L_5:
        /*0024*/ 	.byte	0x04, 0x2f
        /*0026*/ 	.short	(.L_7 - .L_6)
	.align		4
.L_6:
        /*0028*/ 	.word	index@(_Z18concatenate_kernelI6float26__halfiLl4ELl2ELl16EEvPT0_N36_GLOBAL__N__39a39119_4_k_cu_95ae938114OutputMetaDataIXT2_EEENS4_13InputMetaDataIS2_XT3_EEET1_S9_)
        /*002c*/ 	.word	0x00000020


	//----- nvinfo : EIATTR_FRAME_SIZE
	.align		4
.L_7:
        /*0030*/ 	.byte	0x04, 0x11
        /*0032*/ 	.short	(.L_9 - .L_8)
	.align		4
.L_8:
        /*0034*/ 	.word	index@($__internal_6_$__cuda_sm20_div_s64)
        /*0038*/ 	.word	0x00000080


	//----- nvinfo : EIATTR_FRAME_SIZE
	.align		4
.L_9:
        /*003c*/ 	.byte	0x04, 0x11
        /*003e*/ 	.short	(.L_11 - .L_10)
	.align		4
.L_10:
        /*0040*/ 	.word	index@(_Z18concatenate_kernelI6float26__halfiLl4ELl2ELl16EEvPT0_N36_GLOBAL__N__39a39119_4_k_cu_95ae938114OutputMetaDataIXT2_EEENS4_13InputMetaDataIS2_XT3_EEET1_S9_)
        /*0044*/ 	.word	0x00000080


	//----- nvinfo : EIATTR_REGCOUNT
	.align		4
.L_11:
        /*0048*/ 	.byte	0x04, 0x2f
        /*004a*/ 	.short	(.L_13 - .L_12)
	.align		4
.L_12:
        /*004c*/ 	.word	index@(_Z18concatenate_kernelIf6__halfiLl4ELl2ELl16EEvPT0_N36_GLOBAL__N__39a39119_4_k_cu_95ae938114OutputMetaDataIXT2_EEENS3_13InputMetaDataIS1_XT3_EEET1_S8_)
        /*0050*/ 	.word	0x00000020


	//----- nvinfo : EIATTR_FRAME_SIZE
	.align		4
.L_13:
        /*0054*/ 	.byte	0x04, 0x11
        /*0056*/ 	.short	(.L_15 - .L_14)
	.align		4
.L_14:
        /*0058*/ 	.word	index@($__internal_5_$__cuda_sm20_div_s64)
        /*005c*/ 	.word	0x00000080


	//----- nvinfo : EIATTR_FRAME_SIZE
	.align		4
.L_15:
        /*0060*/ 	.byte	0x04, 0x11
        /*0062*/ 	.short	(.L_17 - .L_16)
	.align		4
.L_16:
        /*0064*/ 	.word	index@(_Z18concatenate_kernelIf6__halfiLl4ELl2ELl16EEvPT0_N36_GLOBAL__N__39a39119_4_k_cu_95ae938114OutputMetaDataIXT2_EEENS3_13InputMetaDataIS1_XT3_EEET1_S8_)
        /*0068*/ 	.word	0x00000080


	//----- nvinfo : EIATTR_REGCOUNT
	.align		4
.L_17:
        /*006c*/ 	.byte	0x04, 0x2f
        /*006e*/ 	.short	(.L_19 - .L_18)
	.align		4
.L_18:
        /*0070*/ 	.word	index@(_Z18concatenate_kernelI6__halfS0_iLl4ELl2ELl16EEvPT0_N36_GLOBAL__N__39a39119_4_k_cu_95ae938114OutputMetaDataIXT2_EEENS3_13InputMetaDataIS1_XT3_EEET1_S8_)
        /*0074*/ 	.word	0x00000020


	//----- nvinfo : EIATTR_FRAME_SIZE
	.align		4
.L_19:
        /*0078*/ 	.byte	0x04, 0x11
        /*007a*/ 	.short	(.L_21 - .L_20)
	.align		4
.L_20:
        /*007c*/ 	.word	index@($__internal_4_$__cuda_sm20_div_s64)
        /*0080*/ 	.word	0x00000080


	//----- nvinfo : EIATTR_FRAME_SIZE
	.align		4
.L_21:
        /*0084*/ 	.byte	0x04, 0x11
        /*0086*/ 	.short	(.L_23 - .L_22)
	.align		4
.L_22:
        /*0088*/ 	.word	index@(_Z18concatenate_kernelI6__halfS0_iLl4ELl2ELl16EEvPT0_N36_GLOBAL__N__39a39119_4_k_cu_95ae938114OutputMetaDataIXT2_EEENS3_13InputMetaDataIS1_XT3_EEET1_S8_)
        /*008c*/ 	.word	0x00000080


	//----- nvinfo : EIATTR_REGCOUNT
	.align		4
.L_23:
        /*0090*/ 	.byte	0x04, 0x2f
        /*0092*/ 	.short	(.L_25 - .L_24)
	.align		4
.L_24:
        /*0094*/ 	.word	index@(_Z18concatenate_kernelI6float46__halflLl4ELl2ELl16EEvPT0_N36_GLOBAL__N__39a39119_4_k_cu_95ae938114OutputMetaDataIXT2_EEENS4_13InputMetaDataIS2_XT3_EEET1_S9_)
        /*0098*/ 	.word	0x00000022


	//----- nvinfo : EIATTR_FRAME_SIZE
	.align		4
.L_25:
        /*009c*/ 	.byte	0x04, 0x11
        /*009e*/ 	.short	(.L_27 - .L_26)
	.align		4
.L_26:
        /*00a0*/ 	.word	index@($__internal_3_$__cuda_sm20_div_s64)
        /*00a4*/ 	.word	0x00000080


	//----- nvinfo : EIATTR_FRAME_SIZE
	.align		4
.L_27:
        /*00a8*/ 	.byte	0x04, 0x11
        /*00aa*/ 	.short	(.L_29 - .L_28)
	.align		4
.L_28:
        /*00ac*/ 	.word	index@(_Z18concatenate_kernelI6float46__halflLl4ELl2ELl16EEvPT0_N36_GLOBAL__N__39a39119_4_k_cu_95ae938114OutputMetaDataIXT2_EEENS4_13InputMetaDataIS2_XT3_EEET1_S9_)
        /*00b0*/ 	.word	0x00000080


	//----- nvinfo : EIATTR_REGCOUNT
	.align		4
.L_29:
        /*00b4*/ 	.byte	0x04, 0x2f
        /*00b6*/ 	.short	(.L_31 - .L_30)
	.align		4
.L_30:
        /*00b8*/ 	.word	index@(_Z18concatenate_kernelI6float26__halflLl4ELl2ELl16EEvPT0_N36_GLOBAL__N__39a39119_4_k_cu_95ae938114OutputMetaDataIXT2_EEENS4_13InputMetaDataIS2_XT3_EEET1_S9_)
        /*00bc*/ 	.word	0x00000024


	//----- nvinfo : EIATTR_FRAME_SIZE
	.align		4
.L_31:
        /*00c0*/ 	.byte	0x04, 0x11
        /*00c2*/ 	.short	(.L_33 - .L_32)
	.align		4
.L_32:
        /*00c4*/ 	.word	index@($__internal_2_$__cuda_sm20_div_s64)
        /*00c8*/ 	.word	0x00000080


	//----- nvinfo : EIATTR_FRAME_SIZE
	.align		4
.L_33:
        /*00cc*/ 	.byte	0x04, 0x11
        /*00ce*/ 	.short	(.L_35 - .L_34)
	.align		4
.L_34:
        /*00d0*/ 	.word	index@(_Z18concatenate_kernelI6float26__halflLl4ELl2ELl16EEvPT0_N36_GLOBAL__N__39a39119_4_k_cu_95ae938114OutputMetaDataIXT2_EEENS4_13InputMetaDataIS2_XT3_EEET1_S9_)
        /*00d4*/ 	.word	0x00000080


	//----- nvinfo : EIATTR_REGCOUNT
	.align		4
.L_35:
        /*00d8*/ 	.byte	0x04, 0x2f
        /*00da*/ 	.short	(.L_37 - .L_36)
	.align		4
.L_36:
        /*00dc*/ 	.word	index@(_Z18concatenate_kernelIf6__halflLl4ELl2ELl16EEvPT0_N36_GLOBAL__N__39a39119_4_k_cu_95ae938114OutputMetaDataIXT2_EEENS3_13InputMetaDataIS1_XT3_EEET1_S8_)
        /*00e0*/ 	.word	0x00000020


	//----- nvinfo : EIATTR_FRAME_SIZE
	.align		4
.L_37:
        /*00e4*/ 	.byte	0x04, 0x11
        /*00e6*/ 	.short	(.L_39 - .L_38)
	.align		4
.L_38:
        /*00e8*/ 	.word	index@($__internal_1_$__cuda_sm20_div_s64)
        /*00ec*/ 	.word	0x00000080


	//----- nvinfo : EIATTR_FRAME_SIZE
	.align		4
.L_39:
        /*00f0*/ 	.byte	0x04, 0x11
        /*00f2*/ 	.short	(.L_41 - .L_40)
	.align		4
.L_40:
        /*00f4*/ 	.word	index@(_Z18concatenate_kernelIf6__halflLl4ELl2ELl16EEvPT0_N36_GLOBAL__N__39a39119_4_k_cu_95ae938114OutputMetaDataIXT2_EEENS3_13InputMetaDataIS1_XT3_EEET1_S8_)
        /*00f8*/ 	.word	0x00000080


	//----- nvinfo : EIATTR_REGCOUNT
	.align		4
.L_41:
        /*00fc*/ 	.byte	0x04, 0x2f
        /*00fe*/ 	.short	(.L_43 - .L_42)
	.align		4
.L_42:
        /*0100*/ 	.word	index@(_Z18concatenate_kernelI6__halfS0_lLl4ELl2ELl16EEvPT0_N36_GLOBAL__N__39a39119_4_k_cu_95ae938114OutputMetaDataIXT2_EEENS3_13InputMetaDataIS1_XT3_EEET1_S8_)
        /*0104*/ 	.word	0x00000020


	//----- nvinfo : EIATTR_FRAME_SIZE
	.align		4
.L_43:
        /*0108*/ 	.byte	0x04, 0x11
        /*010a*/ 	.short	(.L_45 - .L_44)
	.align		4
.L_44:
        /*010c*/ 	.word	index@($__internal_0_$__cuda_sm20_div_s64)
        /*0110*/ 	.word	0x00000080


	//----- nvinfo : EIATTR_FRAME_SIZE
	.align		4
.L_45:
        /*0114*/ 	.byte	0x04, 0x11
        /*0116*/ 	.short	(.L_47 - .L_46)
	.align		4
.L_46:
        /*0118*/ 	.word	index@(_Z18concatenate_kernelI6__halfS0_lLl4ELl2ELl16EEvPT0_N36_GLOBAL__N__39a39119_4_k_cu_95ae938114OutputMetaDataIXT2_EEENS3_13InputMetaDataIS1_XT3_EEET1_S8_)
        /*011c*/ 	.word	0x00000080


	//----- nvinfo : EIATTR_MIN_STACK_SIZE
	.align		4
.L_47:
        /*0120*/ 	.byte	0x04, 0x12
        /*0122*/ 	.short	(.L_49 - .L_48)
	.align		4
.L_48:
        /*0124*/ 	.word	index@(_Z18concatenate_kernelI6__halfS0_lLl4ELl2ELl16EEvPT0_N36_GLOBAL__N__39a39119_4_k_cu_95ae938114OutputMetaDataIXT2_EEENS3_13InputMetaDataIS1_XT3_EEET1_S8_)
        /*0128*/ 	.word	0x00000080


	//----- nvinfo : EIATTR_MIN_STACK_SIZE
	.align		4
.L_49:
        /*012c*/ 	.byte	0x04, 0x12
        /*012e*/ 	.short	(.L_51 - .L_50)
	.align		4
.L_50:
        /*0130*/ 	.word	index@(_Z18concatenate_kernelIf6__halflLl4ELl2ELl16EEvPT0_N36_GLOBAL__N__39a39119_4_k_cu_95ae938114OutputMetaDataIXT2_EEENS3_13InputMetaDataIS1_XT3_EEET1_S8_)
        /*0134*/ 	.word	0x00000080


	//----- nvinfo : EIATTR_MIN_STACK_SIZE
	.align		4
.L_51:
        /*0138*/ 	.byte	0x04, 0x12
        /*013a*/ 	.short	(.L_53 - .L_52)
	.align		4
.L_52:
        /*013c*/ 	.word	index@(_Z18concatenate_kernelI6float26__halflLl4ELl2ELl16EEvPT0_N36_GLOBAL__N__39a39119_4_k_cu_95ae938114OutputMetaDataIXT2_EEENS4_13InputMetaDataIS2_XT3_EEET1_S9_)
        /*0140*/ 	.word	0x00000080


	//----- nvinfo : EIATTR_MIN_STACK_SIZE
	.align		4
.L_53:
        /*0144*/ 	.byte	0x04, 0x12
        /*0146*/ 	.short	(.L_55 - .L_54)
	.align		4
.L_54:
        /*0148*/ 	.word	index@(_Z18concatenate_kernelI6float46__halflLl4ELl2ELl16EEvPT0_N36_GLOBAL__N__39a39119_4_k_cu_95ae938114OutputMetaDataIXT2_EEENS4_13InputMetaDataIS2_XT3_EEET1_S9_)
        /*014c*/ 	.word	0x00000080


	//----- nvinfo : EIATTR_MIN_STACK_SIZE
	.align		4
.L_55:
        /*0150*/ 	.byte	0x04, 0x12
        /*0152*/ 	.short	(.L_57 - .L_56)
	.align		4
.L_56:
        /*0154*/ 	.word	index@(_Z18concatenate_kernelI6__halfS0_iLl4ELl2ELl16EEvPT0_N36_GLOBAL__N__39a39119_4_k_cu_95ae938114OutputMetaDataIXT2_EEENS3_13InputMetaDataIS1_XT3_EEET1_S8_)
        /*0158*/ 	.word	0x00000080


	//----- nvinfo : EIATTR_MIN_STACK_SIZE
	.align		4
.L_57:
        /*015c*/ 	.byte	0x04, 0x12
        /*015e*/ 	.short	(.L_59 - .L_58)
	.align		4
.L_58:
        /*0160*/ 	.word	index@(_Z18concatenate_kernelIf6__halfiLl4ELl2ELl16EEvPT0_N36_GLOBAL__N__39a39119_4_k_cu_95ae938114OutputMetaDataIXT2_EEENS3_13InputMetaDataIS1_XT3_EEET1_S8_)
        /*0164*/ 	.word	0x00000080


	//----- nvinfo : EIATTR_MIN_STACK_SIZE
	.align		4
.L_59:
        /*0168*/ 	.byte	0x04, 0x12
        /*016a*/ 	.short	(.L_61 - .L_60)
	.align		4
.L_60:
        /*016c*/ 	.word	index@(_Z18concatenate_kernelI6float26__halfiLl4ELl2ELl16EEvPT0_N36_GLOBAL__N__39a39119_4_k_cu_95ae938114OutputMetaDataIXT2_EEENS4_13InputMetaDataIS2_XT3_EEET1_S9_)
        /*0170*/ 	.word	0x00000080


	//----- nvinfo : EIATTR_MIN_STACK_SIZE
	.align		4
.L_61:
        /*0174*/ 	.byte	0x04, 0x12
        /*0176*/ 	.short	(.L_63 - .L_62)
	.align		4
.L_62:
        /*0178*/ 	.word	index@(_Z18concatenate_kernelI6float46__halfiLl4ELl2ELl16EEvPT0_N36_GLOBAL__N__39a39119_4_k_cu_95ae938114OutputMetaDataIXT2_EEENS4_13InputMetaDataIS2_XT3_EEET1_S9_)
        /*017c*/ 	.word	0x00000080
.L_63:


//--------------------- .nv.compat                --------------------------
	.section	.nv.compat,"",@"SHT_CUDA_COMPAT_INFO"
	.align	4
        /*0000*/ 	.byte	0x02, 0x09, 0x00, 0x00, 0x02, 0x02, 0x01, 0x00, 0x02, 0x05, 0x05, 0x00, 0x03, 0x07, 0x01, 0x01
        /*0010*/ 	.byte	0x02, 0x03, 0x00, 0x00, 0x02, 0x06, 0x01, 0x00, 0x04, 0x0b, 0x08, 0x00, 0x09, 0x00, 0x00, 0x00
        /*0020*/ 	.byte	0x00, 0x00, 0x00, 0x00


//--------------------- .nv.info._Z18concatenate_kernelI6__halfS0_lLl4ELl2ELl16EEvPT0_N36_GLOBAL__N__39a39119_4_k_cu_95ae938114OutputMetaDataIXT2_EEENS3_13InputMetaDataIS1_XT3_EEET1_S8_ --------------------------
	.section	.nv.info._Z18concatenate_kernelI6__halfS0_lLl4ELl2ELl16EEvPT0_N36_GLOBAL__N__39a39119_4_k_cu_95ae938114OutputMetaDataIXT2_EEENS3_13InputMetaDataIS1_XT3_EEET1_S8_,"",@"SHT_CUDA_INFO"
	.sectionflags	@""
	.align	4


	//----- nvinfo : EIATTR_CUDA_API_VERSION
	.align		4
        /*0000*/ 	.byte	0x04, 0x37
        /*0002*/ 	.short	(.L_65 - .L_64)
.L_64:
        /*0004*/ 	.word	0x00000082


	//----- nvinfo : EIATTR_KPARAM_INFO
	.align		4
.L_65:
        /*0008*/ 	.byte	0x04, 0x17
        /*000a*/ 	.short	(.L_67 - .L_66)
.L_66:
        /*000c*/ 	.word	0x00000000
        /*0010*/ 	.short	0x0004
        /*0012*/ 	.short	0x00d0
        /*0014*/ 	.byte	0x00, 0xf0, 0x21, 0x00


	//----- nvinfo : EIATTR_KPARAM_INFO
	.align		4
.L_67:
        /*0018*/ 	.byte	0x04, 0x17
        /*001a*/ 	.short	(.L_69 - .L_68)
.L_68:
        /*001c*/ 	.word	0x00000000
        /*0020*/ 	.short	0x0003
        /*0022*/ 	.short	0x00c8
        /*0024*/ 	.byte	0x00, 0xf0, 0x21, 0x00


	//----- nvinfo : EIATTR_KPARAM_INFO
	.align		4
.L_69:
        /*0028*/ 	.byte	0x04, 0x17
        /*002a*/ 	.short	(.L_71 - .L_70)
.L_70:
        /*002c*/ 	.word	0x00000000
        /*0030*/ 	.short	0x0002
        /*0032*/ 	.short	0x0048
        /*0034*/ 	.byte	0x00, 0xf0, 0x01, 0x02


	//----- nvinfo : EIATTR_KPARAM_INFO
	.align		4
.L_71:
        /*0038*/ 	.byte	0x04, 0x17
        /*003a*/ 	.short	(.L_73 - .L_72)
.L_72:
        /*003c*/ 	.word	0x00000000
        /*0040*/ 	.short	0x0001
        /*0042*/ 	.short	0x0008
        /*0044*/ 	.byte	0x00, 0xf0, 0x01, 0x01


	//----- nvinfo : EIATTR_KPARAM_INFO
	.align		4
.L_73:
        /*0048*/ 	.byte	0x04, 0x17
        /*004a*/ 	.short	(.L_75 - .L_74)
.L_74:
        /*004c*/ 	.word	0x00000000
        /*0050*/ 	.short	0x0000
        /*0052*/ 	.short	0x0000
        /*0054*/ 	.byte	0x00, 0xf5, 0x21, 0x00


	//----- nvinfo : EIATTR_SPARSE_MMA_MASK
	.align		4
.L_75:
        /*0058*/ 	.byte	0x03, 0x50
        /*005a*/ 	.short	0x0000


	//----- nvinfo : EIATTR_MAXREG_COUNT
	.align		4
        /*005c*/ 	.byte	0x03, 0x1b
        /*005e*/ 	.short	0x00ff


	//----- nvinfo : EIATTR_MERCURY_ISA_VERSION
	.align		4
        /*0060*/ 	.byte	0x03, 0x5f
        /*0062*/ 	.short	0x0101


	//----- nvinfo : EIATTR_VRC_CTA_INIT_COUNT
	.align		4
        /*0064*/ 	.byte	0x02, 0x4a
	.zero		1
	.zero		1


	//----- nvinfo : EIATTR_EXIT_INSTR_OFFSETS
	.align		4
        /*0068*/ 	.byte	0x04, 0x1c
        /*006a*/ 	.short	(.L_77 - .L_76)


	//   ....[0]....
.L_76:
        /*006c*/ 	.word	0x000002e0


	//   ....[1]....
        /*0070*/ 	.word	0x00001220


	//   ....[2]....
        /*0074*/ 	.word	0x00001f30


	//   ....[3]....
        /*0078*/ 	.word	0x00002c40


	//   ....[4]....
        /*007c*/ 	.word	0x00003950


	//   ....[5]....
        /*0080*/ 	.word	0x00004660


	//   ....[6]....
        /*0084*/ 	.word	0x00005370


	//   ....[7]....
        /*0088*/ 	.word	0x00006080


	//   ....[8]....
        /*008c*/ 	.word	0x00006d90


	//   ....[9]....
        /*0090*/ 	.word	0x00007aa0


	//   ....[10]....
        /*0094*/ 	.word	0x000087b0


	//   ....[11]....
        /*0098*/ 	.word	0x000094c0


	//   ....[12]....
        /*009c*/ 	.word	0x0000a1d0


	//   ....[13]....
        /*00a0*/ 	.word	0x0000aee0


	//   ....[14]....
        /*00a4*/ 	.word	0x0000bbf0


	//   ....[15]....
        /*00a8*/ 	.word	0x0000c900


	//   ....[16]....
        /*00ac*/ 	.word	0x0000d5e0


	//----- nvinfo : EIATTR_CRS_STACK_SIZE
	.align		4
.L_77:
        /*00b0*/ 	.byte	0x04, 0x1e
        /*00b2*/ 	.short	(.L_79 - .L_78)
.L_78:
        /*00b4*/ 	.word	0x00000000


	//----- nvinfo : EIATTR_CBANK_PARAM_SIZE
	.align		4
.L_79:
        /*00b8*/ 	.byte	0x03, 0x19
        /*00ba*/ 	.short	0x00d8


	//----- nvinfo : EIATTR_PARAM_CBANK
	.align		4
        /*00bc*/ 	.byte	0x04, 0x0a
        /*00be*/ 	.short	(.L_81 - .L_80)
	.align		4
.L_80:
        /*00c0*/ 	.word	index@(.nv.constant0._Z18concatenate_kernelI6__halfS0_lLl4ELl2ELl16EEvPT0_N36_GLOBAL__N__39a39119_4_k_cu_95ae938114OutputMetaDataIXT2_EEENS3_13InputMetaDataIS1_XT3_EEET1_S8_)
        /*00c4*/ 	.short	0x0380
        /*00c6*/ 	.short	0x00d8


	//----- nvinfo : EIATTR_SW_WAR
	.align		4
.L_81:
        /*00c8*/ 	.byte	0x04, 0x36
        /*00ca*/ 	.short	(.L_83 - .L_82)
.L_82:
        /*00cc*/ 	.word	0x00000008
.L_83:


//--------------------- .nv.info._Z18concatenate_kernelIf6__halflLl4ELl2ELl16EEvPT0_N36_GLOBAL__N__39a39119_4_k_cu_95ae938114OutputMetaDataIXT2_EEENS3_13InputMetaDataIS1_XT3_EEET1_S8_ --------------------------
	.section	.nv.info._Z18concatenate_kernelIf6__halflLl4ELl2ELl16EEvPT0_N36_GLOBAL__N__39a39119_4_k_cu_95ae938114OutputMetaDataIXT2_EEENS3_13InputMetaDataIS1_XT3_EEET1_S8_,"",@"SHT_CUDA_INFO"
	.sectionflags	@""
	.align	4


	//----- nvinfo : EIATTR_CUDA_API_VERSION
	.align		4
        /*0000*/ 	.byte	0x04, 0x37
        /*0002*/ 	.short	(.L_85 - .L_84)
.L_84:
        /*0004*/ 	.word	0x00000082


	//----- nvinfo : EIATTR_KPARAM_INFO
	.align		4
.L_85:
        /*0008*/ 	.byte	0x04, 0x17
        /*000a*/ 	.short	(.L_87 - .L_86)
.L_86:
        /*000c*/ 	.word	0x00000000
        /*0010*/ 	.short	0x0004
        /*0012*/ 	.short	0x00d0
        /*0014*/ 	.byte	0x00, 0xf0, 0x21, 0x00


	//----- nvinfo : EIATTR_KPARAM_INFO
	.align		4
.L_87:
        /*0018*/ 	.byte	0x04, 0x17
        /*001a*/ 	.short	(.L_89 - .L_88)
.L_88:
        /*001c*/ 	.word	0x00000000
        /*0020*/ 	.short	0x0003
        /*0022*/ 	.short	0x00c8
        /*0024*/ 	.byte	0x00, 0xf0, 0x21, 0x00


	//----- nvinfo : EIATTR_KPARAM_INFO
	.align		4
.L_89:
        /*0028*/ 	.byte	0x04, 0x17
        /*002a*/ 	.short	(.L_91 - .L_90)
.L_90:
        /*002c*/ 	.word	0x00000000
        /*0030*/ 	.short	0x0002
        /*0032*/ 	.short	0x0048
        /*0034*/ 	.byte	0x00, 0xf0, 0x01, 0x02


	//----- nvinfo : EIATTR_KPARAM_INFO
	.align		4
.L_91:
        /*0038*/ 	.byte	0x04, 0x17
        /*003a*/ 	.short	(.L_93 - .L_92)
.L_92:
        /*003c*/ 	.word	0x00000000
        /*0040*/ 	.short	0x0001
        /*0042*/ 	.short	0x0008
        /*0044*/ 	.byte	0x00, 0xf0, 0x01, 0x01


	//----- nvinfo : EIATTR_KPARAM_INFO
	.align		4
.L_93:
        /*0048*/ 	.byte	0x04, 0x17
        /*004a*/ 	.short	(.L_95 - .L_94)
.L_94:
        /*004c*/ 	.word	0x00000000
        /*0050*/ 	.short	0x0000
        /*0052*/ 	.short	0x0000
        /*0054*/ 	.byte	0x00, 0xf5, 0x21, 0x00


	//----- nvinfo : EIATTR_SPARSE_MMA_MASK
	.align		4
.L_95:
        /*0058*/ 	.byte	0x03, 0x50
        /*005a*/ 	.short	0x0000


	//----- nvinfo : EIATTR_MAXREG_COUNT
	.align		4
        /*005c*/ 	.byte	0x03, 0x1b
        /*005e*/ 	.short	0x00ff


	//----- nvinfo : EIATTR_MERCURY_ISA_VERSION
	.align		4
        /*0060*/ 	.byte	0x03, 0x5f
        /*0062*/ 	.short	0x0101


	//----- nvinfo : EIATTR_VRC_CTA_INIT_COUNT
	.align		4
        /*0064*/ 	.byte	0x02, 0x4a
	.zero		1
	.zero		1


	//----- nvinfo : EIATTR_EXIT_INSTR_OFFSETS
	.align		4
        /*0068*/ 	.byte	0x04, 0x1c
        /*006a*/ 	.short	(.L_97 - .L_96)


	//   ....[0]....
.L_96:
        /*006c*/ 	.word	0x00000360


	//   ....[1]....
        /*0070*/ 	.word	0x00001380


	//   ....[2]....
        /*0074*/ 	.word	0x00002130


	//   ....[3]....
        /*0078*/ 	.word	0x00002ec0


	//   ....[4]....
        /*007c*/ 	.word	0x00003c50


	//   ....[5]....
        /*0080*/ 	.word	0x000049e0


	//   ....[6]....
        /*0084*/ 	.word	0x00005770


	//   ....[7]....
        /*0088*/ 	.word	0x00006500


	//   ....[8]....
        /*008c*/ 	.word	0x00007280


	//----- nvinfo : EIATTR_CRS_STACK_SIZE
	.align		4
.L_97:
        /*0090*/ 	.byte	0x04, 0x1e
        /*0092*/ 	.short	(.L_99 - .L_98)
.L_98:
        /*0094*/ 	.word	0x00000000


	//----- nvinfo : EIATTR_CBANK_PARAM_SIZE
	.align		4
.L_99:
        /*0098*/ 	.byte	0x03, 0x19
        /*009a*/ 	.short	0x00d8


	//----- nvinfo : EIATTR_PARAM_CBANK
	.align		4
        /*009c*/ 	.byte	0x04, 0x0a
        /*009e*/ 	.short	(.L_101 - .L_100)
	.align		4
.L_100:
        /*00a0*/ 	.word	index@(.nv.constant0._Z18concatenate_kernelIf6__halflLl4ELl2ELl16EEvPT0_N36_GLOBAL__N__39a39119_4_k_cu_95ae938114OutputMetaDataIXT2_EEENS3_13InputMetaDataIS1_XT3_EEET1_S8_)
        /*00a4*/ 	.short	0x0380
        /*00a6*/ 	.short	0x00d8


	//----- nvinfo : EIATTR_SW_WAR
	.align		4
.L_101:
        /*00a8*/ 	.byte	0x04, 0x36
        /*00aa*/ 	.short	(.L_103 - .L_102)
.L_102:
        /*00ac*/ 	.word	0x00000008
.L_103:


//--------------------- .nv.info._Z18concatenate_kernelI6float26__halflLl4ELl2ELl16EEvPT0_N36_GLOBAL__N__39a39119_4_k_cu_95ae938114OutputMetaDataIXT2_EEENS4_13InputMetaDataIS2_XT3_EEET1_S9_ --------------------------
	.section	.nv.info._Z18concatenate_kernelI6float26__halflLl4ELl2ELl16EEvPT0_N36_GLOBAL__N__39a39119_4_k_cu_95ae938114OutputMetaDataIXT2_EEENS4_13InputMetaDataIS2_XT3_EEET1_S9_,"",@"SHT_CUDA_INFO"
	.sectionflags	@""
	.align	4


	//----- nvinfo : EIATTR_CUDA_API_VERSION
	.align		4
        /*0000*/ 	.byte	0x04, 0x37
        /*0002*/ 	.short	(.L_105 - .L_104)
.L_104:
        /*0004*/ 	.word	0x00000082


	//----- nvinfo : EIATTR_KPARAM_INFO
	.align		4
.L_105:
        /*0008*/ 	.byte	0x04, 0x17
        /*000a*/ 	.short	(.L_107 - .L_106)
.L_106:
        /*000c*/ 	.word	0x00000000
        /*0010*/ 	.short	0x0004
        /*0012*/ 	.short	0x00d0
        /*0014*/ 	.byte	0x00, 0xf0, 0x21, 0x00


	//----- nvinfo : EIATTR_KPARAM_INFO
	.align		4
.L_107:
        /*0018*/ 	.byte	0x04, 0x17
        /*001a*/ 	.short	(.L_109 - .L_108)
.L_108:
        /*001c*/ 	.word	0x00000000
        /*0020*/ 	.short	0x0003
        /*0022*/ 	.short	0x00c8
        /*0024*/ 	.byte	0x00, 0xf0, 0x21, 0x00


	//----- nvinfo : EIATTR_KPARAM_INFO
	.align		4
.L_109:
        /*0028*/ 	.byte	0x04, 0x17
        /*002a*/ 	.short	(.L_111 - .L_110)
.L_110:
        /*002c*/ 	.word	0x00000000
        /*0030*/ 	.short	0x0002
        /*0032*/ 	.short	0x0048
        /*0034*/ 	.byte	0x00, 0xf0, 0x01, 0x02


	//----- nvinfo : EIATTR_KPARAM_INFO
	.align		4
.L_111:
        /*0038*/ 	.byte	0x04, 0x17
        /*003a*/ 	.short	(.L_113 - .L_112)
.L_112:
        /*003c*/ 	.word	0x00000000
        /*0040*/ 	.short	0x0001
        /*0042*/ 	.short	0x0008
        /*0044*/ 	.byte	0x00, 0xf0, 0x01, 0x01


	//----- nvinfo : EIATTR_KPARAM_INFO
	.align		4
.L_113:
        /*0048*/ 	.byte	0x04, 0x17
        /*004a*/ 	.short	(.L_115 - .L_114)
.L_114:
        /*004c*/ 	.word	0x00000000
        /*0050*/ 	.short	0x0000
        /*0052*/ 	.short	0x0000
        /*0054*/ 	.byte	0x00, 0xf5, 0x21, 0x00


	//----- nvinfo : EIATTR_SPARSE_MMA_MASK
	.align		4
.L_115:
        /*0058*/ 	.byte	0x03, 0x50
        /*005a*/ 	.short	0x0000


	//----- nvinfo : EIATTR_MAXREG_COUNT
	.align		4
        /*005c*/ 	.byte	0x03, 0x1b
        /*005e*/ 	.short	0x00ff


	//----- nvinfo : EIATTR_MERCURY_ISA_VERSION
	.align		4
        /*0060*/ 	.byte	0x03, 0x5f
        /*0062*/ 	.short	0x0101


	//----- nvinfo : EIATTR_VRC_CTA_INIT_COUNT
	.align		4
        /*0064*/ 	.byte	0x02, 0x4a
	.zero		1
	.zero		1


	//----- nvinfo : EIATTR_EXIT_INSTR_OFFSETS
	.align		4
        /*0068*/ 	.byte	0x04, 0x1c
        /*006a*/ 	.short	(.L_117 - .L_116)


	//   ....[0]....
.L_116:
        /*006c*/ 	.word	0x00000370


	//   ....[1]....
        /*0070*/ 	.word	0x00001390


	//   ....[2]....
        /*0074*/ 	.word	0x00002170


	//   ....[3]....
        /*0078*/ 	.word	0x00002f30


	//   ....[4]....
        /*007c*/ 	.word	0x00003ce0


	//----- nvinfo : EIATTR_CRS_STACK_SIZE
	.align		4
.L_117:
        /*0080*/ 	.byte	0x04, 0x1e
        /*0082*/ 	.short	(.L_119 - .L_118)
.L_118:
        /*0084*/ 	.word	0x00000000


	//----- nvinfo : EIATTR_CBANK_PARAM_SIZE
	.align		4
.L_119:
        /*0088*/ 	.byte	0x03, 0x19
        /*008a*/ 	.short	0x00d8


	//----- nvinfo : EIATTR_PARAM_CBANK
	.align		4
        /*008c*/ 	.byte	0x04, 0x0a
        /*008e*/ 	.short	(.L_121 - .L_120)
	.align		4
.L_120:
        /*0090*/ 	.word	index@(.nv.constant0._Z18concatenate_kernelI6float26__halflLl4ELl2ELl16EEvPT0_N36_GLOBAL__N__39a39119_4_k_cu_95ae938114OutputMetaDataIXT2_EEENS4_13InputMetaDataIS2_XT3_EEET1_S9_)
        /*0094*/ 	.short	0x0380
        /*0096*/ 	.short	0x00d8


	//----- nvinfo : EIATTR_SW_WAR
	.align		4
.L_121:
        /*0098*/ 	.byte	0x04, 0x36
        /*009a*/ 	.short	(.L_123 - .L_122)
.L_122:
        /*009c*/ 	.word	0x00000008
.L_123:


//--------------------- .nv.info._Z18concatenate_kernelI6float46__halflLl4ELl2ELl16EEvPT0_N36_GLOBAL__N__39a39119_4_k_cu_95ae938114OutputMetaDataIXT2_EEENS4_13InputMetaDataIS2_XT3_EEET1_S9_ --------------------------
	.section	.nv.info._Z18concatenate_kernelI6float46__halflLl4ELl2ELl16EEvPT0_N36_GLOBAL__N__39a39119_4_k_cu_95ae938114OutputMetaDataIXT2_EEENS4_13InputMetaDataIS2_XT3_EEET1_S9_,"",@"SHT_CUDA_INFO"
	.sectionflags	@""
	.align	4


	//----- nvinfo : EIATTR_CUDA_API_VERSION
	.align		4
        /*0000*/ 	.byte	0x04, 0x37
        /*0002*/ 	.short	(.L_125 - .L_124)
.L_124:
        /*0004*/ 	.word	0x00000082


	//----- nvinfo : EIATTR_KPARAM_INFO
	.align		4
.L_125:
        /*0008*/ 	.byte	0x04, 0x17
        /*000a*/ 	.short	(.L_127 - .L_126)
.L_126:
        /*000c*/ 	.word	0x00000000
        /*0010*/ 	.short	0x0004
        /*0012*/ 	.short	0x00d0
        /*0014*/ 	.byte	0x00, 0xf0, 0x21, 0x00


	//----- nvinfo : EIATTR_KPARAM_INFO
	.align		4
.L_127:
        /*0018*/ 	.byte	0x04, 0x17
        /*001a*/ 	.short	(.L_129 - .L_128)
.L_128:
        /*001c*/ 	.word	0x00000000
        /*0020*/ 	.short	0x0003
        /*0022*/ 	.short	0x00c8
        /*0024*/ 	.byte	0x00, 0xf0, 0x21, 0x00


	//----- nvinfo : EIATTR_KPARAM_INFO
	.align		4
.L_129:
        /*0028*/ 	.byte	0x04, 0x17
        /*002a*/ 	.short	(.L_131 - .L_130)
.L_130:
        /*002c*/ 	.word	0x00000000
        /*0030*/ 	.short	0x0002
        /*0032*/ 	.short	0x0048
        /*0034*/ 	.byte	0x00, 0xf0, 0x01, 0x02


	//----- nvinfo : EIATTR_KPARAM_INFO
	.align		4
.L_131:
        /*0038*/ 	.byte	0x04, 0x17
        /*003a*/ 	.short	(.L_133 - .L_132)
.L_132:
        /*003c*/ 	.word	0x00000000
        /*0040*/ 	.short	0x0001
        /*0042*/ 	.short	0x0008
        /*0044*/ 	.byte	0x00, 0xf0, 0x01, 0x01


	//----- nvinfo : EIATTR_KPARAM_INFO
	.align		4
.L_133:
        /*0048*/ 	.byte	0x04, 0x17
        /*004a*/ 	.short	(.L_135 - .L_134)
.L_134:
        /*004c*/ 	.word	0x00000000
        /*0050*/ 	.short	0x0000
        /*0052*/ 	.short	0x0000
        /*0054*/ 	.byte	0x00, 0xf5, 0x21, 0x00


	//----- nvinfo : EIATTR_SPARSE_MMA_MASK
	.align		4
.L_135:
        /*0058*/ 	.byte	0x03, 0x50
        /*005a*/ 	.short	0x0000


	//----- nvinfo : EIATTR_MAXREG_COUNT
	.align		4
        /*005c*/ 	.byte	0x03, 0x1b
        /*005e*/ 	.short	0x00ff


	//----- nvinfo : EIATTR_MERCURY_ISA_VERSION
	.align		4
        /*0060*/ 	.byte	0x03, 0x5f
        /*0062*/ 	.short	0x0101


	//----- nvinfo : EIATTR_VRC_CTA_INIT_COUNT
	.align		4
        /*0064*/ 	.byte	0x02, 0x4a
	.zero		1
	.zero		1


	//----- nvinfo : EIATTR_EXIT_INSTR_OFFSETS
	.align		4
        /*0068*/ 	.byte	0x04, 0x1c
        /*006a*/ 	.short	(.L_137 - .L_136)


	//   ....[0]....
.L_136:
        /*006c*/ 	.word	0x00000370


	//   ....[1]....
        /*0070*/ 	.word	0x000013d0


	//   ....[2]....
        /*0074*/ 	.word	0x000021c0


	//----- nvinfo : EIATTR_CRS_STACK_SIZE
	.align		4
.L_137:
        /*0078*/ 	.byte	0x04, 0x1e
        /*007a*/ 	.short	(.L_139 - .L_138)
.L_138:
        /*007c*/ 	.word	0x00000000


	//----- nvinfo : EIATTR_CBANK_PARAM_SIZE
	.align		4
.L_139:
        /*0080*/ 	.byte	0x03, 0x19
        /*0082*/ 	.short	0x00d8


	//----- nvinfo : EIATTR_PARAM_CBANK
	.align		4
        /*0084*/ 	.byte	0x04, 0x0a
        /*0086*/ 	.short	(.L_141 - .L_140)
	.align		4
.L_140:
        /*0088*/ 	.word	index@(.nv.constant0._Z18concatenate_kernelI6float46__halflLl4ELl2ELl16EEvPT0_N36_GLOBAL__N__39a39119_4_k_cu_95ae938114OutputMetaDataIXT2_EEENS4_13InputMetaDataIS2_XT3_EEET1_S9_)
        /*008c*/ 	.short	0x0380
        /*008e*/ 	.short	0x00d8


	//----- nvinfo : EIATTR_SW_WAR
	.align		4
.L_141:
        /*0090*/ 	.byte	0x04, 0x36
        /*0092*/ 	.short	(.L_143 - .L_142)
.L_142:
        /*0094*/ 	.word	0x00000008
.L_143:


//--------------------- .nv.info._Z18concatenate_kernelI6__halfS0_iLl4ELl2ELl16EEvPT0_N36_GLOBAL__N__39a39119_4_k_cu_95ae938114OutputMetaDataIXT2_EEENS3_13InputMetaDataIS1_XT3_EEET1_S8_ --------------------------
	.section	.nv.info._Z18concatenate_kernelI6__halfS0_iLl4ELl2ELl16EEvPT0_N36_GLOBAL__N__39a39119_4_k_cu_95ae938114OutputMetaDataIXT2_EEENS3_13InputMetaDataIS1_XT3_EEET1_S8_,"",@"SHT_CUDA_INFO"
	.sectionflags	@""
	.align	4


	//----- nvinfo : EIATTR_CUDA_API_VERSION
	.align		4
        /*0000*/ 	.byte	0x04, 0x37
        /*0002*/ 	.short	(.L_145 - .L_144)
.L_144:
        /*0004*/ 	.word	0x00000082


	//----- nvinfo : EIATTR_KPARAM_INFO
	.align		4
.L_145:
        /*0008*/ 	.byte	0x04, 0x17
        /*000a*/ 	.short	(.L_147 - .L_146)
.L_146:
        /*000c*/ 	.word	0x00000000
        /*0010*/ 	.short	0x0004
        /*0012*/ 	.short	0x00cc
        /*0014*/ 	.byte	0x00, 0xf0, 0x11, 0x00


	//----- nvinfo : EIATTR_KPARAM_INFO
	.align		4
.L_147:
        /*0018*/ 	.byte	0x04, 0x17
        /*001a*/ 	.short	(.L_149 - .L_148)
.L_148:
        /*001c*/ 	.word	0x00000000
        /*0020*/ 	.short	0x0003
        /*0022*/ 	.short	0x00c8
        /*0024*/ 	.byte	0x00, 0xf0, 0x11, 0x00


	//----- nvinfo : EIATTR_KPARAM_INFO
	.align		4
.L_149:
        /*0028*/ 	.byte	0x04, 0x17
        /*002a*/ 	.short	(.L_151 - .L_150)
.L_150:
        /*002c*/ 	.word	0x00000000
        /*0030*/ 	.short	0x0002
        /*0032*/ 	.short	0x0048
        /*0034*/ 	.byte	0x00, 0xf0, 0x01, 0x02


	//----- nvinfo : EIATTR_KPARAM_INFO
	.align		4
.L_151:
        /*0038*/ 	.byte	0x04, 0x17
        /*003a*/ 	.short	(.L_153 - .L_152)
.L_152:
        /*003c*/ 	.word	0x00000000
        /*0040*/ 	.short	0x0001
        /*0042*/ 	.short	0x0008
        /*0044*/ 	.byte	0x00, 0xf0, 0x01, 0x01


	//----- nvinfo : EIATTR_KPARAM_INFO
	.align		4
.L_153:
        /*0048*/ 	.byte	0x04, 0x17
        /*004a*/ 	.short	(.L_155 - .L_154)
.L_154:
        /*004c*/ 	.word	0x00000000
        /*0050*/ 	.short	0x0000
        /*0052*/ 	.short	0x0000
        /*0054*/ 	.byte	0x00, 0xf5, 0x21, 0x00


	//----- nvinfo : EIATTR_SPARSE_MMA_MASK
	.align		4
.L_155:
        /*0058*/ 	.byte	0x03, 0x50
        /*005a*/ 	.short	0x0000


	//----- nvinfo : EIATTR_MAXREG_COUNT
	.align		4
        /*005c*/ 	.byte	0x03, 0x1b
        /*005e*/ 	.short	0x00ff


	//----- nvinfo : EIATTR_MERCURY_ISA_VERSION
	.align		4
        /*0060*/ 	.byte	0x03, 0x5f
        /*0062*/ 	.short	0x0101


	//----- nvinfo : EIATTR_VRC_CTA_INIT_COUNT
	.align		4
        /*0064*/ 	.byte	0x02, 0x4a
	.zero		1
	.zero		1


	//----- nvinfo : EIATTR_EXIT_INSTR_OFFSETS
	.align		4
        /*0068*/ 	.byte	0x04, 0x1c
        /*006a*/ 	.short	(.L_157 - .L_156)


	//   ....[0]....
.L_156:
        /*006c*/ 	.word	0x000002d0


	//   ....[1]....
        /*0070*/ 	.word	0x00000e30


	//   ....[2]....
        /*0074*/ 	.word	0x000017c0


	//   ....[3]....
        /*0078*/ 	.word	0x00002150


	//   ....[4]....
        /*007c*/ 	.word	0x00002ae0


	//   ....[5]....
        /*0080*/ 	.word	0x00003470


	//   ....[6]....
        /*0084*/ 	.word	0x00003e00


	//   ....[7]....
        /*0088*/ 	.word	0x00004790


	//   ....[8]....
        /*008c*/ 	.word	0x00005120


	//   ....[9]....
        /*0090*/ 	.word	0x00005ab0


	//   ....[10]....
        /*0094*/ 	.word	0x00006440


	//   ....[11]....
        /*0098*/ 	.word	0x00006dd0


	//   ....[12]....
        /*009c*/ 	.word	0x00007760


	//   ....[13]....
        /*00a0*/ 	.word	0x000080f0


	//   ....[14]....
        /*00a4*/ 	.word	0x00008a80


	//   ....[15]....
        /*00a8*/ 	.word	0x00009410


	//   ....[16]....
        /*00ac*/ 	.word	0x00009d70


	//----- nvinfo : EIATTR_CRS_STACK_SIZE
	.align		4
.L_157:
        /*00b0*/ 	.byte	0x04, 0x1e
        /*00b2*/ 	.short	(.L_159 - .L_158)
.L_158:
        /*00b4*/ 	.word	0x00000000


	//----- nvinfo : EIATTR_CBANK_PARAM_SIZE
	.align		4
.L_159:
        /*00b8*/ 	.byte	0x03, 0x19
        /*00ba*/ 	.short	0x00d0


	//----- nvinfo : EIATTR_PARAM_CBANK
	.align		4
        /*00bc*/ 	.byte	0x04, 0x0a
        /*00be*/ 	.short	(.L_161 - .L_160)
	.align		4
.L_160:
        /*00c0*/ 	.word	index@(.nv.constant0._Z18concatenate_kernelI6__halfS0_iLl4ELl2ELl16EEvPT0_N36_GLOBAL__N__39a39119_4_k_cu_95ae938114OutputMetaDataIXT2_EEENS3_13InputMetaDataIS1_XT3_EEET1_S8_)
        /*00c4*/ 	.short	0x0380
        /*00c6*/ 	.short	0x00d0


	//----- nvinfo : EIATTR_SW_WAR
	.align		4
.L_161:
        /*00c8*/ 	.byte	0x04, 0x36
        /*00ca*/ 	.short	(.L_163 - .L_162)
.L_162:
        /*00cc*/ 	.word	0x00000008
.L_163:


//--------------------- .nv.info._Z18concatenate_kernelIf6__halfiLl4ELl2ELl16EEvPT0_N36_GLOBAL__N__39a39119_4_k_cu_95ae938114OutputMetaDataIXT2_EEENS3_13InputMetaDataIS1_XT3_EEET1_S8_ --------------------------
	.section	.nv.info._Z18concatenate_kernelIf6__halfiLl4ELl2ELl16EEvPT0_N36_GLOBAL__N__39a39119_4_k_cu_95ae938114OutputMetaDataIXT2_EEENS3_13InputMetaDataIS1_XT3_EEET1_S8_,"",@"SHT_CUDA_INFO"
	.sectionflags	@""
	.align	4


	//----- nvinfo : EIATTR_CUDA_API_VERSION
	.align		4
        /*0000*/ 	.byte	0x04, 0x37
        /*0002*/ 	.short	(.L_165 - .L_164)
.L_164:
        /*0004*/ 	.word	0x00000082


	//----- nvinfo : EIATTR_KPARAM_INFO
	.align		4
.L_165:
        /*0008*/ 	.byte	0x04, 0x17
        /*000a*/ 	.short	(.L_167 - .L_166)
.L_166:
        /*000c*/ 	.word	0x00000000
        /*0010*/ 	.short	0x0004
        /*0012*/ 	.short	0x00cc
        /*0014*/ 	.byte	0x00, 0xf0, 0x11, 0x00


	//----- nvinfo : EIATTR_KPARAM_INFO
	.align		4
.L_167:
        /*0018*/ 	.byte	0x04, 0x17
        /*001a*/ 	.short	(.L_169 - .L_168)
.L_168:
        /*001c*/ 	.word	0x00000000
        /*0020*/ 	.short	0x0003
        /*0022*/ 	.short	0x00c8
        /*0024*/ 	.byte	0x00, 0xf0, 0x11, 0x00


	//----- nvinfo : EIATTR_KPARAM_INFO
	.align		4
.L_169:
        /*0028*/ 	.byte	0x04, 0x17
        /*002a*/ 	.short	(.L_171 - .L_170)
.L_170:
        /*002c*/ 	.word	0x00000000
        /*0030*/ 	.short	0x0002
        /*0032*/ 	.short	0x0048
        /*0034*/ 	.byte	0x00, 0xf0, 0x01, 0x02


	//----- nvinfo : EIATTR_KPARAM_INFO
	.align		4
.L_171:
        /*0038*/ 	.byte	0x04, 0x17
        /*003a*/ 	.short	(.L_173 - .L_172)
.L_172:
        /*003c*/ 	.word	0x00000000
        /*0040*/ 	.short	0x0001
        /*0042*/ 	.short	0x0008
        /*0044*/ 	.byte	0x00, 0xf0, 0x01, 0x01


	//----- nvinfo : EIATTR_KPARAM_INFO
	.align		4
.L_173:
        /*0048*/ 	.byte	0x04, 0x17
        /*004a*/ 	.short	(.L_175 - .L_174)
.L_174:
        /*004c*/ 	.word	0x00000000
        /*0050*/ 	.short	0x0000
        /*0052*/ 	.short	0x0000
        /*0054*/ 	.byte	0x00, 0xf5, 0x21, 0x00


	//----- nvinfo : EIATTR_SPARSE_MMA_MASK
	.align		4
.L_175:
        /*0058*/ 	.byte	0x03, 0x50
        /*005a*/ 	.short	0x0000


	//----- nvinfo : EIATTR_MAXREG_COUNT
	.align		4
        /*005c*/ 	.byte	0x03, 0x1b
        /*005e*/ 	.short	0x00ff


	//----- nvinfo : EIATTR_MERCURY_ISA_VERSION
	.align		4
        /*0060*/ 	.byte	0x03, 0x5f
        /*0062*/ 	.short	0x0101


	//----- nvinfo : EIATTR_VRC_CTA_INIT_COUNT
	.align		4
        /*0064*/ 	.byte	0x02, 0x4a
	.zero		1
	.zero		1


	//----- nvinfo : EIATTR_EXIT_INSTR_OFFSETS
	.align		4
        /*0068*/ 	.byte	0x04, 0x1c
        /*006a*/ 	.short	(.L_177 - .L_176)


	//   ....[0]....
.L_176:
        /*006c*/ 	.word	0x00000310


	//   ....[1]....
        /*0070*/ 	.word	0x00000e90


	//   ....[2]....
        /*0074*/ 	.word	0x000018d0


	//   ....[3]....
        /*0078*/ 	.word	0x000022f0


	//   ....[4]....
        /*007c*/ 	.word	0x00002d10


	//   ....[5]....
        /*0080*/ 	.word	0x00003730


	//   ....[6]....
        /*0084*/ 	.word	0x00004150


	//   ....[7]....
        /*0088*/ 	.word	0x00004b70


	//   ....[8]....
        /*008c*/ 	.word	0x00005550


	//----- nvinfo : EIATTR_CRS_STACK_SIZE
	.align		4
.L_177:
        /*0090*/ 	.byte	0x04, 0x1e
        /*0092*/ 	.short	(.L_179 - .L_178)
.L_178:
        /*0094*/ 	.word	0x00000000


	//----- nvinfo : EIATTR_CBANK_PARAM_SIZE
	.align		4
.L_179:
        /*0098*/ 	.byte	0x03, 0x19
        /*009a*/ 	.short	0x00d0


	//----- nvinfo : EIATTR_PARAM_CBANK
	.align		4
        /*009c*/ 	.byte	0x04, 0x0a
        /*009e*/ 	.short	(.L_181 - .L_180)
	.align		4
.L_180:
        /*00a0*/ 	.word	index@(.nv.constant0._Z18concatenate_kernelIf6__halfiLl4ELl2ELl16EEvPT0_N36_GLOBAL__N__39a39119_4_k_cu_95ae938114OutputMetaDataIXT2_EEENS3_13InputMetaDataIS1_XT3_EEET1_S8_)
        /*00a4*/ 	.short	0x0380
        /*00a6*/ 	.short	0x00d0


	//----- nvinfo : EIATTR_SW_WAR
	.align		4
.L_181:
        /*00a8*/ 	.byte	0x04, 0x36
        /*00aa*/ 	.short	(.L_183 - .L_182)
.L_182:
        /*00ac*/ 	.word	0x00000008
.L_183:


//--------------------- .nv.info._Z18concatenate_kernelI6float26__halfiLl4ELl2ELl16EEvPT0_N36_GLOBAL__N__39a39119_4_k_cu_95ae938114OutputMetaDataIXT2_EEENS4_13InputMetaDataIS2_XT3_EEET1_S9_ --------------------------
	.section	.nv.info._Z18concatenate_kernelI6float26__halfiLl4ELl2ELl16EEvPT0_N36_GLOBAL__N__39a39119_4_k_cu_95ae938114OutputMetaDataIXT2_EEENS4_13InputMetaDataIS2_XT3_EEET1_S9_,"",@"SHT_CUDA_INFO"
	.sectionflags	@""
	.align	4


	//----- nvinfo : EIATTR_CUDA_API_VERSION
	.align		4
        /*0000*/ 	.byte	0x04, 0x37
        /*0002*/ 	.short	(.L_185 - .L_184)
.L_184:
        /*0004*/ 	.word	0x00000082


	//----- nvinfo : EIATTR_KPARAM_INFO
	.align		4
.L_185:
        /*0008*/ 	.byte	0x04, 0x17
        /*000a*/ 	.short	(.L_187 - .L_186)
.L_186:
        /*000c*/ 	.word	0x00000000
        /*0010*/ 	.short	0x0004
        /*0012*/ 	.short	0x00cc
        /*0014*/ 	.byte	0x00, 0xf0, 0x11, 0x00


	//----- nvinfo : EIATTR_KPARAM_INFO
	.align		4
.L_187:
        /*0018*/ 	.byte	0x04, 0x17
        /*001a*/ 	.short	(.L_189 - .L_188)
.L_188:
        /*001c*/ 	.word	0x00000000
        /*0020*/ 	.short	0x0003
        /*0022*/ 	.short	0x00c8
        /*0024*/ 	.byte	0x00, 0xf0, 0x11, 0x00


	//----- nvinfo : EIATTR_KPARAM_INFO
	.align		4
.L_189:
        /*0028*/ 	.byte	0x04, 0x17
        /*002a*/ 	.short	(.L_191 - .L_190)
.L_190:
        /*002c*/ 	.word	0x00000000
        /*0030*/ 	.short	0x0002
        /*0032*/ 	.short	0x0048
        /*0034*/ 	.byte	0x00, 0xf0, 0x01, 0x02


	//----- nvinfo : EIATTR_KPARAM_INFO
	.align		4
.L_191:
        /*0038*/ 	.byte	0x04, 0x17
        /*003a*/ 	.short	(.L_193 - .L_192)
.L_192:
        /*003c*/ 	.word	0x00000000
        /*0040*/ 	.short	0x0001
        /*0042*/ 	.short	0x0008
        /*0044*/ 	.byte	0x00, 0xf0, 0x01, 0x01


	//----- nvinfo : EIATTR_KPARAM_INFO
	.align		4
.L_193:
        /*0048*/ 	.byte	0x04, 0x17
        /*004a*/ 	.short	(.L_195 - .L_194)
.L_194:
        /*004c*/ 	.word	0x00000000
        /*0050*/ 	.short	0x0000
        /*0052*/ 	.short	0x0000
        /*0054*/ 	.byte	0x00, 0xf5, 0x21, 0x00


	//----- nvinfo : EIATTR_SPARSE_MMA_MASK
	.align		4
.L_195:
        /*0058*/ 	.byte	0x03, 0x50
        /*005a*/ 	.short	0x0000


	//----- nvinfo : EIATTR_MAXREG_COUNT
	.align		4
        /*005c*/ 	.byte	0x03, 0x1b
        /*005e*/ 	.short	0x00ff


	//----- nvinfo : EIATTR_MERCURY_ISA_VERSION
	.align		4
        /*0060*/ 	.byte	0x03, 0x5f
        /*0062*/ 	.short	0x0101


	//----- nvinfo : EIATTR_VRC_CTA_INIT_COUNT
	.align		4
        /*0064*/ 	.byte	0x02, 0x4a
	.zero		1
	.zero		1


	//----- nvinfo : EIATTR_EXIT_INSTR_OFFSETS
	.align		4
        /*0068*/ 	.byte	0x04, 0x1c
        /*006a*/ 	.short	(.L_197 - .L_196)


	//   ....[0]....
.L_196:
        /*006c*/ 	.word	0x00000320


	//   ....[1]....
        /*0070*/ 	.word	0x00000e90


	//   ....[2]....
        /*0074*/ 	.word	0x000018b0


	//   ....[3]....
        /*0078*/ 	.word	0x000022b0


	//   ....[4]....
        /*007c*/ 	.word	0x00002ca0


	//----- nvinfo : EIATTR_CRS_STACK_SIZE
	.align		4
.L_197:
        /*0080*/ 	.byte	0x04, 0x1e
        /*0082*/ 	.short	(.L_199 - .L_198)
.L_198:
        /*0084*/ 	.word	0x00000000


	//----- nvinfo : EIATTR_CBANK_PARAM_SIZE
	.align		4
.L_199:
        /*0088*/ 	.byte	0x03, 0x19
        /*008a*/ 	.short	0x00d0


	//----- nvinfo : EIATTR_PARAM_CBANK
	.align		4
        /*008c*/ 	.byte	0x04, 0x0a
        /*008e*/ 	.short	(.L_201 - .L_200)
	.align		4
.L_200:
        /*0090*/ 	.word	index@(.nv.constant0._Z18concatenate_kernelI6float26__halfiLl4ELl2ELl16EEvPT0_N36_GLOBAL__N__39a39119_4_k_cu_95ae938114OutputMetaDataIXT2_EEENS4_13InputMetaDataIS2_XT3_EEET1_S9_)
        /*0094*/ 	.short	0x0380
        /*0096*/ 	.short	0x00d0


	//----- nvinfo : EIATTR_SW_WAR
	.align		4
.L_201:
        /*0098*/ 	.byte	0x04, 0x36
        /*009a*/ 	.short	(.L_203 - .L_202)
.L_202:
        /*009c*/ 	.word	0x00000008
.L_203:


//--------------------- .nv.info._Z18concatenate_kernelI6float46__halfiLl4ELl2ELl16EEvPT0_N36_GLOBAL__N__39a39119_4_k_cu_95ae938114OutputMetaDataIXT2_EEENS4_13InputMetaDataIS2_XT3_EEET1_S9_ --------------------------
	.section	.nv.info._Z18concatenate_kernelI6float46__halfiLl4ELl2ELl16EEvPT0_N36_GLOBAL__N__39a39119_4_k_cu_95ae938114OutputMetaDataIXT2_EEENS4_13InputMetaDataIS2_XT3_EEET1_S9_,"",@"SHT_CUDA_INFO"
	.sectionflags	@""
	.align	4


	//----- nvinfo : EIATTR_CUDA_API_VERSION
	.align		4
        /*0000*/ 	.byte	0x04, 0x37
        /*0002*/ 	.short	(.L_205 - .L_204)
.L_204:
        /*0004*/ 	.word	0x00000082


	//----- nvinfo : EIATTR_KPARAM_INFO
	.align		4
.L_205:
        /*0008*/ 	.byte	0x04, 0x17
        /*000a*/ 	.short	(.L_207 - .L_206)
.L_206:
        /*000c*/ 	.word	0x00000000
        /*0010*/ 	.short	0x0004
        /*0012*/ 	.short	0x00cc
        /*0014*/ 	.byte	0x00, 0xf0, 0x11, 0x00


	//----- nvinfo : EIATTR_KPARAM_INFO
	.align		4
.L_207:
        /*0018*/ 	.byte	0x04, 0x17
        /*001a*/ 	.short	(.L_209 - .L_208)
.L_208:
        /*001c*/ 	.word	0x00000000
        /*0020*/ 	.short	0x0003
        /*0022*/ 	.short	0x00c8
        /*0024*/ 	.byte	0x00, 0xf0, 0x11, 0x00


	//----- nvinfo : EIATTR_KPARAM_INFO
	.align		4
.L_209:
        /*0028*/ 	.byte	0x04, 0x17
        /*002a*/ 	.short	(.L_211 - .L_210)
.L_210:
        /*002c*/ 	.word	0x00000000
        /*0030*/ 	.short	0x0002
        /*0032*/ 	.short	0x0048
        /*0034*/ 	.byte	0x00, 0xf0, 0x01, 0x02


	//----- nvinfo : EIATTR_KPARAM_INFO
	.align		4
.L_211:
        /*0038*/ 	.byte	0x04, 0x17
        /*003a*/ 	.short	(.L_213 - .L_212)
.L_212:
        /*003c*/ 	.word	0x00000000
        /*0040*/ 	.short	0x0001
        /*0042*/ 	.short	0x0008
        /*0044*/ 	.byte	0x00, 0xf0, 0x01, 0x01


	//----- nvinfo : EIATTR_KPARAM_INFO
	.align		4
.L_213:
        /*0048*/ 	.byte	0x04, 0x17
        /*004a*/ 	.short	(.L_215 - .L_214)
.L_214:
        /*004c*/ 	.word	0x00000000
        /*0050*/ 	.short	0x0000
        /*0052*/ 	.short	0x0000
        /*0054*/ 	.byte	0x00, 0xf5, 0x21, 0x00


	//----- nvinfo : EIATTR_SPARSE_MMA_MASK
	.align		4
.L_215:
        /*0058*/ 	.byte	0x03, 0x50
        /*005a*/ 	.short	0x0000


	//----- nvinfo : EIATTR_MAXREG_COUNT
	.align		4
        /*005c*/ 	.byte	0x03, 0x1b
        /*005e*/ 	.short	0x00ff


	//----- nvinfo : EIATTR_MERCURY_ISA_VERSION
	.align		4
        /*0060*/ 	.byte	0x03, 0x5f
        /*0062*/ 	.short	0x0101


	//----- nvinfo : EIATTR_VRC_CTA_INIT_COUNT
	.align		4
        /*0064*/ 	.byte	0x02, 0x4a
	.zero		1
	.zero		1


	//----- nvinfo : EIATTR_EXIT_INSTR_OFFSETS
	.align		4
        /*0068*/ 	.byte	0x04, 0x1c
        /*006a*/ 	.short	(.L_217 - .L_216)


	//   ....[0]....
.L_216:
        /*006c*/ 	.word	0x000002f0


	//   ....[1]....
        /*0070*/ 	.word	0x00000e20


	//   ....[2]....
        /*0074*/ 	.word	0x00001820


	//----- nvinfo : EIATTR_CRS_STACK_SIZE
	.align		4
.L_217:
        /*0078*/ 	.byte	0x04, 0x1e
        /*007a*/ 	.short	(.L_219 - .L_218)
.L_218:
        /*007c*/ 	.word	0x00000000


	//----- nvinfo : EIATTR_CBANK_PARAM_SIZE
	.align		4
.L_219:
        /*0080*/ 	.byte	0x03, 0x19
        /*0082*/ 	.short	0x00d0


	//----- nvinfo : EIATTR_PARAM_CBANK
	.align		4
        /*0084*/ 	.byte	0x04, 0x0a
        /*0086*/ 	.short	(.L_221 - .L_220)
	.align		4
.L_220:
        /*0088*/ 	.word	index@(.nv.constant0._Z18concatenate_kernelI6float46__halfiLl4ELl2ELl16EEvPT0_N36_GLOBAL__N__39a39119_4_k_cu_95ae938114OutputMetaDataIXT2_EEENS4_13InputMetaDataIS2_XT3_EEET1_S9_)
        /*008c*/ 	.short	0x0380
        /*008e*/ 	.short	0x00d0


	//----- nvinfo : EIATTR_SW_WAR
	.align		4
.L_221:
        /*0090*/ 	.byte	0x04, 0x36
        /*0092*/ 	.short	(.L_223 - .L_222)
.L_222:
        /*0094*/ 	.word	0x00000008
.L_223:


//--------------------- .nv.callgraph             --------------------------
	.section	.nv.callgraph,"",@"SHT_CUDA_CALLGRAPH"
	.align	4
	.sectionentsize	8
	.align		4
        /*0000*/ 	.word	0x00000000
	.align		4
        /*0004*/ 	.word	0xffffffff
	.align		4
        /*0008*/ 	.word	0x00000000
	.align		4
        /*000c*/ 	.word	0xfffffffe
	.align		4
        /*0010*/ 	.word	0x00000000
	.align		4
        /*0014*/ 	.word	0xfffffffd
	.align		4
        /*0018*/ 	.word	0x00000000
	.align		4
        /*001c*/ 	.word	0xfffffffc


//--------------------- .text._Z18concatenate_kernelI6__halfS0_lLl4ELl2ELl16EEvPT0_N36_GLOBAL__N__39a39119_4_k_cu_95ae938114OutputMetaDataIXT2_EEENS3_13InputMetaDataIS1_XT3_EEET1_S8_ --------------------------
	.section	.text._Z18concatenate_kernelI6__halfS0_lLl4ELl2ELl16EEvPT0_N36_GLOBAL__N__39a39119_4_k_cu_95ae938114OutputMetaDataIXT2_EEENS3_13InputMetaDataIS1_XT3_EEET1_S8_,"ax",@progbits
	.align	128
        .global         _Z18concatenate_kernelI6__halfS0_lLl4ELl2ELl16EEvPT0_N36_GLOBAL__N__39a39119_4_k_cu_95ae938114OutputMetaDataIXT2_EEENS3_13InputMetaDataIS1_XT3_EEET1_S8_
        .type           _Z18concatenate_kernelI6__halfS0_lLl4ELl2ELl16EEvPT0_N36_GLOBAL__N__39a39119_4_k_cu_95ae938114OutputMetaDataIXT2_EEENS3_13InputMetaDataIS1_XT3_EEET1_S8_,@function
        .size           _Z18concatenate_kernelI6__halfS0_lLl4ELl2ELl16EEvPT0_N36_GLOBAL__N__39a39119_4_k_cu_95ae938114OutputMetaDataIXT2_EEENS3_13InputMetaDataIS1_XT3_EEET1_S8_,(.L_x_520 - _Z18concatenate_kernelI6__halfS0_lLl4ELl2ELl16EEvPT0_N36_GLOBAL__N__39a39119_4_k_cu_95ae938114OutputMetaDataIXT2_EEENS3_13InputMetaDataIS1_XT3_EEET1_S8_)
        .other          _Z18concatenate_kernelI6__halfS0_lLl4ELl2ELl16EEvPT0_N36_GLOBAL__N__39a39119_4_k_cu_95ae938114OutputMetaDataIXT2_EEENS3_13InputMetaDataIS1_XT3_EEET1_S8_,@"STO_CUDA_ENTRY STV_DEFAULT"
_Z18concatenate_kernelI6__halfS0_lLl4ELl2ELl16EEvPT0_N36_GLOBAL__N__39a39119_4_k_cu_95ae938114OutputMetaDataIXT2_EEENS3_13InputMetaDataIS1_XT3_EEET1_S8_:
.text._Z18concatenate_kernelI6__halfS0_lLl4ELl2ELl16EEvPT0_N36_GLOBAL__N__39a39119_4_k_cu_95ae938114OutputMetaDataIXT2_EEENS3_13InputMetaDataIS1_XT3_EEET1_S8_:
[----:B------:R-:W0:Y:S08]  /*0000*/  LDC R1, c[0x0][0x37c] ;  /* 0x0000df00ff017b82 */ /* 0x000e300000000800 */
[----:B------:R-:W1:Y:S01]  /*0010*/  LDC.64 R14, c[0x0][0x3c8] ;  /* 0x0000f200ff0e7b82 */ /* 0x000e620000000a00 */
[----:B0-----:R-:W-:-:S04]  /*0020*/  IADD3 R1, PT, PT, R1, -0x80, RZ ;  /* 0xffffff8001017810 */ /* 0x001fc80007ffe0ff */
[----:B------:R-:W-:-:S03]  /*0030*/  R2UR UR6, R1 ;  /* 0x00000000010672ca */ /* 0x000fc600000e0000 */
[----:B------:R-:W0:Y:S08]  /*0040*/  LDC.64 R18, c[0x0][0x3d0] ;  /* 0x0000f400ff127b82 */ /* 0x000e300000000a00 */
[----:B------:R-:W2:Y:S01]  /*0050*/  S2UR UR5, SR_CTAID.Y ;  /* 0x00000000000579c3 */ /* 0x000ea20000002600 */
[----:B-1----:R-:W-:Y:S07]  /*0060*/  STL.64 [R1], R14 ;  /* 0x0000000e01007387 */ /* 0x002fee0000100a00 */
[----:B------:R-:W1:Y:S01]  /*0070*/  LDC.64 R2, c[0x0][0x3d8] ;  /* 0x0000f600ff027b82 */ /* 0x000e620000000a00 */
[----:B0-----:R0:W-:Y:S07]  /*0080*/  STL.64 [R1+0x8], R18 ;  /* 0x0000081201007387 */ /* 0x0011ee0000100a00 */
[----:B------:R-:W3:Y:S01]  /*0090*/  LDC.64 R4, c[0x0][0x3e8] ;  /* 0x0000fa00ff047b82 */ /* 0x000ee20000000a00 */
[----:B--2---:R-:W-:-:S07]  /*00a0*/  USHF.L.U32 UR4, UR5, 0x3, URZ ;  /* 0x0000000305047899 */ /* 0x004fce00080006ff */
[----:B------:R-:W2:Y:S01]  /*00b0*/  LDC.64 R6, c[0x0][0x3f0] ;  /* 0x0000fc00ff067b82 */ /* 0x000ea20000000a00 */
[----:B------:R-:W-:-:S04]  /*00c0*/  ULOP3.LUT UR4, UR4, 0x8, URZ, 0xc0, !UPT ;  /* 0x0000000804047892 */ /* 0x000fc8000f8ec0ff */
[----:B------:R-:W-:-:S03]  /*00d0*/  UIADD3 UR6, UPT, UPT, UR6, UR4, URZ ;  /* 0x0000000406067290 */ /* 0x000fc6000fffe0ff */
[----:B------:R-:W4:Y:S01]  /*00e0*/  LDC.64 R12, c[0x0][0x3f8] ;  /* 0x0000fe00ff0c7b82 */ /* 0x000f220000000a00 */
[----:B-1----:R-:W-:Y:S07]  /*00f0*/  STL.64 [R1+0x10], R2 ;  /* 0x0000100201007387 */ /* 0x002fee0000100a00 */
[----:B------:R-:W1:Y:S01]  /*0100*/  LDC.64 R10, c[0x0][0x408] ;  /* 0x00010200ff0a7b82 */ /* 0x000e620000000a00 */
[----:B---3--:R-:W-:Y:S07]  /*0110*/  STL.64 [R1+0x20], R4 ;  /* 0x0000200401007387 */ /* 0x008fee0000100a00 */
[----:B------:R-:W3:Y:S01]  /*0120*/  LDC.64 R8, c[0x0][0x410] ;  /* 0x00010400ff087b82 */ /* 0x000ee20000000a00 */
[----:B--2---:R-:W-:Y:S07]  /*0130*/  STL.64 [R1+0x28], R6 ;  /* 0x0000280601007387 */ /* 0x004fee0000100a00 */
[----:B------:R-:W2:Y:S01]  /*0140*/  LDC.64 R20, c[0x0][0x418] ;  /* 0x00010600ff147b82 */ /* 0x000ea20000000a00 */
[----:B----4-:R-:W-:Y:S07]  /*0150*/  STL.64 [R1+0x30], R12 ;  /* 0x0000300c01007387 */ /* 0x010fee0000100a00 */
[----:B------:R-:W4:Y:S01]  /*0160*/  LDC.64 R24, c[0x0][0x420] ;  /* 0x00010800ff187b82 */ /* 0x000f220000000a00 */
[----:B-1----:R-:W-:Y:S07]  /*0170*/  STL.64 [R1+0x40], R10 ;  /* 0x0000400a01007387 */ /* 0x002fee0000100a00 */
[----:B------:R-:W1:Y:S01]  /*0180*/  LDC.64 R26, c[0x0][0x428] ;  /* 0x00010a00ff1a7b82 */ /* 0x000e620000000a00 */
[----:B---3--:R-:W-:Y:S07]  /*0190*/  STL.64 [R1+0x48], R8 ;  /* 0x0000480801007387 */ /* 0x008fee0000100a00 */
[----:B------:R-:W3:Y:S01]  /*01a0*/  LDC.64 R28, c[0x0][0x430] ;  /* 0x00010c00ff1c7b82 */ /* 0x000ee20000000a00 */
[----:B--2---:R-:W-:Y:S07]  /*01b0*/  STL.64 [R1+0x50], R20 ;  /* 0x0000501401007387 */ /* 0x004fee0000100a00 */
[----:B0-----:R-:W0:Y:S01]  /*01c0*/  LDC.64 R18, c[0x0][0x438] ;  /* 0x00010e00ff127b82 */ /* 0x001e220000000a00 */
[----:B----4-:R-:W-:Y:S07]  /*01d0*/  STL.64 [R1+0x58], R24 ;  /* 0x0000581801007387 */ /* 0x010fee0000100a00 */
[----:B------:R-:W2:Y:S01]  /*01e0*/  LDC.64 R22, c[0x0][0x440] ;  /* 0x00011000ff167b82 */ /* 0x000ea20000000a00 */
[----:B-1----:R-:W-:Y:S07]  /*01f0*/  STL.64 [R1+0x60], R26 ;  /* 0x0000601a01007387 */ /* 0x002fee0000100a00 */
[----:B------:R-:W1:Y:S01]  /*0200*/  LDC.U8 R14, c[0x0][0x400] ;  /* 0x00010000ff0e7b82 */ /* 0x000e620000000000 */
[----:B---3--:R-:W-:Y:S07]  /*0210*/  STL.64 [R1+0x68], R28 ;  /* 0x0000681c01007387 */ /* 0x008fee0000100a00 */
[----:B------:R-:W3:Y:S01]  /*0220*/  LDC.U8 R16, c[0x0][0x3e0] ;  /* 0x0000f800ff107b82 */ /* 0x000ee20000000000 */
[----:B0-----:R0:W-:Y:S04]  /*0230*/  STL.64 [R1+0x70], R18 ;  /* 0x0000701201007387 */ /* 0x0011e80000100a00 */
[----:B--2---:R2:W-:Y:S04]  /*0240*/  STL.64 [R1+0x78], R22 ;  /* 0x0000781601007387 */ /* 0x0045e80000100a00 */
[----:B-1----:R1:W-:Y:S04]  /*0250*/  STL.U8 [R1+0x38], R14 ;  /* 0x0000380e01007387 */ /* 0x0023e80000100000 */
[----:B---3--:R1:W-:Y:S04]  /*0260*/  STL.U8 [R1+0x18], R16 ;  /* 0x0000181001007387 */ /* 0x0083e80000100000 */
[----:B0-----:R-:W3:Y:S01]  /*0270*/  LDL.64 R18, [UR6+0x70] ;  /* 0x00007006ff127983 */ /* 0x001ee20008100a00 */
[----:B------:R-:W0:Y:S01]  /*0280*/  S2UR UR4, SR_CTAID.X ;  /* 0x00000000000479c3 */ /* 0x000e220000002500 */
[----:B--2---:R-:W0:Y:S07]  /*0290*/  S2R R23, SR_TID.X ;  /* 0x0000000000177919 */ /* 0x004e2e0000002100 */
[----:B------:R-:W0:Y:S02]  /*02a0*/  LDC R0, c[0x0][0x360] ;  /* 0x0000d800ff007b82 */ /* 0x000e240000000800 */
[----:B0-----:R-:W-:-:S05]  /*02b0*/  IMAD R22, R0, UR4, R23 ;  /* 0x0000000400167c24 */ /* 0x001fca000f8e0217 */
[----:B---3--:R-:W-:-:S04]  /*02c0*/  ISETP.GT.U32.AND P0, PT, R18, R22, PT ;  /* 0x000000161200720c */ /* 0x008fc80003f04070 */
[----:B------:R-:W-:-:S13]  /*02d0*/  ISETP.GT.AND.EX P0, PT, R19, RZ, PT, P0 ;  /* 0x000000ff1300720c */ /* 0x000fda0003f04300 */
[----:B-1----:R-:W-:Y:S05]  /*02e0*/  @!P0 EXIT ;  /* 0x000000000000894d */ /* 0x002fea0003800000 */
[----:B------:R-:W-:Y:S01]  /*02f0*/  ULOP3.LUT UR4, UR5, 0x1, URZ, 0xc0, !UPT ;  /* 0x0000000105047892 */ /* 0x000fe2000f8ec0ff */
[----:B------:R-:W2:Y:S03]  /*0300*/  LDL.64 R2, [UR6] ;  /* 0x00000006ff027983 */ /* 0x000ea60008100a00 */
[----:B------:R-:W-:Y:S02]  /*0310*/  UIMAD UR4, UR4, 0x18, UR6 ;  /* 0x00000018040478a4 */ /* 0x000fe4000f8e0206 */
[----:B------:R-:W3:Y:S04]  /*0320*/  LDL.64 R4, [UR6+0x60] ;  /* 0x00006006ff047983 */ /* 0x000ee80008100a00 */
[----:B------:R-:W5:Y:S04]  /*0330*/  LDL.64 R16, [UR6+0x50] ;  /* 0x00005006ff107983 */ /* 0x000f680008100a00 */
[----:B------:R-:W4:Y:S01]  /*0340*/  LDL.U8 R6, [UR4+0x18] ;  /* 0x00001804ff067983 */ /* 0x000f220008100000 */
[----:B------:R-:W0:Y:S01]  /*0350*/  LDCU UR5, c[0x0][0x370] ;  /* 0x00006e00ff0577ac */ /* 0x000e220008000800 */
[----:B------:R-:W1:Y:S01]  /*0360*/  LDCU.64 UR14, c[0x0][0x358] ;  /* 0x00006b00ff0e77ac */ /* 0x000e620008000a00 */
[----:B0-----:R-:W-:Y:S01]  /*0370*/  IMAD R0, R0, UR5, RZ ;  /* 0x0000000500007c24 */ /* 0x001fe2000f8e02ff */
[----:B----4-:R-:W-:-:S02]  /*0380*/  R2UR UR18, R6 ;  /* 0x00000000061272ca */ /* 0x010fc400000e0000 */
[----:B--2---:R-:W-:Y:S02]  /*0390*/  R2UR UR16, R2 ;  /* 0x00000000021072ca */ /* 0x004fe400000e0000 */
[----:B------:R-:W-:Y:S02]  /*03a0*/  R2UR UR17, R3 ;  /* 0x00000000031172ca */ /* 0x000fe400000e0000 */
[----:B---3--:R-:W-:Y:S02]  /*03b0*/  R2UR UR10, R4 ;  /* 0x00000000040a72ca */ /* 0x008fe400000e0000 */
[----:B------:R-:W-:-:S05]  /*03c0*/  R2UR UR11, R5 ;  /* 0x00000000050b72ca */ /* 0x000fca00000e0000 */
[----:B------:R-:W-:-:S09]  /*03d0*/  UISETP.NE.AND UP0, UPT, UR18, URZ, UPT ;  /* 0x000000ff1200728c */ /* 0x000fd2000bf05270 */
[----:B-1----:R-:W-:Y:S05]  /*03e0*/  BRA.U !UP0, `(.L_x_0) ;  /* 0x0000000108187547 */ /* 0x002fea000b800000 */
[----:B------:R-:W2:Y:S02]  /*03f0*/  LDL.64 R2, [UR4+0x10] ;  /* 0x00001004ff027983 */ /* 0x000ea40008100a00 */
[----:B--2---:R-:W-:Y:S02]  /*0400*/  R2UR UR19, R2 ;  /* 0x00000000021372ca */ /* 0x004fe400000e0000 */
[----:B------:R-:W-:Y:S02]  /*0410*/  IADD3 R4, P0, PT, R22, R2, RZ ;  /* 0x0000000216047210 */ /* 0x000fe40007f1e0ff */
[----:B------:R-:W-:-:S03]  /*0420*/  R2UR UR20, R3 ;  /* 0x00000000031472ca */ /* 0x000fc600000e0000 */
[----:B------:R-:W-:Y:S01]  /*0430*/  IMAD.X R3, RZ, RZ, R3, P0 ;  /* 0x000000ffff037224 */ /* 0x000fe200000e0603 */
[----:B------:R-:W-:Y:S11]  /*0440*/  BRA `(.L_x_1) ;  /* 0x0000000000c07947 */ /* 0x000ff60003800000 */
.L_x_0:
[----:B------:R-:W2:Y:S04]  /*0450*/  LDL.64 R12, [UR4+0x20] ;  /* 0x00002004ff0c7983 */ /* 0x000ea80008100a00 */
[----:B------:R-:W3:Y:S04]  /*0460*/  LDL.64 R2, [UR4+0x10] ;  /* 0x00001004ff027983 */ /* 0x000ee80008100a00 */
[----:B------:R-:W5:Y:S01]  /*0470*/  LDL.64 R20, [UR4+0x28] ;  /* 0x00002804ff147983 */ /* 0x000f620008100a00 */
[----:B--2---:R-:W-:Y:S02]  /*0480*/  ISETP.NE.U32.AND P0, PT, R13, RZ, PT ;  /* 0x000000ff0d00720c */ /* 0x004fe40003f05070 */
[----:B---3--:R-:W-:-:S02]  /*0490*/  R2UR UR19, R2 ;  /* 0x00000000021372ca */ /* 0x008fc400000e0000 */
[----:B------:R-:W-:-:S09]  /*04a0*/  R2UR UR20, R3 ;  /* 0x00000000031472ca */ /* 0x000fd200000e0000 */
[----:B------:R-:W-:Y:S06]  /*04b0*/  @P0 BRA `(.L_x_2) ;  /* 0x0000000000600947 */ /* 0x000fec0003800000 */
[----:B------:R-:W0:Y:S01]  /*04c0*/  I2F.U32.RP R4, R12 ;  /* 0x0000000c00047306 */ /* 0x000e220000209000 */
[----:B------:R-:W-:Y:S01]  /*04d0*/  IMAD.MOV R5, RZ, RZ, -R12 ;  /* 0x000000ffff057224 */ /* 0x000fe200078e0a0c */
[----:B------:R-:W-:Y:S02]  /*04e0*/  ISETP.NE.U32.AND P2, PT, R12, RZ, PT ;  /* 0x000000ff0c00720c */ /* 0x000fe40003f45070 */
[----:B------:R-:W-:-:S04]  /*04f0*/  MOV R6, RZ ;  /* 0x000000ff00067202 */ /* 0x000fc80000000f00 */
[----:B0-----:R-:W0:Y:S02]  /*0500*/  MUFU.RCP R4, R4 ;  /* 0x0000000400047308 */ /* 0x001e240000001000 */
[----:B0-----:R-:W-:-:S06]  /*0510*/  IADD3 R2, PT, PT, R4, 0xffffffe, RZ ;  /* 0x0ffffffe04027810 */ /* 0x001fcc0007ffe0ff */
[----:B------:R0:W1:Y:S02]  /*0520*/  F2I.FTZ.U32.TRUNC.NTZ R3, R2 ;  /* 0x0000000200037305 */ /* 0x000064000021f000 */
[----:B0-----:R-:W-:Y:S02]  /*0530*/  HFMA2 R2, -RZ, RZ, 0, 0 ;  /* 0x00000000ff027431 */ /* 0x001fe400000001ff */
[----:B-1----:R-:W-:-:S04]  /*0540*/  IMAD R5, R5, R3, RZ ;  /* 0x0000000305057224 */ /* 0x002fc800078e02ff */
[----:B------:R-:W-:-:S06]  /*0550*/  IMAD.HI.U32 R3, R3, R5, R2 ;  /* 0x0000000503037227 */ /* 0x000fcc00078e0002 */
[----:B------:R-:W-:-:S04]  /*0560*/  IMAD.HI.U32 R3, R3, R22, RZ ;  /* 0x0000001603037227 */ /* 0x000fc800078e00ff */
[----:B------:R-:W-:-:S04]  /*0570*/  IMAD.MOV R5, RZ, RZ, -R3 ;  /* 0x000000ffff057224 */ /* 0x000fc800078e0a03 */
[----:B------:R-:W-:-:S05]  /*0580*/  IMAD R5, R12, R5, R22 ;  /* 0x000000050c057224 */ /* 0x000fca00078e0216 */
[----:B------:R-:W-:-:S13]  /*0590*/  ISETP.GE.U32.AND P0, PT, R5, R12, PT ;  /* 0x0000000c0500720c */ /* 0x000fda0003f06070 */
[----:B------:R-:W-:Y:S01]  /*05a0*/  @P0 IADD3 R5, PT, PT, -R12, R5, RZ ;  /* 0x000000050c050210 */ /* 0x000fe20007ffe1ff */
[----:B------:R-:W-:-:S03]  /*05b0*/  @P0 VIADD R3, R3, 0x1 ;  /* 0x0000000103030836 */ /* 0x000fc60000000000 */
[----:B------:R-:W-:-:S13]  /*05c0*/  ISETP.GE.U32.AND P1, PT, R5, R12, PT ;  /* 0x0000000c0500720c */ /* 0x000fda0003f26070 */
[----:B------:R-:W-:Y:S02]  /*05d0*/  @P1 IADD3 R3, PT, PT, R3, 0x1, RZ ;  /* 0x0000000103031810 */ /* 0x000fe40007ffe0ff */
[----:B------:R-:W-:-:S05]  /*05e0*/  @!P2 LOP3.LUT R3, RZ, R12, RZ, 0x33, !PT ;  /* 0x0000000cff03a212 */ /* 0x000fca00078e33ff */
[--C-:B------:R-:W-:Y:S02]  /*05f0*/  IMAD.MOV R5, RZ, RZ, -R3.reuse ;  /* 0x000000ffff057224 */ /* 0x100fe400078e0a03 */
[----:B------:R-:W-:Y:S02]  /*0600*/  IMAD.MOV.U32 R4, RZ, RZ, R3 ;  /* 0x000000ffff047224 */ /* 0x000fe400078e0003 */
[----:B------:R-:W-:Y:S02]  /*0610*/  IMAD R2, R12, R5, R22 ;  /* 0x000000050c027224 */ /* 0x000fe400078e0216 */
[----:B------:R-:W-:Y:S01]  /*0620*/  HFMA2 R5, -RZ, RZ, 0, 0 ;  /* 0x00000000ff057431 */ /* 0x000fe200000001ff */
[----:B------:R-:W-:Y:S06]  /*0630*/  BRA `(.L_x_3) ;  /* 0x00000000002c7947 */ /* 0x000fec0003800000 */
.L_x_2:
[----:B------:R-:W-:Y:S01]  /*0640*/  IMAD.MOV.U32 R10, RZ, RZ, R22 ;  /* 0x000000ffff0a7224 */ /* 0x000fe200078e0016 */
[----:B------:R-:W-:Y:S02]  /*0650*/  MOV R3, RZ ;  /* 0x000000ff00037202 */ /* 0x000fe40000000f00 */
[----:B------:R-:W-:-:S07]  /*0660*/  MOV R2, 0x680 ;  /* 0x0000068000027802 */ /* 0x000fce0000000f00 */
[----:B-----5:R-:W-:Y:S05]  /*0670*/  CALL.REL.NOINC `($__internal_0_$__cuda_sm20_div_s64) ;  /* 0x000000cc00dc7944 */ /* 0x020fea0003c00000 */
[----:B------:R-:W-:Y:S01]  /*0680*/  IADD3 R7, P0, PT, RZ, -R4, RZ ;  /* 0x80000004ff077210 */ /* 0x000fe20007f1e0ff */
[----:B------:R-:W-:-:S04]  /*0690*/  HFMA2 R23, -RZ, RZ, 0, 0 ;  /* 0x00000000ff177431 */ /* 0x000fc800000001ff */
[----:B------:R-:W-:-:S04]  /*06a0*/  IMAD.X R3, RZ, RZ, ~R5, P0 ;  /* 0x000000ffff037224 */ /* 0x000fc800000e0e05 */
[----:B------:R-:W-:Y:S02]  /*06b0*/  IMAD R6, R3, R12, RZ ;  /* 0x0000000c03067224 */ /* 0x000fe400078e02ff */
[----:B------:R-:W-:-:S04]  /*06c0*/  IMAD.WIDE.U32 R2, R12, R7, R22 ;  /* 0x000000070c027225 */ /* 0x000fc800078e0016 */
[----:B------:R-:W-:-:S04]  /*06d0*/  IMAD R13, R13, R7, R6 ;  /* 0x000000070d0d7224 */ /* 0x000fc800078e0206 */
[----:B------:R-:W-:-:S07]  /*06e0*/  IMAD.IADD R6, R3, 0x1, R13 ;  /* 0x0000000103067824 */ /* 0x000fce00078e020d */
.L_x_3:
[----:B------:R-:W-:Y:S01]  /*06f0*/  IADD3 R2, P0, PT, R2, UR19, RZ ;  /* 0x0000001302027c10 */ /* 0x000fe2000ff1e0ff */
[----:B-----5:R-:W-:-:S03]  /*0700*/  IMAD R5, R5, R20, RZ ;  /* 0x0000001405057224 */ /* 0x020fc600078e02ff */
[----:B------:R-:W-:Y:S01]  /*0710*/  IADD3.X R3, PT, PT, R6, UR20, RZ, P0, !PT ;  /* 0x0000001406037c10 */ /* 0x000fe200087fe4ff */
[-C--:B------:R-:W-:Y:S02]  /*0720*/  IMAD R7, R21, R4.reuse, R5 ;  /* 0x0000000415077224 */ /* 0x080fe400078e0205 */
[----:B------:R-:W-:-:S05]  /*0730*/  IMAD.WIDE.U32 R4, R20, R4, R2 ;  /* 0x0000000414047225 */ /* 0x000fca00078e0002 */
[----:B------:R-:W-:-:S07]  /*0740*/  IADD3 R3, PT, PT, R5, R7, RZ ;  /* 0x0000000705037210 */ /* 0x000fce0007ffe0ff */
.L_x_1:
[C---:B------:R-:W-:Y:S01]  /*0750*/  LEA R20, P0, R4.reuse, UR16, 0x1 ;  /* 0x0000001004147c11 */ /* 0x040fe2000f8008ff */
[----:B------:R-:W0:Y:S03]  /*0760*/  LDCU.64 UR8, c[0x0][0x448] ;  /* 0x00008900ff0877ac */ /* 0x000e260008000a00 */
[----:B------:R-:W-:Y:S01]  /*0770*/  LEA.HI.X R21, R4, UR17, R3, 0x1, P0 ;  /* 0x0000001104157c11 */ /* 0x000fe200080f0c03 */
[----:B------:R-:W1:Y:S04]  /*0780*/  LDCU.64 UR6, c[0x0][0x3a0] ;  /* 0x00007400ff0677ac */ /* 0x000e680008000a00 */
[----:B------:R2:W5:Y:S01]  /*0790*/  LD.E.U16 R20, desc[UR14][R20.64] ;  /* 0x0000000e14147980 */ /* 0x000562000c101500 */
[----:B0-----:R-:W-:-:S04]  /*07a0*/  UISETP.NE.U32.AND UP0, UPT, UR8, 0x3, UPT ;  /* 0x000000030800788c */ /* 0x001fc8000bf05070 */
[----:B------:R-:W-:-:S04]  /*07b0*/  UISETP.NE.AND.EX UP0, UPT, UR9, URZ, UPT, UP0 ;  /* 0x000000ff0900728c */ /* 0x000fc8000bf05300 */
[----:B-1----:R-:W-:Y:S02]  /*07c0*/  USEL UR5, UR11, UR7, !UP0 ;  /* 0x000000070b057287 */ /* 0x002fe4000c000000 */
[----:B------:R-:W-:Y:S02]  /*07d0*/  USEL UR6, UR10, UR6, !UP0 ;  /* 0x000000060a067287 */ /* 0x000fe4000c000000 */
[----:B------:R-:W-:-:S09]  /*07e0*/  UISETP.NE.U32.AND UP0, UPT, UR5, URZ, UPT ;  /* 0x000000ff0500728c */ /* 0x000fd2000bf05070 */
[----:B--2---:R-:W-:Y:S05]  /*07f0*/  BRA.U UP0, `(.L_x_4) ;  /* 0x0000000100507547 */ /* 0x004fea000b800000 */
[----:B------:R-:W0:Y:S01]  /*0800*/  I2F.U32.RP R4, UR6 ;  /* 0x0000000600047d06 */ /* 0x000e220008209000 */
[----:B------:R-:W-:Y:S02]  /*0810*/  ISETP.NE.U32.AND P2, PT, RZ, UR6, PT ;  /* 0x00000006ff007c0c */ /* 0x000fe4000bf45070 */
[----:B------:R-:W-:-:S05]  /*0820*/  MOV R27, RZ ;  /* 0x000000ff001b7202 */ /* 0x000fca0000000f00 */
[----:B0-----:R-:W0:Y:S02]  /*0830*/  MUFU.RCP R4, R4 ;  /* 0x0000000400047308 */ /* 0x001e240000001000 */
[----:B0-----:R-:W-:-:S06]  /*0840*/  VIADD R2, R4, 0xffffffe ;  /* 0x0ffffffe04027836 */ /* 0x001fcc0000000000 */
[----:B------:R0:W1:Y:S02]  /*0850*/  F2I.FTZ.U32.TRUNC.NTZ R3, R2 ;  /* 0x0000000200037305 */ /* 0x000064000021f000 */
[----:B0-----:R-:W-:Y:S01]  /*0860*/  IMAD.MOV.U32 R2, RZ, RZ, RZ ;  /* 0x000000ffff027224 */ /* 0x001fe200078e00ff */
[----:B-1----:R-:W-:-:S05]  /*0870*/  IADD3 R5, PT, PT, RZ, -R3, RZ ;  /* 0x80000003ff057210 */ /* 0x002fca0007ffe0ff */
[----:B------:R-:W-:-:S04]  /*0880*/  IMAD R5, R5, UR6, RZ ;  /* 0x0000000605057c24 */ /* 0x000fc8000f8e02ff */
[----:B------:R-:W-:-:S06]  /*0890*/  IMAD.HI.U32 R3, R3, R5, R2 ;  /* 0x0000000503037227 */ /* 0x000fcc00078e0002 */
[----:B------:R-:W-:-:S05]  /*08a0*/  IMAD.HI.U32 R26, R3, R22, RZ ;  /* 0x00000016031a7227 */ /* 0x000fca00078e00ff */
[----:B------:R-:W-:-:S05]  /*08b0*/  IADD3 R3, PT, PT, -R26, RZ, RZ ;  /* 0x000000ff1a037210 */ /* 0x000fca0007ffe1ff */
[----:B------:R-:W-:-:S05]  /*08c0*/  IMAD R3, R3, UR6, R22 ;  /* 0x0000000603037c24 */ /* 0x000fca000f8e0216 */
[----:B------:R-:W-:-:S13]  /*08d0*/  ISETP.GE.U32.AND P0, PT, R3, UR6, PT ;  /* 0x0000000603007c0c */ /* 0x000fda000bf06070 */
[----:B------:R-:W-:Y:S01]  /*08e0*/  @P0 VIADD R3, R3, -UR6 ;  /* 0x8000000603030c36 */ /* 0x000fe20008000000 */
[----:B------:R-:W-:-:S04]  /*08f0*/  @P0 IADD3 R26, PT, PT, R26, 0x1, RZ ;  /* 0x000000011a1a0810 */ /* 0x000fc80007ffe0ff */
[----:B------:R-:W-:-:S13]  /*0900*/  ISETP.GE.U32.AND P1, PT, R3, UR6, PT ;  /* 0x0000000603007c0c */ /* 0x000fda000bf26070 */
[----:B------:R-:W-:Y:S01]  /*0910*/  @P1 VIADD R26, R26, 0x1 ;  /* 0x000000011a1a1836 */ /* 0x000fe20000000000 */
[----:B------:R-:W-:Y:S01]  /*0920*/  @!P2 LOP3.LUT R26, RZ, UR6, RZ, 0x33, !PT ;  /* 0x00000006ff1aac12 */ /* 0x000fe2000f8e33ff */
[----:B------:R-:W-:Y:S06]  /*0930*/  BRA `(.L_x_5) ;  /* 0x0000000000207947 */ /* 0x000fec0003800000 */
.L_x_4:
[----:B------:R-:W-:Y:S02]  /*0940*/  HFMA2 R3, -RZ, RZ, 0, 0 ;  /* 0x00000000ff037431 */ /* 0x000fe400000001ff */
[----:B------:R-:W-:Y:S01]  /*0950*/  IMAD.MOV.U32 R10, RZ, RZ, R22 ;  /* 0x000000ffff0a7224 */ /* 0x000fe200078e0016 */
[----:B------:R-:W-:Y:S01]  /*0960*/  MOV R13, UR5 ;  /* 0x00000005000d7c02 */ /* 0x000fe20008000f00 */
[----:B------:R-:W-:Y:S01]  /*0970*/  IMAD.U32 R12, RZ, RZ, UR6 ;  /* 0x00000006ff0c7e24 */ /* 0x000fe2000f8e00ff */
[----:B------:R-:W-:-:S07]  /*0980*/  MOV R2, 0x9a0 ;  /* 0x000009a000027802 */ /* 0x000fce0000000f00 */
[----:B-----5:R-:W-:Y:S05]  /*0990*/  CALL.REL.NOINC `($__internal_0_$__cuda_sm20_div_s64) ;  /* 0x000000cc00147944 */ /* 0x020fea0003c00000 */
[----:B------:R-:W-:Y:S01]  /*09a0*/  IMAD.MOV.U32 R26, RZ, RZ, R4 ;  /* 0x000000ffff1a7224 */ /* 0x000fe200078e0004 */
[----:B------:R-:W-:-:S07]  /*09b0*/  MOV R27, R5 ;  /* 0x00000005001b7202 */ /* 0x000fce0000000f00 */
.L_x_5:
[----:B------:R-:W0:Y:S01]  /*09c0*/  LDCU.64 UR12, c[0x0][0x448] ;  /* 0x00008900ff0c77ac */ /* 0x000e220008000a00 */
[----:B------:R-:W-:Y:S01]  /*09d0*/  BSSY.RECONVERGENT B0, `(.L_x_6) ;  /* 0x0000025000007945 */ /* 0x000fe20003800200 */
[----:B------:R-:W1:Y:S01]  /*09e0*/  LDCU.64 UR8, c[0x0][0x398] ;  /* 0x00007300ff0877ac */ /* 0x000e620008000a00 */
[----:B0-----:R-:W-:-:S04]  /*09f0*/  UISETP.NE.U32.AND UP0, UPT, UR12, 0x2, UPT ;  /* 0x000000020c00788c */ /* 0x001fc8000bf05070 */
[----:B------:R-:W-:-:S04]  /*0a00*/  UISETP.NE.AND.EX UP0, UPT, UR13, URZ, UPT, UP0 ;  /* 0x000000ff0d00728c */ /* 0x000fc8000bf05300 */
[----:B-1----:R-:W-:Y:S02]  /*0a10*/  USEL UR7, UR11, UR9, !UP0 ;  /* 0x000000090b077287 */ /* 0x002fe4000c000000 */
[----:B------:R-:W-:-:S04]  /*0a20*/  USEL UR8, UR10, UR8, !UP0 ;  /* 0x000000080a087287 */ /* 0x000fc8000c000000 */
[----:B------:R-:W-:-:S04]  /*0a30*/  LOP3.LUT R2, R27, UR7, RZ, 0xfc, !PT ;  /* 0x000000071b027c12 */ /* 0x000fc8000f8efcff */
[----:B------:R-:W-:-:S13]  /*0a40*/  ISETP.NE.U32.AND P0, PT, R2, RZ, PT ;  /* 0x000000ff0200720c */ /* 0x000fda0003f05070 */
[----:B------:R-:W-:Y:S05]  /*0a50*/  @P0 BRA `(.L_x_7) ;  /* 0x0000000000500947 */ /* 0x000fea0003800000 */
[----:B------:R-:W0:Y:S01]  /*0a60*/  I2F.U32.RP R4, UR8 ;  /* 0x0000000800047d06 */ /* 0x000e220008209000 */
[----:B------:R-:W-:Y:S01]  /*0a70*/  ISETP.NE.U32.AND P2, PT, RZ, UR8, PT ;  /* 0x00000008ff007c0c */ /* 0x000fe2000bf45070 */
[----:B------:R-:W-:-:S06]  /*0a80*/  HFMA2 R25, -RZ, RZ, 0, 0 ;  /* 0x00000000ff197431 */ /* 0x000fcc00000001ff */
        /* <DEDUP_REMOVED lines=17> */
.L_x_7:
[----:B------:R-:W-:Y:S01]  /*0ba0*/  IMAD.MOV.U32 R10, RZ, RZ, R26 ;  /* 0x000000ffff0a7224 */ /* 0x000fe200078e001a */
[----:B------:R-:W-:Y:S01]  /*0bb0*/  MOV R3, R27 ;  /* 0x0000001b00037202 */ /* 0x000fe20000000f00 */
[----:B------:R-:W-:Y:S01]  /*0bc0*/  IMAD.U32 R12, RZ, RZ, UR8 ;  /* 0x00000008ff0c7e24 */ /* 0x000fe2000f8e00ff */
[----:B------:R-:W-:Y:S02]  /*0bd0*/  MOV R13, UR7 ;  /* 0x00000007000d7c02 */ /* 0x000fe40008000f00 */
[----:B------:R-:W-:-:S07]  /*0be0*/  MOV R2, 0xc00 ;  /* 0x00000c0000027802 */ /* 0x000fce0000000f00 */
[----:B-----5:R-:W-:Y:S05]  /*0bf0*/  CALL.REL.NOINC `($__internal_0_$__cuda_sm20_div_s64) ;  /* 0x000000c8007c7944 */ /* 0x020fea0003c00000 */
[----:B------:R-:W-:Y:S01]  /*0c00*/  IMAD.MOV.U32 R24, RZ, RZ, R4 ;  /* 0x000000ffff187224 */ /* 0x000fe200078e0004 */
[----:B------:R-:W-:-:S07]  /*0c10*/  MOV R25, R5 ;  /* 0x0000000500197202 */ /* 0x000fce0000000f00 */
.L_x_8:
[----:B------:R-:W-:Y:S05]  /*0c20*/  BSYNC.RECONVERGENT B0 ;  /* 0x0000000000007941 */ /* 0x000fea0003800200 */
.L_x_6:
        /* <DEDUP_REMOVED lines=11> */
[----:B------:R-:W-:-:S07]  /*0ce0*/  ISETP.NE.U32.AND P2, PT, RZ, UR10, PT ;  /* 0x0000000aff007c0c */ /* 0x000fce000bf45070 */
        /* <DEDUP_REMOVED lines=13> */
[----:B------:R-:W-:Y:S01]  /*0dc0*/  ISETP.GE.U32.AND P1, PT, R5, UR10, PT ;  /* 0x0000000a05007c0c */ /* 0x000fe2000bf26070 */
[----:B------:R-:W-:-:S12]  /*0dd0*/  IMAD.MOV.U32 R5, RZ, RZ, RZ ;  /* 0x000000ffff057224 */ /* 0x000fd800078e00ff */
[----:B------:R-:W-:Y:S01]  /*0de0*/  @P1 VIADD R3, R3, 0x1 ;  /* 0x0000000103031836 */ /* 0x000fe20000000000 */
[----:B------:R-:W-:-:S04]  /*0df0*/  @!P2 LOP3.LUT R3, RZ, UR10, RZ, 0x33, !PT ;  /* 0x0000000aff03ac12 */ /* 0x000fc8000f8e33ff */
[----:B------:R-:W-:Y:S01]  /*0e00*/  MOV R4, R3 ;  /* 0x0000000300047202 */ /* 0x000fe20000000f00 */
[----:B------:R-:W-:Y:S06]  /*0e10*/  BRA `(.L_x_11) ;  /* 0x0000000000187947 */ /* 0x000fec0003800000 */
.L_x_10:
[----:B------:R-:W-:Y:S01]  /*0e20*/  MOV R10, R24 ;  /* 0x00000018000a7202 */ /* 0x000fe20000000f00 */
[----:B------:R-:W-:Y:S01]  /*0e30*/  IMAD.MOV.U32 R3, RZ, RZ, R25 ;  /* 0x000000ffff037224 */ /* 0x000fe200078e0019 */
[----:B------:R-:W-:Y:S01]  /*0e40*/  MOV R12, UR10 ;  /* 0x0000000a000c7c02 */ /* 0x000fe20008000f00 */
[----:B------:R-:W-:Y:S01]  /*0e50*/  IMAD.U32 R13, RZ, RZ, UR9 ;  /* 0x00000009ff0d7e24 */ /* 0x000fe2000f8e00ff */
[----:B------:R-:W-:-:S07]  /*0e60*/  MOV R2, 0xe80 ;  /* 0x00000e8000027802 */ /* 0x000fce0000000f00 */
[----:B-----5:R-:W-:Y:S05]  /*0e70*/  CALL.REL.NOINC `($__internal_0_$__cuda_sm20_div_s64) ;  /* 0x000000c400dc7944 */ /* 0x020fea0003c00000 */
.L_x_11:
[----:B------:R-:W-:Y:S05]  /*0e80*/  BSYNC.RECONVERGENT B0 ;  /* 0x0000000000007941 */ /* 0x000fea0003800200 */
.L_x_9:
[----:B------:R-:W-:Y:S01]  /*0e90*/  IADD3 R3, P0, PT, RZ, -R26, RZ ;  /* 0x8000001aff037210 */ /* 0x000fe20007f1e0ff */
[----:B------:R-:W-:Y:S01]  /*0ea0*/  HFMA2 R11, -RZ, RZ, 0, 0 ;  /* 0x00000000ff0b7431 */ /* 0x000fe200000001ff */
[----:B------:R-:W0:Y:S01]  /*0eb0*/  LDCU.64 UR12, c[0x0][0x3c0] ;  /* 0x00007800ff0c77ac */ /* 0x000e220008000a00 */
[----:B------:R-:W-:Y:S01]  /*0ec0*/  IMAD.MOV.U32 R10, RZ, RZ, R22 ;  /* 0x000000ffff0a7224 */ /* 0x000fe200078e0016 */
[----:B------:R-:W-:Y:S02]  /*0ed0*/  IADD3.X R2, PT, PT, RZ, ~R27, RZ, P0, !PT ;  /* 0x8000001bff027210 */ /* 0x000fe400007fe4ff */
[----:B------:R-:W-:Y:S01]  /*0ee0*/  IADD3 R7, P0, PT, RZ, -R24, RZ ;  /* 0x80000018ff077210 */ /* 0x000fe20007f1e0ff */
[----:B------:R-:W1:Y:S01]  /*0ef0*/  LDCU.128 UR24, c[0x0][0x3b0] ;  /* 0x00007600ff1877ac */ /* 0x000e620008000c00 */
[----:B------:R-:W-:Y:S01]  /*0f00*/  IADD3 R22, P2, PT, R22, R0, RZ ;  /* 0x0000000016167210 */ /* 0x000fe20007f5e0ff */
[----:B------:R-:W-:Y:S02]  /*0f10*/  IMAD R2, R2, UR6, RZ ;  /* 0x0000000602027c24 */ /* 0x000fe4000f8e02ff */
[----:B------:R-:W-:Y:S01]  /*0f20*/  IMAD.WIDE.U32 R10, R3, UR6, R10 ;  /* 0x00000006030a7c25 */ /* 0x000fe2000f8e000a */
[----:B------:R-:W2:Y:S01]  /*0f30*/  LDCU.64 UR22, c[0x0][0x3a8] ;  /* 0x00007500ff1677ac */ /* 0x000ea20008000a00 */
[----:B------:R-:W-:-:S02]  /*0f40*/  IADD3.X R23, PT, PT, RZ, RZ, RZ, P2, !PT ;  /* 0x000000ffff177210 */ /* 0x000fc400017fe4ff */
[----:B------:R-:W-:Y:S02]  /*0f50*/  IMAD R3, R3, UR5, R2 ;  /* 0x0000000503037c24 */ /* 0x000fe4000f8e0202 */
[----:B------:R-:W-:Y:S01]  /*0f60*/  IMAD.X R12, RZ, RZ, ~R25, P0 ;  /* 0x000000ffff0c7224 */ /* 0x000fe200000e0e19 */
[----:B------:R-:W-:Y:S01]  /*0f70*/  IADD3 R6, P0, PT, RZ, -R4, RZ ;  /* 0x80000004ff067210 */ /* 0x000fe20007f1e0ff */
[----:B------:R-:W-:Y:S01]  /*0f80*/  IMAD.MOV.U32 R2, RZ, RZ, R26 ;  /* 0x000000ffff027224 */ /* 0x000fe200078e001a */
[----:B------:R-:W-:Y:S01]  /*0f90*/  IADD3 R8, PT, PT, R11, R3, RZ ;  /* 0x000000030b087210 */ /* 0x000fe20007ffe0ff */
[----:B------:R-:W-:Y:S01]  /*0fa0*/  IMAD R12, R12, UR8, RZ ;  /* 0x000000080c0c7c24 */ /* 0x000fe2000f8e02ff */
[----:B------:R-:W-:Y:S01]  /*0fb0*/  MOV R3, R27 ;  /* 0x0000001b00037202 */ /* 0x000fe20000000f00 */
[----:B------:R-:W-:Y:S01]  /*0fc0*/  IMAD.X R13, RZ, RZ, ~R5, P0 ;  /* 0x000000ffff0d7224 */ /* 0x000fe200000e0e05 */
[----:B------:R-:W-:Y:S01]  /*0fd0*/  ISETP.GE.U32.AND P0, PT, R22, R18, PT ;  /* 0x000000121600720c */ /* 0x000fe20003f06070 */
[----:B0-----:R-:W-:Y:S01]  /*0fe0*/  IMAD R9, R8, UR12, RZ ;  /* 0x0000000c08097c24 */ /* 0x001fe2000f8e02ff */
[----:B------:R-:W-:Y:S01]  /*0ff0*/  MOV R8, R24 ;  /* 0x0000001800087202 */ /* 0x000fe20000000f00 */
[----:B------:R-:W-:Y:S01]  /*1000*/  IMAD.WIDE.U32 R2, R7, UR8, R2 ;  /* 0x0000000807027c25 */ /* 0x000fe2000f8e0002 */
[----:B------:R-:W-:-:S03]  /*1010*/  ISETP.GE.U32.AND.EX P0, PT, R23, R19, PT, P0 ;  /* 0x000000131700720c */ /* 0x000fc60003f06100 */
[----:B------:R-:W-:Y:S02]  /*1020*/  IMAD R7, R7, UR7, R12 ;  /* 0x0000000707077c24 */ /* 0x000fe4000f8e020c */
[C---:B------:R-:W-:Y:S02]  /*1030*/  IMAD R9, R10.reuse, UR13, R9 ;  /* 0x0000000d0a097c24 */ /* 0x040fe4000f8e0209 */
[----:B------:R-:W-:Y:S01]  /*1040*/  IMAD.WIDE.U32 R10, R10, UR12, RZ ;  /* 0x0000000c0a0a7c25 */ /* 0x000fe2000f8e00ff */
[----:B------:R-:W-:Y:S01]  /*1050*/  IADD3 R3, PT, PT, R3, R7, RZ ;  /* 0x0000000703037210 */ /* 0x000fe20007ffe0ff */
[----:B------:R-:W0:Y:S02]  /*1060*/  LDCU.64 UR12, c[0x0][0x450] ;  /* 0x00008a00ff0c77ac */ /* 0x000e240008000a00 */
[----:B------:R-:W-:Y:S02]  /*1070*/  IMAD.IADD R7, R11, 0x1, R9 ;  /* 0x000000010b077824 */ /* 0x000fe400078e0209 */
[----:B------:R-:W-:-:S02]  /*1080*/  IMAD R13, R13, UR10, RZ ;  /* 0x0000000a0d0d7c24 */ /* 0x000fc4000f8e02ff */
[----:B------:R-:W-:Y:S02]  /*1090*/  IMAD.MOV.U32 R9, RZ, RZ, R25 ;  /* 0x000000ffff097224 */ /* 0x000fe400078e0019 */
[C---:B------:R-:W-:Y:S02]  /*10a0*/  IMAD R13, R6.reuse, UR9, R13 ;  /* 0x00000009060d7c24 */ /* 0x040fe4000f8e020d */
[----:B------:R-:W-:Y:S01]  /*10b0*/  IMAD.WIDE.U32 R8, R6, UR10, R8 ;  /* 0x0000000a06087c25 */ /* 0x000fe2000f8e0008 */
[----:B------:R-:W-:-:S03]  /*10c0*/  MOV R6, R10 ;  /* 0x0000000a00067202 */ /* 0x000fc60000000f00 */
[----:B-1----:R-:W-:Y:S02]  /*10d0*/  IMAD R3, R3, UR26, RZ ;  /* 0x0000001a03037c24 */ /* 0x002fe4000f8e02ff */
[----:B--2---:R-:W-:Y:S02]  /*10e0*/  IMAD R5, R5, UR22, RZ ;  /* 0x0000001605057c24 */ /* 0x004fe4000f8e02ff */
[C---:B------:R-:W-:Y:S02]  /*10f0*/  IMAD R11, R2.reuse, UR27, R3 ;  /* 0x0000001b020b7c24 */ /* 0x040fe4000f8e0203 */
[----:B------:R-:W-:-:S04]  /*1100*/  IMAD.WIDE.U32 R2, R2, UR26, R6 ;  /* 0x0000001a02027c25 */ /* 0x000fc8000f8e0006 */
[----:B------:R-:W-:Y:S01]  /*1110*/  IMAD.IADD R6, R9, 0x1, R13 ;  /* 0x0000000109067824 */ /* 0x000fe200078e020d */
[----:B------:R-:W-:-:S03]  /*1120*/  IADD3 R3, PT, PT, R3, R11, RZ ;  /* 0x0000000b03037210 */ /* 0x000fc60007ffe0ff */
[----:B------:R-:W-:-:S04]  /*1130*/  IMAD R7, R6, UR24, RZ ;  /* 0x0000001806077c24 */ /* 0x000fc8000f8e02ff */
[C---:B------:R-:W-:Y:S02]  /*1140*/  IMAD R7, R8.reuse, UR25, R7 ;  /* 0x0000001908077c24 */ /* 0x040fe4000f8e0207 */
[----:B------:R-:W-:Y:S01]  /*1150*/  IMAD.WIDE.U32 R8, R8, UR24, R2 ;  /* 0x0000001808087c25 */ /* 0x000fe2000f8e0002 */
[----:B------:R-:W1:Y:S03]  /*1160*/  LDCU.64 UR24, c[0x0][0x380] ;  /* 0x00007000ff1877ac */ /* 0x000e660008000a00 */
[----:B0----5:R-:W-:Y:S02]  /*1170*/  IMAD R3, R17, UR12, RZ ;  /* 0x0000000c11037c24 */ /* 0x021fe4000f8e02ff */
[----:B------:R-:W-:Y:S02]  /*1180*/  IMAD.IADD R9, R9, 0x1, R7 ;  /* 0x0000000109097824 */ /* 0x000fe400078e0207 */
[----:B------:R-:W-:-:S02]  /*1190*/  IMAD R7, R16, UR13, R3 ;  /* 0x0000000d10077c24 */ /* 0x000fc4000f8e0203 */
[----:B------:R-:W-:-:S05]  /*11a0*/  IMAD.WIDE.U32 R2, R16, UR12, R8 ;  /* 0x0000000c10027c25 */ /* 0x000fca000f8e0008 */
[----:B------:R-:W-:Y:S01]  /*11b0*/  IADD3 R3, PT, PT, R3, R7, RZ ;  /* 0x0000000703037210 */ /* 0x000fe20007ffe0ff */
[C---:B------:R-:W-:Y:S02]  /*11c0*/  IMAD R7, R4.reuse, UR23, R5 ;  /* 0x0000001704077c24 */ /* 0x040fe4000f8e0205 */
[----:B------:R-:W-:-:S04]  /*11d0*/  IMAD.WIDE.U32 R4, R4, UR22, R2 ;  /* 0x0000001604047c25 */ /* 0x000fc8000f8e0002 */
[----:B------:R-:W-:Y:S01]  /*11e0*/  IMAD.IADD R3, R5, 0x1, R7 ;  /* 0x0000000105037824 */ /* 0x000fe200078e0207 */
[----:B-1----:R-:W-:-:S04]  /*11f0*/  LEA R2, P1, R4, UR24, 0x1 ;  /* 0x0000001804027c11 */ /* 0x002fc8000f8208ff */
[----:B------:R-:W-:-:S05]  /*1200*/  LEA.HI.X R3, R4, UR25, R3, 0x1, P1 ;  /* 0x0000001904037c11 */ /* 0x000fca00088f0c03 */
[----:B------:R0:W-:Y:S01]  /*1210*/  STG.E.U16 desc[UR14][R2.64], R20 ;  /* 0x0000001402007986 */ /* 0x0001e2000c10150e */
[----:B------:R-:W-:Y:S05]  /*1220*/  @P0 EXIT ;  /* 0x000000000000094d */ /* 0x000fea0003800000 */
[----:B------:R-:W-:-:S13]  /*1230*/  ISETP.NE.AND P1, PT, RZ, UR18, PT ;  /* 0x00000012ff007c0c */ /* 0x000fda000bf25270 */
[----:B------:R-:W-:-:S04]  /*1240*/  @P1 IADD3 R4, P0, PT, R22, UR19, RZ ;  /* 0x0000001316041c10 */ /* 0x000fc8000ff1e0ff */
[----:B0-----:R-:W-:Y:S01]  /*1250*/  @P1 IADD3.X R3, PT, PT, R23, UR20, RZ, P0, !PT ;  /* 0x0000001417031c10 */ /* 0x001fe200087fe4ff */
[----:B------:R-:W-:Y:S08]  /*1260*/  @P1 BRA `(.L_x_12) ;  /* 0x0000000000bc1947 */ /* 0x000ff00003800000 */
[----:B------:R-:W2:Y:S04]  /*1270*/  LDL.64 R12, [UR4+0x20] ;  /* 0x00002004ff0c7983 */ /* 0x000ea80008100a00 */
[----:B------:R-:W5:Y:S01]  /*1280*/  LDL.64 R20, [UR4+0x28] ;  /* 0x00002804ff147983 */ /* 0x000f620008100a00 */
[----:B------:R-:W-:Y:S01]  /*1290*/  BSSY.RECONVERGENT B0, `(.L_x_13) ;  /* 0x0000026000007945 */ /* 0x000fe20003800200 */
[----:B--2---:R-:W-:-:S04]  /*12a0*/  LOP3.LUT R2, R23, R13, RZ, 0xfc, !PT ;  /* 0x0000000d17027212 */ /* 0x004fc800078efcff */
[----:B------:R-:W-:-:S13]  /*12b0*/  ISETP.NE.U32.AND P0, PT, R2, RZ, PT ;  /* 0x000000ff0200720c */ /* 0x000fda0003f05070 */
[----:B------:R-:W-:Y:S05]  /*12c0*/  @P0 BRA `(.L_x_14) ;  /* 0x0000000000600947 */ /* 0x000fea0003800000 */
[----:B------:R-:W0:Y:S01]  /*12d0*/  I2F.U32.RP R4, R12 ;  /* 0x0000000c00047306 */ /* 0x000e220000209000 */
[----:B------:R-:W-:Y:S01]  /*12e0*/  IADD3 R5, PT, PT, RZ, -R12, RZ ;  /* 0x8000000cff057210 */ /* 0x000fe20007ffe0ff */
[----:B------:R-:W-:Y:S01]  /*12f0*/  IMAD.MOV.U32 R6, RZ, RZ, RZ ;  /* 0x000000ffff067224 */ /* 0x000fe200078e00ff */
[----:B------:R-:W-:-:S05]  /*1300*/  ISETP.NE.U32.AND P2, PT, R12, RZ, PT ;  /* 0x000000ff0c00720c */ /* 0x000fca0003f45070 */
[----:B0-----:R-:W0:Y:S02]  /*1310*/  MUFU.RCP R4, R4 ;  /* 0x0000000400047308 */ /* 0x001e240000001000 */
[----:B0-----:R-:W-:-:S06]  /*1320*/  VIADD R2, R4, 0xffffffe ;  /* 0x0ffffffe04027836 */ /* 0x001fcc0000000000 */
[----:B------:R0:W1:Y:S02]  /*1330*/  F2I.FTZ.U32.TRUNC.NTZ R3, R2 ;  /* 0x0000000200037305 */ /* 0x000064000021f000 */
[----:B0-----:R-:W-:Y:S02]  /*1340*/  IMAD.MOV.U32 R2, RZ, RZ, RZ ;  /* 0x000000ffff027224 */ /* 0x001fe400078e00ff */
[----:B-1----:R-:W-:-:S04]  /*1350*/  IMAD R5, R5, R3, RZ ;  /* 0x0000000305057224 */ /* 0x002fc800078e02ff */
[----:B------:R-:W-:-:S06]  /*1360*/  IMAD.HI.U32 R3, R3, R5, R2 ;  /* 0x0000000503037227 */ /* 0x000fcc00078e0002 */
[----:B------:R-:W-:-:S05]  /*1370*/  IMAD.HI.U32 R3, R3, R22, RZ ;  /* 0x0000001603037227 */ /* 0x000fca00078e00ff */
[----:B------:R-:W-:-:S05]  /*1380*/  IADD3 R5, PT, PT, -R3, RZ, RZ ;  /* 0x000000ff03057210 */ /* 0x000fca0007ffe1ff */
[----:B------:R-:W-:-:S05]  /*1390*/  IMAD R5, R12, R5, R22 ;  /* 0x000000050c057224 */ /* 0x000fca00078e0216 */
[----:B------:R-:W-:-:S13]  /*13a0*/  ISETP.GE.U32.AND P0, PT, R5, R12, PT ;  /* 0x0000000c0500720c */ /* 0x000fda0003f06070 */
[----:B------:R-:W-:Y:S01]  /*13b0*/  @P0 IMAD.IADD R5, R5, 0x1, -R12 ;  /* 0x0000000105050824 */ /* 0x000fe200078e0a0c */
[----:B------:R-:W-:-:S04]  /*13c0*/  @P0 IADD3 R3, PT, PT, R3, 0x1, RZ ;  /* 0x0000000103030810 */ /* 0x000fc80007ffe0ff */
[----:B------:R-:W-:-:S13]  /*13d0*/  ISETP.GE.U32.AND P1, PT, R5, R12, PT ;  /* 0x0000000c0500720c */ /* 0x000fda0003f26070 */
[----:B------:R-:W-:Y:S01]  /*13e0*/  @P1 VIADD R3, R3, 0x1 ;  /* 0x0000000103031836 */ /* 0x000fe20000000000 */
[----:B------:R-:W-:-:S04]  /*13f0*/  @!P2 LOP3.LUT R3, RZ, R12, RZ, 0x33, !PT ;  /* 0x0000000cff03a212 */ /* 0x000fc800078e33ff */
[----:B------:R-:W-:Y:S02]  /*1400*/  IADD3 R5, PT, PT, -R3, RZ, RZ ;  /* 0x000000ff03057210 */ /* 0x000fe40007ffe1ff */
[----:B------:R-:W-:-:S03]  /*1410*/  MOV R4, R3 ;  /* 0x0000000300047202 */ /* 0x000fc60000000f00 */
[----:B------:R-:W-:Y:S02]  /*1420*/  IMAD R2, R12, R5, R22 ;  /* 0x000000050c027224 */ /* 0x000fe400078e0216 */
[----:B------:R-:W-:Y:S01]  /*1430*/  IMAD.MOV.U32 R5, RZ, RZ, RZ ;  /* 0x000000ffff057224 */ /* 0x000fe200078e00ff */
[----:B------:R-:W-:Y:S06]  /*1440*/  BRA `(.L_x_15) ;  /* 0x0000000000287947 */ /* 0x000fec0003800000 */
.L_x_14:
[----:B------:R-:W-:Y:S01]  /*1450*/  MOV R10, R22 ;  /* 0x00000016000a7202 */ /* 0x000fe20000000f00 */
[----:B------:R-:W-:Y:S01]  /*1460*/  IMAD.MOV.U32 R3, RZ, RZ, R23 ;  /* 0x000000ffff037224 */ /* 0x000fe200078e0017 */
[----:B------:R-:W-:-:S07]  /*1470*/  MOV R2, 0x1490 ;  /* 0x0000149000027802 */ /* 0x000fce0000000f00 */
[----:B-----5:R-:W-:Y:S05]  /*1480*/  CALL.REL.NOINC `($__internal_0_$__cuda_sm20_div_s64) ;  /* 0x000000c000587944 */ /* 0x020fea0003c00000 */
[----:B------:R-:W-:-:S04]  /*1490*/  IADD3 R7, P0, PT, RZ, -R4, RZ ;  /* 0x80000004ff077210 */ /* 0x000fc80007f1e0ff */
[----:B------:R-:W-:-:S05]  /*14a0*/  IADD3.X R3, PT, PT, RZ, ~R5, RZ, P0, !PT ;  /* 0x80000005ff037210 */ /* 0x000fca00007fe4ff */
[----:B------:R-:W-:Y:S02]  /*14b0*/  IMAD R6, R3, R12, RZ ;  /* 0x0000000c03067224 */ /* 0x000fe400078e02ff */
[----:B------:R-:W-:-:S04]  /*14c0*/  IMAD.WIDE.U32 R2, R12, R7, R22 ;  /* 0x000000070c027225 */ /* 0x000fc800078e0016 */
[----:B------:R-:W-:-:S04]  /*14d0*/  IMAD R13, R13, R7, R6 ;  /* 0x000000070d0d7224 */ /* 0x000fc800078e0206 */
[----:B------:R-:W-:-:S07]  /*14e0*/  IMAD.IADD R6, R3, 0x1, R13 ;  /* 0x0000000103067824 */ /* 0x000fce00078e020d */
.L_x_15:
[----:B------:R-:W-:Y:S05]  /*14f0*/  BSYNC.RECONVERGENT B0 ;  /* 0x0000000000007941 */ /* 0x000fea0003800200 */
.L_x_13:
[----:B------:R-:W-:Y:S01]  /*1500*/  IADD3 R2, P0, PT, R2, UR19, RZ ;  /* 0x0000001302027c10 */ /* 0x000fe2000ff1e0ff */
[----:B-----5:R-:W-:-:S03]  /*1510*/  IMAD R5, R5, R20, RZ ;  /* 0x0000001405057224 */ /* 0x020fc600078e02ff */
[----:B------:R-:W-:Y:S01]  /*1520*/  IADD3.X R3, PT, PT, R6, UR20, RZ, P0, !PT ;  /* 0x0000001406037c10 */ /* 0x000fe200087fe4ff */
[-C--:B------:R-:W-:Y:S02]  /*1530*/  IMAD R7, R21, R4.reuse, R5 ;  /* 0x0000000415077224 */ /* 0x080fe400078e0205 */
[----:B------:R-:W-:-:S05]  /*1540*/  IMAD.WIDE.U32 R4, R20, R4, R2 ;  /* 0x0000000414047225 */ /* 0x000fca00078e0002 */
[----:B------:R-:W-:-:S07]  /*1550*/  IADD3 R3, PT, PT, R5, R7, RZ ;  /* 0x0000000705037210 */ /* 0x000fce0007ffe0ff */
.L_x_12:
[----:B------:R-:W-:-:S04]  /*1560*/  LEA R20, P0, R4, UR16, 0x1 ;  /* 0x0000001004147c11 */ /* 0x000fc8000f8008ff */
[----:B------:R-:W-:-:S05]  /*1570*/  LEA.HI.X R21, R4, UR17, R3, 0x1, P0 ;  /* 0x0000001104157c11 */ /* 0x000fca00080f0c03 */
[----:B------:R0:W5:Y:S01]  /*1580*/  LD.E.U16 R20, desc[UR14][R20.64] ;  /* 0x0000000e14147980 */ /* 0x000162000c101500 */
[----:B------:R-:W-:Y:S01]  /*1590*/  LOP3.LUT R2, R23, UR5, RZ, 0xfc, !PT ;  /* 0x0000000517027c12 */ /* 0x000fe2000f8efcff */
[----:B------:R-:W-:Y:S03]  /*15a0*/  BSSY.RECONVERGENT B0, `(.L_x_16) ;  /* 0x000001f000007945 */ /* 0x000fe60003800200 */
[----:B------:R-:W-:-:S13]  /*15b0*/  ISETP.NE.U32.AND P0, PT, R2, RZ, PT ;  /* 0x000000ff0200720c */ /* 0x000fda0003f05070 */
[----:B0-----:R-:W-:Y:S05]  /*15c0*/  @P0 BRA `(.L_x_17) ;  /* 0x0000000000500947 */ /* 0x001fea0003800000 */
[----:B------:R-:W0:Y:S01]  /*15d0*/  I2F.U32.RP R4, UR6 ;  /* 0x0000000600047d06 */ /* 0x000e220008209000 */
[----:B------:R-:W-:Y:S01]  /*15e0*/  IMAD.MOV.U32 R2, RZ, RZ, RZ ;  /* 0x000000ffff027224 */ /* 0x000fe200078e00ff */
[----:B------:R-:W-:Y:S01]  /*15f0*/  ISETP.NE.U32.AND P2, PT, RZ, UR6, PT ;  /* 0x00000006ff007c0c */ /* 0x000fe2000bf45070 */
[----:B------:R-:W-:-:S05]  /*1600*/  HFMA2 R27, -RZ, RZ, 0, 0 ;  /* 0x00000000ff1b7431 */ /* 0x000fca00000001ff */
[----:B0-----:R-:W0:Y:S02]  /*1610*/  MUFU.RCP R4, R4 ;  /* 0x0000000400047308 */ /* 0x001e240000001000 */
[----:B0-----:R-:W-:-:S06]  /*1620*/  VIADD R5, R4, 0xffffffe ;  /* 0x0ffffffe04057836 */ /* 0x001fcc0000000000 */
[----:B------:R-:W0:Y:S02]  /*1630*/  F2I.FTZ.U32.TRUNC.NTZ R3, R5 ;  /* 0x0000000500037305 */ /* 0x000e24000021f000 */
[----:B0-----:R-:W-:-:S05]  /*1640*/  IADD3 R7, PT, PT, RZ, -R3, RZ ;  /* 0x80000003ff077210 */ /* 0x001fca0007ffe0ff */
        /* <DEDUP_REMOVED lines=12> */
.L_x_17:
        /* <DEDUP_REMOVED lines=8> */
.L_x_18:
[----:B------:R-:W-:Y:S05]  /*1790*/  BSYNC.RECONVERGENT B0 ;  /* 0x0000000000007941 */ /* 0x000fea0003800200 */
.L_x_16:
[----:B------:R-:W-:Y:S01]  /*17a0*/  LOP3.LUT R2, R27, UR7, RZ, 0xfc, !PT ;  /* 0x000000071b027c12 */ /* 0x000fe2000f8efcff */
[----:B------:R-:W-:Y:S03]  /*17b0*/  BSSY.RECONVERGENT B0, `(.L_x_19) ;  /* 0x000001f000007945 */ /* 0x000fe60003800200 */
[----:B------:R-:W-:-:S13]  /*17c0*/  ISETP.NE.U32.AND P0, PT, R2, RZ, PT ;  /* 0x000000ff0200720c */ /* 0x000fda0003f05070 */
[----:B------:R-:W-:Y:S05]  /*17d0*/  @P0 BRA `(.L_x_20) ;  /* 0x0000000000500947 */ /* 0x000fea0003800000 */
        /* <DEDUP_REMOVED lines=20> */
.L_x_20:
        /* <DEDUP_REMOVED lines=8> */
.L_x_21:
[----:B------:R-:W-:Y:S05]  /*19a0*/  BSYNC.RECONVERGENT B0 ;  /* 0x0000000000007941 */ /* 0x000fea0003800200 */
.L_x_19:
[----:B------:R-:W-:Y:S01]  /*19b0*/  LOP3.LUT R2, R25, UR9, RZ, 0xfc, !PT ;  /* 0x0000000919027c12 */ /* 0x000fe2000f8efcff */
[----:B------:R-:W-:Y:S03]  /*19c0*/  BSSY.RECONVERGENT B0, `(.L_x_22) ;  /* 0x000001d000007945 */ /* 0x000fe60003800200 */
[----:B------:R-:W-:-:S13]  /*19d0*/  ISETP.NE.U32.AND P0, PT, R2, RZ, PT ;  /* 0x000000ff0200720c */ /* 0x000fda0003f05070 */
[----:B------:R-:W-:Y:S05]  /*19e0*/  @P0 BRA `(.L_x_23) ;  /* 0x0000000000500947 */ /* 0x000fea0003800000 */
[----:B------:R-:W0:Y:S01]  /*19f0*/  I2F.U32.RP R5, UR10 ;  /* 0x0000000a00057d06 */ /* 0x000e220008209000 */
[----:B------:R-:W-:Y:S01]  /*1a00*/  IMAD.MOV.U32 R2, RZ, RZ, RZ ;  /* 0x000000ffff027224 */ /* 0x000fe200078e00ff */
[----:B------:R-:W-:-:S06]  /*1a10*/  ISETP.NE.U32.AND P2, PT, RZ, UR10, PT ;  /* 0x0000000aff007c0c */ /* 0x000fcc000bf45070 */
[----:B0-----:R-:W0:Y:S02]  /*1a20*/  MUFU.RCP R5, R5 ;  /* 0x0000000500057308 */ /* 0x001e240000001000 */
[----:B0-----:R-:W-:Y:S02]  /*1a30*/  VIADD R6, R5, 0xffffffe ;  /* 0x0ffffffe05067836 */ /* 0x001fe40000000000 */
[----:B------:R-:W-:-:S04]  /*1a40*/  HFMA2 R5, -RZ, RZ, 0, 0 ;  /* 0x00000000ff057431 */ /* 0x000fc800000001ff */
        /* <DEDUP_REMOVED lines=14> */
.L_x_23:
[----:B------:R-:W-:Y:S01]  /*1b30*/  IMAD.MOV.U32 R10, RZ, RZ, R24 ;  /* 0x000000ffff0a7224 */ /* 0x000fe200078e0018 */
[----:B------:R-:W-:Y:S01]  /*1b40*/  MOV R3, R25 ;  /* 0x0000001900037202 */ /* 0x000fe20000000f00 */
[----:B------:R-:W-:Y:S01]  /*1b50*/  IMAD.U32 R12, RZ, RZ, UR10 ;  /* 0x0000000aff0c7e24 */ /* 0x000fe2000f8e00ff */
[----:B------:R-:W-:Y:S02]  /*1b60*/  MOV R13, UR9 ;  /* 0x00000009000d7c02 */ /* 0x000fe40008000f00 */
[----:B------:R-:W-:-:S07]  /*1b70*/  MOV R2, 0x1b90 ;  /* 0x00001b9000027802 */ /* 0x000fce0000000f00 */
[----:B-----5:R-:W-:Y:S05]  /*1b80*/  CALL.REL.NOINC `($__internal_0_$__cuda_sm20_div_s64) ;  /* 0x000000b800987944 */ /* 0x020fea0003c00000 */
.L_x_24:
[----:B------:R-:W-:Y:S05]  /*1b90*/  BSYNC.RECONVERGENT B0 ;  /* 0x0000000000007941 */ /* 0x000fea0003800200 */
.L_x_22:
[----:B------:R-:W-:Y:S01]  /*1ba0*/  IADD3 R3, P0, PT, RZ, -R26, RZ ;  /* 0x8000001aff037210 */ /* 0x000fe20007f1e0ff */
[----:B------:R-:W0:Y:S01]  /*1bb0*/  LDCU.64 UR12, c[0x0][0x3c0] ;  /* 0x00007800ff0c77ac */ /* 0x000e220008000a00 */
[----:B------:R-:W-:Y:S01]  /*1bc0*/  MOV R10, R22 ;  /* 0x00000016000a7202 */ /* 0x000fe20000000f00 */
[----:B------:R-:W-:Y:S02]  /*1bd0*/  IMAD.MOV.U32 R11, RZ, RZ, R23 ;  /* 0x000000ffff0b7224 */ /* 0x000fe400078e0017 */
[----:B------:R-:W-:Y:S01]  /*1be0*/  IMAD.X R2, RZ, RZ, ~R27, P0 ;  /* 0x000000ffff027224 */ /* 0x000fe200000e0e1b */
[----:B------:R-:W-:Y:S01]  /*1bf0*/  IADD3 R7, P0, PT, RZ, -R24, RZ ;  /* 0x80000018ff077210 */ /* 0x000fe20007f1e0ff */
[C---:B------:R-:W-:Y:S01]  /*1c00*/  IMAD.WIDE.U32 R10, R3.reuse, UR6, R10 ;  /* 0x00000006030a7c25 */ /* 0x040fe2000f8e000a */
[----:B------:R-:W1:Y:S02]  /*1c10*/  LDCU.128 UR24, c[0x0][0x3b0] ;  /* 0x00007600ff1877ac */ /* 0x000e640008000c00 */
[----:B------:R-:W-:Y:S01]  /*1c20*/  IADD3.X R12, PT, PT, RZ, ~R25, RZ, P0, !PT ;  /* 0x80000019ff0c7210 */ /* 0x000fe200007fe4ff */
[----:B------:R-:W-:Y:S01]  /*1c30*/  IMAD R2, R2, UR6, RZ ;  /* 0x0000000602027c24 */ /* 0x000fe2000f8e02ff */
[----:B------:R-:W-:Y:S01]  /*1c40*/  IADD3 R6, P0, PT, RZ, -R4, RZ ;  /* 0x80000004ff067210 */ /* 0x000fe20007f1e0ff */
[----:B------:R-:W2:Y:S02]  /*1c50*/  LDCU.64 UR22, c[0x0][0x3a8] ;  /* 0x00007500ff1677ac */ /* 0x000ea40008000a00 */
[----:B------:R-:W-:Y:S01]  /*1c60*/  IMAD R3, R3, UR5, R2 ;  /* 0x0000000503037c24 */ /* 0x000fe2000f8e0202 */
[----:B------:R-:W-:Y:S01]  /*1c70*/  MOV R2, R26 ;  /* 0x0000001a00027202 */ /* 0x000fe20000000f00 */
[----:B------:R-:W-:Y:S01]  /*1c80*/  IMAD R12, R12, UR8, RZ ;  /* 0x000000080c0c7c24 */ /* 0x000fe2000f8e02ff */
[----:B------:R-:W-:Y:S01]  /*1c90*/  IADD3.X R13, PT, PT, RZ, ~R5, RZ, P0, !PT ;  /* 0x80000005ff0d7210 */ /* 0x000fe200007fe4ff */
[----:B------:R-:W-:Y:S01]  /*1ca0*/  IMAD.IADD R8, R11, 0x1, R3 ;  /* 0x000000010b087824 */ /* 0x000fe200078e0203 */
[----:B------:R-:W-:Y:S01]  /*1cb0*/  IADD3 R22, P0, PT, R0, R22, RZ ;  /* 0x0000001600167210 */ /* 0x000fe20007f1e0ff */
[----:B------:R-:W-:-:S02]  /*1cc0*/  IMAD.MOV.U32 R3, RZ, RZ, R27 ;  /* 0x000000ffff037224 */ /* 0x000fc400078e001b */
[----:B0-----:R-:W-:Y:S02]  /*1cd0*/  IMAD R9, R8, UR12, RZ ;  /* 0x0000000c08097c24 */ /* 0x001fe4000f8e02ff */
[----:B------:R-:W-:-:S04]  /*1ce0*/  IMAD.WIDE.U32 R2, R7, UR8, R2 ;  /* 0x0000000807027c25 */ /* 0x000fc8000f8e0002 */
[C---:B------:R-:W-:Y:S02]  /*1cf0*/  IMAD R9, R10.reuse, UR13, R9 ;  /* 0x0000000d0a097c24 */ /* 0x040fe4000f8e0209 */
[----:B------:R-:W-:Y:S02]  /*1d00*/  IMAD R7, R7, UR7, R12 ;  /* 0x0000000707077c24 */ /* 0x000fe4000f8e020c */
[----:B------:R-:W-:Y:S01]  /*1d10*/  IMAD.WIDE.U32 R10, R10, UR12, RZ ;  /* 0x0000000c0a0a7c25 */ /* 0x000fe2000f8e00ff */
[----:B------:R-:W0:Y:S03]  /*1d20*/  LDCU.64 UR12, c[0x0][0x450] ;  /* 0x00008a00ff0c77ac */ /* 0x000e260008000a00 */
[----:B------:R-:W-:Y:S01]  /*1d30*/  IMAD.IADD R3, R3, 0x1, R7 ;  /* 0x0000000103037824 */ /* 0x000fe200078e0207 */
[----:B------:R-:W-:Y:S01]  /*1d40*/  IADD3 R7, PT, PT, R11, R9, RZ ;  /* 0x000000090b077210 */ /* 0x000fe20007ffe0ff */
[----:B------:R-:W-:Y:S01]  /*1d50*/  IMAD R13, R13, UR10, RZ ;  /* 0x0000000a0d0d7c24 */ /* 0x000fe2000f8e02ff */
[----:B------:R-:W-:Y:S01]  /*1d60*/  MOV R9, R25 ;  /* 0x0000001900097202 */ /* 0x000fe20000000f00 */
[----:B------:R-:W-:-:S02]  /*1d70*/  IMAD.MOV.U32 R8, RZ, RZ, R24 ;  /* 0x000000ffff087224 */ /* 0x000fc400078e0018 */
[----:B-1----:R-:W-:Y:S02]  /*1d80*/  IMAD R3, R3, UR26, RZ ;  /* 0x0000001a03037c24 */ /* 0x002fe4000f8e02ff */
[----:B------:R-:W-:-:S04]  /*1d90*/  IMAD.WIDE.U32 R8, R6, UR10, R8 ;  /* 0x0000000a06087c25 */ /* 0x000fc8000f8e0008 */
[----:B------:R-:W-:Y:S02]  /*1da0*/  IMAD R13, R6, UR9, R13 ;  /* 0x00000009060d7c24 */ /* 0x000fe4000f8e020d */
[----:B------:R-:W-:Y:S02]  /*1db0*/  IMAD.MOV.U32 R6, RZ, RZ, R10 ;  /* 0x000000ffff067224 */ /* 0x000fe400078e000a */
[C---:B------:R-:W-:Y:S02]  /*1dc0*/  IMAD R11, R2.reuse, UR27, R3 ;  /* 0x0000001b020b7c24 */ /* 0x040fe4000f8e0203 */
[----:B------:R-:W-:Y:S01]  /*1dd0*/  IMAD.WIDE.U32 R2, R2, UR26, R6 ;  /* 0x0000001a02027c25 */ /* 0x000fe2000f8e0006 */
[----:B------:R-:W-:-:S03]  /*1de0*/  IADD3 R6, PT, PT, R9, R13, RZ ;  /* 0x0000000d09067210 */ /* 0x000fc60007ffe0ff */
[----:B------:R-:W-:Y:S02]  /*1df0*/  IMAD.IADD R3, R3, 0x1, R11 ;  /* 0x0000000103037824 */ /* 0x000fe400078e020b */
[----:B------:R-:W-:Y:S02]  /*1e00*/  IMAD R7, R6, UR24, RZ ;  /* 0x0000001806077c24 */ /* 0x000fe4000f8e02ff */
[----:B--2---:R-:W-:Y:S02]  /*1e10*/  IMAD R5, R5, UR22, RZ ;  /* 0x0000001605057c24 */ /* 0x004fe4000f8e02ff */
[C---:B------:R-:W-:Y:S02]  /*1e20*/  IMAD R7, R8.reuse, UR25, R7 ;  /* 0x0000001908077c24 */ /* 0x040fe4000f8e0207 */
[----:B------:R-:W-:Y:S01]  /*1e30*/  IMAD.WIDE.U32 R8, R8, UR24, R2 ;  /* 0x0000001808087c25 */ /* 0x000fe2000f8e0002 */
[----:B------:R-:W1:Y:S03]  /*1e40*/  LDCU.64 UR24, c[0x0][0x380] ;  /* 0x00007000ff1877ac */ /* 0x000e660008000a00 */
[----:B0-----:R-:W-:Y:S01]  /*1e50*/  IMAD R3, R17, UR12, RZ ;  /* 0x0000000c11037c24 */ /* 0x001fe2000f8e02ff */
[----:B------:R-:W-:Y:S01]  /*1e60*/  IADD3 R9, PT, PT, R9, R7, RZ ;  /* 0x0000000709097210 */ /* 0x000fe20007ffe0ff */
[----:B------:R-:W-:Y:S01]  /*1e70*/  IMAD.X R23, RZ, RZ, R23, P0 ;  /* 0x000000ffff177224 */ /* 0x000fe200000e0617 */
[----:B------:R-:W-:Y:S01]  /*1e80*/  ISETP.GE.U32.AND P0, PT, R22, R18, PT ;  /* 0x000000121600720c */ /* 0x000fe20003f06070 */
[----:B------:R-:W-:-:S02]  /*1e90*/  IMAD R7, R16, UR13, R3 ;  /* 0x0000000d10077c24 */ /* 0x000fc4000f8e0203 */
[----:B------:R-:W-:Y:S01]  /*1ea0*/  IMAD.WIDE.U32 R2, R16, UR12, R8 ;  /* 0x0000000c10027c25 */ /* 0x000fe2000f8e0008 */
[----:B------:R-:W-:-:S03]  /*1eb0*/  ISETP.GE.U32.AND.EX P0, PT, R23, R19, PT, P0 ;  /* 0x000000131700720c */ /* 0x000fc60003f06100 */
[----:B------:R-:W-:Y:S02]  /*1ec0*/  IMAD.IADD R3, R7, 0x1, R3 ;  /* 0x0000000107037824 */ /* 0x000fe400078e0203 */
[C---:B------:R-:W-:Y:S02]  /*1ed0*/  IMAD R7, R4.reuse, UR23, R5 ;  /* 0x0000001704077c24 */ /* 0x040fe4000f8e0205 */
[----:B------:R-:W-:-:S05]  /*1ee0*/  IMAD.WIDE.U32 R4, R4, UR22, R2 ;  /* 0x0000001604047c25 */ /* 0x000fca000f8e0002 */
[----:B------:R-:W-:Y:S02]  /*1ef0*/  IADD3 R3, PT, PT, R5, R7, RZ ;  /* 0x0000000705037210 */ /* 0x000fe40007ffe0ff */
[----:B-1----:R-:W-:-:S04]  /*1f00*/  LEA R2, P1, R4, UR24, 0x1 ;  /* 0x0000001804027c11 */ /* 0x002fc8000f8208ff */
[----:B------:R-:W-:-:S05]  /*1f10*/  LEA.HI.X R3, R4, UR25, R3, 0x1, P1 ;  /* 0x0000001904037c11 */ /* 0x000fca00088f0c03 */
[----:B-----5:R0:W-:Y:S01]  /*1f20*/  STG.E.U16 desc[UR14][R2.64], R20 ;  /* 0x0000001402007986 */ /* 0x0201e2000c10150e */
        /* <DEDUP_REMOVED lines=35> */
.L_x_27:
[----:B------:R-:W-:Y:S01]  /*2160*/  IMAD.MOV.U32 R10, RZ, RZ, R22 ;  /* 0x000000ffff0a7224 */ /* 0x000fe200078e0016 */
[----:B------:R-:W-:Y:S02]  /*2170*/  MOV R3, R23 ;  /* 0x0000001700037202 */ /* 0x000fe40000000f00 */
[----:B------:R-:W-:-:S07]  /*2180*/  MOV R2, 0x21a0 ;  /* 0x000021a000027802 */ /* 0x000fce0000000f00 */
[----:B-----5:R-:W-:Y:S05]  /*2190*/  CALL.REL.NOINC `($__internal_0_$__cuda_sm20_div_s64) ;  /* 0x000000b400147944 */ /* 0x020fea0003c00000 */
[----:B------:R-:W-:-:S05]  /*21a0*/  IADD3 R7, P0, PT, RZ, -R4, RZ ;  /* 0x80000004ff077210 */ /* 0x000fca0007f1e0ff */
[----:B------:R-:W-:-:S04]  /*21b0*/  IMAD.X R3, RZ, RZ, ~R5, P0 ;  /* 0x000000ffff037224 */ /* 0x000fc800000e0e05 */
[----:B------:R-:W-:Y:S02]  /*21c0*/  IMAD R6, R3, R12, RZ ;  /* 0x0000000c03067224 */ /* 0x000fe400078e02ff */
[----:B------:R-:W-:-:S04]  /*21d0*/  IMAD.WIDE.U32 R2, R12, R7, R22 ;  /* 0x000000070c027225 */ /* 0x000fc800078e0016 */
[----:B------:R-:W-:-:S05]  /*21e0*/  IMAD R13, R13, R7, R6 ;  /* 0x000000070d0d7224 */ /* 0x000fca00078e0206 */
[----:B------:R-:W-:-:S07]  /*21f0*/  IADD3 R6, PT, PT, R3, R13, RZ ;  /* 0x0000000d03067210 */ /* 0x000fce0007ffe0ff */
.L_x_28:
[----:B------:R-:W-:Y:S05]  /*2200*/  BSYNC.RECONVERGENT B0 ;  /* 0x0000000000007941 */ /* 0x000fea0003800200 */
.L_x_26:
[----:B------:R-:W-:Y:S01]  /*2210*/  IADD3 R2, P0, PT, R2, UR19, RZ ;  /* 0x0000001302027c10 */ /* 0x000fe2000ff1e0ff */
[----:B-----5:R-:W-:-:S03]  /*2220*/  IMAD R5, R5, R20, RZ ;  /* 0x0000001405057224 */ /* 0x020fc600078e02ff */
[----:B------:R-:W-:Y:S01]  /*2230*/  IADD3.X R3, PT, PT, R6, UR20, RZ, P0, !PT ;  /* 0x0000001406037c10 */ /* 0x000fe200087fe4ff */
[-C--:B------:R-:W-:Y:S02]  /*2240*/  IMAD R7, R21, R4.reuse, R5 ;  /* 0x0000000415077224 */ /* 0x080fe400078e0205 */
[----:B------:R-:W-:-:S04]  /*2250*/  IMAD.WIDE.U32 R4, R20, R4, R2 ;  /* 0x0000000414047225 */ /* 0x000fc800078e0002 */
[----:B------:R-:W-:-:S07]  /*2260*/  IMAD.IADD R3, R5, 0x1, R7 ;  /* 0x0000000105037824 */ /* 0x000fce00078e0207 */
.L_x_25:
        /* <DEDUP_REMOVED lines=8> */
[----:B------:R-:W-:Y:S01]  /*22f0*/  HFMA2 R2, -RZ, RZ, 0, 0 ;  /* 0x00000000ff027431 */ /* 0x000fe200000001ff */
[----:B------:R-:W-:Y:S01]  /*2300*/  ISETP.NE.U32.AND P2, PT, RZ, UR6, PT ;  /* 0x00000006ff007c0c */ /* 0x000fe2000bf45070 */
[----:B------:R-:W-:-:S05]  /*2310*/  IMAD.MOV.U32 R27, RZ, RZ, RZ ;  /* 0x000000ffff1b7224 */ /* 0x000fca00078e00ff */
[----:B0-----:R-:W0:Y:S02]  /*2320*/  MUFU.RCP R4, R4 ;  /* 0x0000000400047308 */ /* 0x001e240000001000 */
[----:B0-----:R-:W-:-:S06]  /*2330*/  IADD3 R5, PT, PT, R4, 0xffffffe, RZ ;  /* 0x0ffffffe04057810 */ /* 0x001fcc0007ffe0ff */
[----:B------:R-:W0:Y:S02]  /*2340*/  F2I.FTZ.U32.TRUNC.NTZ R3, R5 ;  /* 0x0000000500037305 */ /* 0x000e24000021f000 */
[----:B0-----:R-:W-:-:S04]  /*2350*/  IMAD.MOV R7, RZ, RZ, -R3 ;  /* 0x000000ffff077224 */ /* 0x001fc800078e0a03 */
[----:B------:R-:W-:-:S04]  /*2360*/  IMAD R7, R7, UR6, RZ ;  /* 0x0000000607077c24 */ /* 0x000fc8000f8e02ff */
[----:B------:R-:W-:-:S06]  /*2370*/  IMAD.HI.U32 R7, R3, R7, R2 ;  /* 0x0000000703077227 */ /* 0x000fcc00078e0002 */
[----:B------:R-:W-:-:S04]  /*2380*/  IMAD.HI.U32 R26, R7, R22, RZ ;  /* 0x00000016071a7227 */ /* 0x000fc800078e00ff */
[----:B------:R-:W-:-:S04]  /*2390*/  IMAD.MOV R3, RZ, RZ, -R26 ;  /* 0x000000ffff037224 */ /* 0x000fc800078e0a1a */
[----:B------:R-:W-:-:S05]  /*23a0*/  IMAD R2, R3, UR6, R22 ;  /* 0x0000000603027c24 */ /* 0x000fca000f8e0216 */
[----:B------:R-:W-:-:S13]  /*23b0*/  ISETP.GE.U32.AND P0, PT, R2, UR6, PT ;  /* 0x0000000602007c0c */ /* 0x000fda000bf06070 */
[----:B------:R-:W-:Y:S01]  /*23c0*/  @P0 IADD3 R2, PT, PT, R2, -UR6, RZ ;  /* 0x8000000602020c10 */ /* 0x000fe2000fffe0ff */
[----:B------:R-:W-:-:S03]  /*23d0*/  @P0 VIADD R26, R26, 0x1 ;  /* 0x000000011a1a0836 */ /* 0x000fc60000000000 */
[----:B------:R-:W-:-:S13]  /*23e0*/  ISETP.GE.U32.AND P1, PT, R2, UR6, PT ;  /* 0x0000000602007c0c */ /* 0x000fda000bf26070 */
[----:B------:R-:W-:Y:S02]  /*23f0*/  @P1 IADD3 R26, PT, PT, R26, 0x1, RZ ;  /* 0x000000011a1a1810 */ /* 0x000fe40007ffe0ff */
[----:B------:R-:W-:Y:S01]  /*2400*/  @!P2 LOP3.LUT R26, RZ, UR6, RZ, 0x33, !PT ;  /* 0x00000006ff1aac12 */ /* 0x000fe2000f8e33ff */
[----:B------:R-:W-:Y:S06]  /*2410*/  BRA `(.L_x_31) ;  /* 0x0000000000207947 */ /* 0x000fec0003800000 */
.L_x_30:
[----:B------:R-:W-:Y:S01]  /*2420*/  MOV R10, R22 ;  /* 0x00000016000a7202 */ /* 0x000fe20000000f00 */
[----:B------:R-:W-:Y:S01]  /*2430*/  IMAD.MOV.U32 R3, RZ, RZ, R23 ;  /* 0x000000ffff037224 */ /* 0x000fe200078e0017 */
[----:B------:R-:W-:Y:S01]  /*2440*/  MOV R12, UR6 ;  /* 0x00000006000c7c02 */ /* 0x000fe20008000f00 */
[----:B------:R-:W-:Y:S01]  /*2450*/  IMAD.U32 R13, RZ, RZ, UR5 ;  /* 0x00000005ff0d7e24 */ /* 0x000fe2000f8e00ff */
[----:B------:R-:W-:-:S07]  /*2460*/  MOV R2, 0x2480 ;  /* 0x0000248000027802 */ /* 0x000fce0000000f00 */
[----:B-----5:R-:W-:Y:S05]  /*2470*/  CALL.REL.NOINC `($__internal_0_$__cuda_sm20_div_s64) ;  /* 0x000000b0005c7944 */ /* 0x020fea0003c00000 */
[----:B------:R-:W-:Y:S01]  /*2480*/  MOV R26, R4 ;  /* 0x00000004001a7202 */ /* 0x000fe20000000f00 */
[----:B------:R-:W-:-:S07]  /*2490*/  IMAD.MOV.U32 R27, RZ, RZ, R5 ;  /* 0x000000ffff1b7224 */ /* 0x000fce00078e0005 */
.L_x_31:
[----:B------:R-:W-:Y:S05]  /*24a0*/  BSYNC.RECONVERGENT B0 ;  /* 0x0000000000007941 */ /* 0x000fea0003800200 */
.L_x_29:
[----:B------:R-:W-:Y:S01]  /*24b0*/  LOP3.LUT R2, R27, UR7, RZ, 0xfc, !PT ;  /* 0x000000071b027c12 */ /* 0x000fe2000f8efcff */
[----:B------:R-:W-:Y:S03]  /*24c0*/  BSSY.RECONVERGENT B0, `(.L_x_32) ;  /* 0x000001f000007945 */ /* 0x000fe60003800200 */
[----:B------:R-:W-:-:S13]  /*24d0*/  ISETP.NE.U32.AND P0, PT, R2, RZ, PT ;  /* 0x000000ff0200720c */ /* 0x000fda0003f05070 */
[----:B------:R-:W-:Y:S05]  /*24e0*/  @P0 BRA `(.L_x_33) ;  /* 0x0000000000500947 */ /* 0x000fea0003800000 */
        /* <DEDUP_REMOVED lines=20> */
.L_x_33:
        /* <DEDUP_REMOVED lines=8> */
.L_x_34:
[----:B------:R-:W-:Y:S05]  /*26b0*/  BSYNC.RECONVERGENT B0 ;  /* 0x0000000000007941 */ /* 0x000fea0003800200 */
.L_x_32:
[----:B------:R-:W-:Y:S01]  /*26c0*/  LOP3.LUT R2, R25, UR9, RZ, 0xfc, !PT ;  /* 0x0000000919027c12 */ /* 0x000fe2000f8efcff */
[----:B------:R-:W-:Y:S03]  /*26d0*/  BSSY.RECONVERGENT B0, `(.L_x_35) ;  /* 0x000001d000007945 */ /* 0x000fe60003800200 */
[----:B------:R-:W-:-:S13]  /*26e0*/  ISETP.NE.U32.AND P0, PT, R2, RZ, PT ;  /* 0x000000ff0200720c */ /* 0x000fda0003f05070 */
[----:B------:R-:W-:Y:S05]  /*26f0*/  @P0 BRA `(.L_x_36) ;  /* 0x0000000000500947 */ /* 0x000fea0003800000 */
[----:B------:R-:W0:Y:S01]  /*2700*/  I2F.U32.RP R5, UR10 ;  /* 0x0000000a00057d06 */ /* 0x000e220008209000 */
[----:B------:R-:W-:Y:S01]  /*2710*/  HFMA2 R2, -RZ, RZ, 0, 0 ;  /* 0x00000000ff027431 */ /* 0x000fe200000001ff */
[----:B------:R-:W-:-:S06]  /*2720*/  ISETP.NE.U32.AND P2, PT, RZ, UR10, PT ;  /* 0x0000000aff007c0c */ /* 0x000fcc000bf45070 */
[----:B0-----:R-:W0:Y:S02]  /*2730*/  MUFU.RCP R5, R5 ;  /* 0x0000000500057308 */ /* 0x001e240000001000 */
[----:B0-----:R-:W-:Y:S01]  /*2740*/  IADD3 R6, PT, PT, R5, 0xffffffe, RZ ;  /* 0x0ffffffe05067810 */ /* 0x001fe20007ffe0ff */
[----:B------:R-:W-:-:S05]  /*2750*/  IMAD.MOV.U32 R5, RZ, RZ, RZ ;  /* 0x000000ffff057224 */ /* 0x000fca00078e00ff */
        /* <DEDUP_REMOVED lines=14> */
.L_x_36:
[----:B------:R-:W-:Y:S01]  /*2840*/  MOV R10, R24 ;  /* 0x00000018000a7202 */ /* 0x000fe20000000f00 */
[----:B------:R-:W-:Y:S01]  /*2850*/  IMAD.MOV.U32 R3, RZ, RZ, R25 ;  /* 0x000000ffff037224 */ /* 0x000fe200078e0019 */
[----:B------:R-:W-:Y:S01]  /*2860*/  MOV R12, UR10 ;  /* 0x0000000a000c7c02 */ /* 0x000fe20008000f00 */
[----:B------:R-:W-:Y:S01]  /*2870*/  IMAD.U32 R13, RZ, RZ, UR9 ;  /* 0x00000009ff0d7e24 */ /* 0x000fe2000f8e00ff */
[----:B------:R-:W-:-:S07]  /*2880*/  MOV R2, 0x28a0 ;  /* 0x000028a000027802 */ /* 0x000fce0000000f00 */
[----:B-----5:R-:W-:Y:S05]  /*2890*/  CALL.REL.NOINC `($__internal_0_$__cuda_sm20_div_s64) ;  /* 0x000000ac00547944 */ /* 0x020fea0003c00000 */
.L_x_37:
[----:B------:R-:W-:Y:S05]  /*28a0*/  BSYNC.RECONVERGENT B0 ;  /* 0x0000000000007941 */ /* 0x000fea0003800200 */
.L_x_35:
[----:B------:R-:W-:Y:S01]  /*28b0*/  IADD3 R3, P0, PT, RZ, -R26, RZ ;  /* 0x8000001aff037210 */ /* 0x000fe20007f1e0ff */
[----:B------:R-:W0:Y:S01]  /*28c0*/  LDCU.64 UR12, c[0x0][0x3c0] ;  /* 0x00007800ff0c77ac */ /* 0x000e220008000a00 */
[----:B------:R-:W-:Y:S01]  /*28d0*/  MOV R11, R23 ;  /* 0x00000017000b7202 */ /* 0x000fe20000000f00 */
[----:B------:R-:W-:Y:S01]  /*28e0*/  IMAD.MOV.U32 R10, RZ, RZ, R22 ;  /* 0x000000ffff0a7224 */ /* 0x000fe200078e0016 */
[----:B------:R-:W-:Y:S01]  /*28f0*/  IADD3.X R2, PT, PT, RZ, ~R27, RZ, P0, !PT ;  /* 0x8000001bff027210 */ /* 0x000fe200007fe4ff */
[----:B------:R-:W1:Y:S01]  /*2900*/  LDCU.128 UR24, c[0x0][0x3b0] ;  /* 0x00007600ff1877ac */ /* 0x000e620008000c00 */
[----:B------:R-:W-:Y:S01]  /*2910*/  IADD3 R7, P0, PT, RZ, -R24, RZ ;  /* 0x80000018ff077210 */ /* 0x000fe20007f1e0ff */
[----:B------:R-:W-:Y:S01]  /*2920*/  IMAD.WIDE.U32 R10, R3, UR6, R10 ;  /* 0x00000006030a7c25 */ /* 0x000fe2000f8e000a */
[----:B------:R-:W2:Y:S03]  /*2930*/  LDCU.64 UR22, c[0x0][0x3a8] ;  /* 0x00007500ff1677ac */ /* 0x000ea60008000a00 */
[----:B------:R-:W-:-:S02]  /*2940*/  IMAD R2, R2, UR6, RZ ;  /* 0x0000000602027c24 */ /* 0x000fc4000f8e02ff */
[----:B------:R-:W-:Y:S01]  /*2950*/  IMAD.X R12, RZ, RZ, ~R25, P0 ;  /* 0x000000ffff0c7224 */ /* 0x000fe200000e0e19 */
[----:B------:R-:W-:Y:S01]  /*2960*/  IADD3 R6, P0, PT, RZ, -R4, RZ ;  /* 0x80000004ff067210 */ /* 0x000fe20007f1e0ff */
[----:B------:R-:W-:Y:S02]  /*2970*/  IMAD R3, R3, UR5, R2 ;  /* 0x0000000503037c24 */ /* 0x000fe4000f8e0202 */
[----:B------:R-:W-:Y:S02]  /*2980*/  IMAD.MOV.U32 R2, RZ, RZ, R26 ;  /* 0x000000ffff027224 */ /* 0x000fe400078e001a */
[----:B------:R-:W-:Y:S01]  /*2990*/  IMAD R12, R12, UR8, RZ ;  /* 0x000000080c0c7c24 */ /* 0x000fe2000f8e02ff */
[----:B------:R-:W-:Y:S01]  /*29a0*/  IADD3 R8, PT, PT, R11, R3, RZ ;  /* 0x000000030b087210 */ /* 0x000fe20007ffe0ff */
[----:B------:R-:W-:Y:S01]  /*29b0*/  IMAD.X R13, RZ, RZ, ~R5, P0 ;  /* 0x000000ffff0d7224 */ /* 0x000fe200000e0e05 */
[----:B------:R-:W-:Y:S02]  /*29c0*/  MOV R3, R27 ;  /* 0x0000001b00037202 */ /* 0x000fe40000000f00 */
[----:B------:R-:W-:Y:S01]  /*29d0*/  IADD3 R22, P0, PT, R0, R22, RZ ;  /* 0x0000001600167210 */ /* 0x000fe20007f1e0ff */
[----:B0-----:R-:W-:Y:S01]  /*29e0*/  IMAD R9, R8, UR12, RZ ;  /* 0x0000000c08097c24 */ /* 0x001fe2000f8e02ff */
[----:B------:R-:W-:Y:S01]  /*29f0*/  MOV R8, R24 ;  /* 0x0000001800087202 */ /* 0x000fe20000000f00 */
[----:B------:R-:W-:Y:S01]  /*2a00*/  IMAD.WIDE.U32 R2, R7, UR8, R2 ;  /* 0x0000000807027c25 */ /* 0x000fe2000f8e0002 */
[----:B------:R-:W-:-:S02]  /*2a10*/  IADD3.X R23, PT, PT, RZ, R23, RZ, P0, !PT ;  /* 0x00000017ff177210 */ /* 0x000fc400007fe4ff */
[----:B------:R-:W-:Y:S01]  /*2a20*/  ISETP.GE.U32.AND P0, PT, R22, R18, PT ;  /* 0x000000121600720c */ /* 0x000fe20003f06070 */
[----:B------:R-:W-:Y:S02]  /*2a30*/  IMAD R7, R7, UR7, R12 ;  /* 0x0000000707077c24 */ /* 0x000fe4000f8e020c */
[C---:B------:R-:W-:Y:S01]  /*2a40*/  IMAD R9, R10.reuse, UR13, R9 ;  /* 0x0000000d0a097c24 */ /* 0x040fe2000f8e0209 */
[----:B------:R-:W-:Y:S01]  /*2a50*/  ISETP.GE.U32.AND.EX P0, PT, R23, R19, PT, P0 ;  /* 0x000000131700720c */ /* 0x000fe20003f06100 */
        /* <DEDUP_REMOVED lines=19> */
[----:B0-----:R-:W-:Y:S02]  /*2b90*/  IMAD R3, R17, UR12, RZ ;  /* 0x0000000c11037c24 */ /* 0x001fe4000f8e02ff */
        /* <DEDUP_REMOVED lines=45> */
.L_x_40:
        /* <DEDUP_REMOVED lines=10> */
.L_x_41:
[----:B------:R-:W-:Y:S05]  /*2f10*/  BSYNC.RECONVERGENT B0 ;  /* 0x0000000000007941 */ /* 0x000fea0003800200 */
.L_x_39:
[----:B------:R-:W-:Y:S01]  /*2f20*/  IADD3 R2, P0, PT, R2, UR19, RZ ;  /* 0x0000001302027c10 */ /* 0x000fe2000ff1e0ff */
[----:B-----5:R-:W-:-:S03]  /*2f30*/  IMAD R5, R5, R20, RZ ;  /* 0x0000001405057224 */ /* 0x020fc600078e02ff */
[----:B------:R-:W-:Y:S01]  /*2f40*/  IADD3.X R3, PT, PT, R6, UR20, RZ, P0, !PT ;  /* 0x0000001406037c10 */ /* 0x000fe200087fe4ff */
[-C--:B------:R-:W-:Y:S02]  /*2f50*/  IMAD R7, R21, R4.reuse, R5 ;  /* 0x0000000415077224 */ /* 0x080fe400078e0205 */
[----:B------:R-:W-:-:S05]  /*2f60*/  IMAD.WIDE.U32 R4, R20, R4, R2 ;  /* 0x0000000414047225 */ /* 0x000fca00078e0002 */
[----:B------:R-:W-:-:S07]  /*2f70*/  IADD3 R3, PT, PT, R5, R7, RZ ;  /* 0x0000000705037210 */ /* 0x000fce0007ffe0ff */
.L_x_38:
        /* <DEDUP_REMOVED lines=27> */
.L_x_43:
        /* <DEDUP_REMOVED lines=8> */
.L_x_44:
[----:B------:R-:W-:Y:S05]  /*31b0*/  BSYNC.RECONVERGENT B0 ;  /* 0x0000000000007941 */ /* 0x000fea0003800200 */
.L_x_42:
        /* <DEDUP_REMOVED lines=24> */
.L_x_46:
        /* <DEDUP_REMOVED lines=8> */
.L_x_47:
[----:B------:R-:W-:Y:S05]  /*33c0*/  BSYNC.RECONVERGENT B0 ;  /* 0x0000000000007941 */ /* 0x000fea0003800200 */
.L_x_45:
        /* <DEDUP_REMOVED lines=24> */
.L_x_49:
[----:B------:R-:W-:Y:S01]  /*3550*/  IMAD.MOV.U32 R10, RZ, RZ, R24 ;  /* 0x000000ffff0a7224 */ /* 0x000fe200078e0018 */
[----:B------:R-:W-:Y:S01]  /*3560*/  MOV R3, R25 ;  /* 0x0000001900037202 */ /* 0x000fe20000000f00 */
[----:B------:R-:W-:Y:S01]  /*3570*/  IMAD.U32 R12, RZ, RZ, UR10 ;  /* 0x0000000aff0c7e24 */ /* 0x000fe2000f8e00ff */
[----:B------:R-:W-:Y:S02]  /*3580*/  MOV R13, UR9 ;  /* 0x00000009000d7c02 */ /* 0x000fe40008000f00 */
[----:B------:R-:W-:-:S07]  /*3590*/  MOV R2, 0x35b0 ;  /* 0x000035b000027802 */ /* 0x000fce0000000f00 */
[----:B-----5:R-:W-:Y:S05]  /*35a0*/  CALL.REL.NOINC `($__internal_0_$__cuda_sm20_div_s64) ;  /* 0x000000a000107944 */ /* 0x020fea0003c00000 */
.L_x_50:
[----:B------:R-:W-:Y:S05]  /*35b0*/  BSYNC.RECONVERGENT B0 ;  /* 0x0000000000007941 */ /* 0x000fea0003800200 */
.L_x_48:
        /* <DEDUP_REMOVED lines=92> */
.L_x_53:
        /* <DEDUP_REMOVED lines=10> */
.L_x_54:
[----:B------:R-:W-:Y:S05]  /*3c20*/  BSYNC.RECONVERGENT B0 ;  /* 0x0000000000007941 */ /* 0x000fea0003800200 */
.L_x_52:
[----:B------:R-:W-:Y:S01]  /*3c30*/  IADD3 R2, P0, PT, R2, UR19, RZ ;  /* 0x0000001302027c10 */ /* 0x000fe2000ff1e0ff */
[----:B-----5:R-:W-:-:S03]  /*3c40*/  IMAD R5, R5, R20, RZ ;  /* 0x0000001405057224 */ /* 0x020fc600078e02ff */
[----:B------:R-:W-:Y:S01]  /*3c50*/  IADD3.X R3, PT, PT, R6, UR20, RZ, P0, !PT ;  /* 0x0000001406037c10 */ /* 0x000fe200087fe4ff */
[-C--:B------:R-:W-:Y:S02]  /*3c60*/  IMAD R7, R21, R4.reuse, R5 ;  /* 0x0000000415077224 */ /* 0x080fe400078e0205 */
[----:B------:R-:W-:-:S04]  /*3c70*/  IMAD.WIDE.U32 R4, R20, R4, R2 ;  /* 0x0000000414047225 */ /* 0x000fc800078e0002 */
[----:B------:R-:W-:-:S07]  /*3c80*/  IMAD.IADD R3, R5, 0x1, R7 ;  /* 0x0000000105037824 */ /* 0x000fce00078e0207 */
.L_x_51:
        /* <DEDUP_REMOVED lines=27> */
.L_x_56:
        /* <DEDUP_REMOVED lines=8> */
.L_x_57:
[----:B------:R-:W-:Y:S05]  /*3ec0*/  BSYNC.RECONVERGENT B0 ;  /* 0x0000000000007941 */ /* 0x000fea0003800200 */
.L_x_55:
        /* <DEDUP_REMOVED lines=24> */
.L_x_59:
        /* <DEDUP_REMOVED lines=8> */
.L_x_60:
[----:B------:R-:W-:Y:S05]  /*40d0*/  BSYNC.RECONVERGENT B0 ;  /* 0x0000000000007941 */ /* 0x000fea0003800200 */
.L_x_58:
        /* <DEDUP_REMOVED lines=24> */
.L_x_62:
[----:B------:R-:W-:Y:S01]  /*4260*/  MOV R10, R24 ;  /* 0x00000018000a7202 */ /* 0x000fe20000000f00 */
[----:B------:R-:W-:Y:S01]  /*4270*/  IMAD.MOV.U32 R3, RZ, RZ, R25 ;  /* 0x000000ffff037224 */ /* 0x000fe200078e0019 */
[----:B------:R-:W-:Y:S01]  /*4280*/  MOV R12, UR10 ;  /* 0x0000000a000c7c02 */ /* 0x000fe20008000f00 */
[----:B------:R-:W-:Y:S01]  /*4290*/  IMAD.U32 R13, RZ, RZ, UR9 ;  /* 0x00000009ff0d7e24 */ /* 0x000fe2000f8e00ff */
[----:B------:R-:W-:-:S07]  /*42a0*/  MOV R2, 0x42c0 ;  /* 0x000042c000027802 */ /* 0x000fce0000000f00 */
[----:B-----5:R-:W-:Y:S05]  /*42b0*/  CALL.REL.NOINC `($__internal_0_$__cuda_sm20_div_s64) ;  /* 0x0000009000cc7944 */ /* 0x020fea0003c00000 */
.L_x_63:
[----:B------:R-:W-:Y:S05]  /*42c0*/  BSYNC.RECONVERGENT B0 ;  /* 0x0000000000007941 */ /* 0x000fea0003800200 */
.L_x_61:
        /* <DEDUP_REMOVED lines=92> */
.L_x_66:
        /* <DEDUP_REMOVED lines=10> */
.L_x_67:
[----:B------:R-:W-:Y:S05]  /*4930*/  BSYNC.RECONVERGENT B0 ;  /* 0x0000000000007941 */ /* 0x000fea0003800200 */
.L_x_65:
[----:B------:R-:W-:Y:S01]  /*4940*/  IADD3 R2, P0, PT, R2, UR19, RZ ;  /* 0x0000001302027c10 */ /* 0x000fe2000ff1e0ff */
[----:B-----5:R-:W-:-:S03]  /*4950*/  IMAD R5, R5, R20, RZ ;  /* 0x0000001405057224 */ /* 0x020fc600078e02ff */
[----:B------:R-:W-:Y:S01]  /*4960*/  IADD3.X R3, PT, PT, R6, UR20, RZ, P0, !PT ;  /* 0x0000001406037c10 */ /* 0x000fe200087fe4ff */
[-C--:B------:R-:W-:Y:S02]  /*4970*/  IMAD R7, R21, R4.reuse, R5 ;  /* 0x0000000415077224 */ /* 0x080fe400078e0205 */
[----:B------:R-:W-:-:S05]  /*4980*/  IMAD.WIDE.U32 R4, R20, R4, R2 ;  /* 0x0000000414047225 */ /* 0x000fca00078e0002 */
[----:B------:R-:W-:-:S07]  /*4990*/  IADD3 R3, PT, PT, R5, R7, RZ ;  /* 0x0000000705037210 */ /* 0x000fce0007ffe0ff */
.L_x_64:
        /* <DEDUP_REMOVED lines=27> */
.L_x_69:
        /* <DEDUP_REMOVED lines=8> */
.L_x_70:
[----:B------:R-:W-:Y:S05]  /*4bd0*/  BSYNC.RECONVERGENT B0 ;  /* 0x0000000000007941 */ /* 0x000fea0003800200 */
.L_x_68:
        /* <DEDUP_REMOVED lines=24> */
.L_x_72:
        /* <DEDUP_REMOVED lines=8> */
.L_x_73:
[----:B------:R-:W-:Y:S05]  /*4de0*/  BSYNC.RECONVERGENT B0 ;  /* 0x0000000000007941 */ /* 0x000fea0003800200 */
.L_x_71:
        /* <DEDUP_REMOVED lines=24> */
.L_x_75:
[----:B------:R-:W-:Y:S01]  /*4f70*/  IMAD.MOV.U32 R10, RZ, RZ, R24 ;  /* 0x000000ffff0a7224 */ /* 0x000fe200078e0018 */
[----:B------:R-:W-:Y:S01]  /*4f80*/  MOV R3, R25 ;  /* 0x0000001900037202 */ /* 0x000fe20000000f00 */
[----:B------:R-:W-:Y:S01]  /*4f90*/  IMAD.U32 R12, RZ, RZ, UR10 ;  /* 0x0000000aff0c7e24 */ /* 0x000fe2000f8e00ff */
[----:B------:R-:W-:Y:S02]  /*4fa0*/  MOV R13, UR9 ;  /* 0x00000009000d7c02 */ /* 0x000fe40008000f00 */
[----:B------:R-:W-:-:S07]  /*4fb0*/  MOV R2, 0x4fd0 ;  /* 0x00004fd000027802 */ /* 0x000fce0000000f00 */
[----:B-----5:R-:W-:Y:S05]  /*4fc0*/  CALL.REL.NOINC `($__internal_0_$__cuda_sm20_div_s64) ;  /* 0x0000008400887944 */ /* 0x020fea0003c00000 */
.L_x_76:
[----:B------:R-:W-:Y:S05]  /*4fd0*/  BSYNC.RECONVERGENT B0 ;  /* 0x0000000000007941 */ /* 0x000fea0003800200 */
.L_x_74:
        /* <DEDUP_REMOVED lines=92> */
.L_x_79:
        /* <DEDUP_REMOVED lines=10> */
.L_x_80:
[----:B------:R-:W-:Y:S05]  /*5640*/  BSYNC.RECONVERGENT B0 ;  /* 0x0000000000007941 */ /* 0x000fea0003800200 */
.L_x_78:
[----:B------:R-:W-:Y:S01]  /*5650*/  IADD3 R2, P0, PT, R2, UR19, RZ ;  /* 0x0000001302027c10 */ /* 0x000fe2000ff1e0ff */
[----:B-----5:R-:W-:-:S03]  /*5660*/  IMAD R5, R5, R20, RZ ;  /* 0x0000001405057224 */ /* 0x020fc600078e02ff */
[----:B------:R-:W-:Y:S01]  /*5670*/  IADD3.X R3, PT, PT, R6, UR20, RZ, P0, !PT ;  /* 0x0000001406037c10 */ /* 0x000fe200087fe4ff */
[-C--:B------:R-:W-:Y:S02]  /*5680*/  IMAD R7, R21, R4.reuse, R5 ;  /* 0x0000000415077224 */ /* 0x080fe400078e0205 */
[----:B------:R-:W-:-:S04]  /*5690*/  IMAD.WIDE.U32 R4, R20, R4, R2 ;  /* 0x0000000414047225 */ /* 0x000fc800078e0002 */
[----:B------:R-:W-:-:S07]  /*56a0*/  IMAD.IADD R3, R5, 0x1, R7 ;  /* 0x0000000105037824 */ /* 0x000fce00078e0207 */
.L_x_77:
        /* <DEDUP_REMOVED lines=27> */
.L_x_82:
        /* <DEDUP_REMOVED lines=8> */
.L_x_83:
[----:B------:R-:W-:Y:S05]  /*58e0*/  BSYNC.RECONVERGENT B0 ;  /* 0x0000000000007941 */ /* 0x000fea0003800200 */
.L_x_81:
        /* <DEDUP_REMOVED lines=24> */
.L_x_85:
        /* <DEDUP_REMOVED lines=8> */
.L_x_86:
[----:B------:R-:W-:Y:S05]  /*5af0*/  BSYNC.RECONVERGENT B0 ;  /* 0x0000000000007941 */ /* 0x000fea0003800200 */
.L_x_84:
        /* <DEDUP_REMOVED lines=24> */
.L_x_88:
[----:B------:R-:W-:Y:S01]  /*5c80*/  MOV R10, R24 ;  /* 0x00000018000a7202 */ /* 0x000fe20000000f00 */
[----:B------:R-:W-:Y:S01]  /*5c90*/  IMAD.MOV.U32 R3, RZ, RZ, R25 ;  /* 0x000000ffff037224 */ /* 0x000fe200078e0019 */
[----:B------:R-:W-:Y:S01]  /*5ca0*/  MOV R12, UR10 ;  /* 0x0000000a000c7c02 */ /* 0x000fe20008000f00 */
[----:B------:R-:W-:Y:S01]  /*5cb0*/  IMAD.U32 R13, RZ, RZ, UR9 ;  /* 0x00000009ff0d7e24 */ /* 0x000fe2000f8e00ff */
[----:B------:R-:W-:-:S07]  /*5cc0*/  MOV R2, 0x5ce0 ;  /* 0x00005ce000027802 */ /* 0x000fce0000000f00 */
[----:B-----5:R-:W-:Y:S05]  /*5cd0*/  CALL.REL.NOINC `($__internal_0_$__cuda_sm20_div_s64) ;  /* 0x0000007800447944 */ /* 0x020fea0003c00000 */
.L_x_89:
[----:B------:R-:W-:Y:S05]  /*5ce0*/  BSYNC.RECONVERGENT B0 ;  /* 0x0000000000007941 */ /* 0x000fea0003800200 */
.L_x_87:
        /* <DEDUP_REMOVED lines=92> */
.L_x_92:
        /* <DEDUP_REMOVED lines=10> */
.L_x_93:
[----:B------:R-:W-:Y:S05]  /*6350*/  BSYNC.RECONVERGENT B0 ;  /* 0x0000000000007941 */ /* 0x000fea0003800200 */
.L_x_91:
[----:B------:R-:W-:Y:S01]  /*6360*/  IADD3 R2, P0, PT, R2, UR19, RZ ;  /* 0x0000001302027c10 */ /* 0x000fe2000ff1e0ff */
[----:B-----5:R-:W-:-:S03]  /*6370*/  IMAD R5, R5, R20, RZ ;  /* 0x0000001405057224 */ /* 0x020fc600078e02ff */
[----:B------:R-:W-:Y:S01]  /*6380*/  IADD3.X R3, PT, PT, R6, UR20, RZ, P0, !PT ;  /* 0x0000001406037c10 */ /* 0x000fe200087fe4ff */
[-C--:B------:R-:W-:Y:S02]  /*6390*/  IMAD R7, R21, R4.reuse, R5 ;  /* 0x0000000415077224 */ /* 0x080fe400078e0205 */
[----:B------:R-:W-:-:S05]  /*63a0*/  IMAD.WIDE.U32 R4, R20, R4, R2 ;  /* 0x0000000414047225 */ /* 0x000fca00078e0002 */
[----:B------:R-:W-:-:S07]  /*63b0*/  IADD3 R3, PT, PT, R5, R7, RZ ;  /* 0x0000000705037210 */ /* 0x000fce0007ffe0ff */
.L_x_90:
        /* <DEDUP_REMOVED lines=27> */
.L_x_95:
        /* <DEDUP_REMOVED lines=8> */
.L_x_96:
[----:B------:R-:W-:Y:S05]  /*65f0*/  BSYNC.RECONVERGENT B0 ;  /* 0x0000000000007941 */ /* 0x000fea0003800200 */
.L_x_94:
        /* <DEDUP_REMOVED lines=24> */
.L_x_98:
        /* <DEDUP_REMOVED lines=8> */
.L_x_99:
[----:B------:R-:W-:Y:S05]  /*6800*/  BSYNC.RECONVERGENT B0 ;  /* 0x0000000000007941 */ /* 0x000fea0003800200 */
.L_x_97:
        /* <DEDUP_REMOVED lines=24> */
.L_x_101:
[----:B------:R-:W-:Y:S01]  /*6990*/  IMAD.MOV.U32 R10, RZ, RZ, R24 ;  /* 0x000000ffff0a7224 */ /* 0x000fe200078e0018 */
[----:B------:R-:W-:Y:S01]  /*69a0*/  MOV R3, R25 ;  /* 0x0000001900037202 */ /* 0x000fe20000000f00 */
[----:B------:R-:W-:Y:S01]  /*69b0*/  IMAD.U32 R12, RZ, RZ, UR10 ;  /* 0x0000000aff0c7e24 */ /* 0x000fe2000f8e00ff */
[----:B------:R-:W-:Y:S02]  /*69c0*/  MOV R13, UR9 ;  /* 0x00000009000d7c02 */ /* 0x000fe40008000f00 */
[----:B------:R-:W-:-:S07]  /*69d0*/  MOV R2, 0x69f0 ;  /* 0x000069f000027802 */ /* 0x000fce0000000f00 */
[----:B-----5:R-:W-:Y:S05]  /*69e0*/  CALL.REL.NOINC `($__internal_0_$__cuda_sm20_div_s64) ;  /* 0x0000006c00007944 */ /* 0x020fea0003c00000 */
.L_x_102:
[----:B------:R-:W-:Y:S05]  /*69f0*/  BSYNC.RECONVERGENT B0 ;  /* 0x0000000000007941 */ /* 0x000fea0003800200 */
.L_x_100:
        /* <DEDUP_REMOVED lines=92> */
.L_x_105:
        /* <DEDUP_REMOVED lines=10> */
.L_x_106:
[----:B------:R-:W-:Y:S05]  /*7060*/  BSYNC.RECONVERGENT B0 ;  /* 0x0000000000007941 */ /* 0x000fea0003800200 */
.L_x_104:
[----:B------:R-:W-:Y:S01]  /*7070*/  IADD3 R2, P0, PT, R2, UR19, RZ ;  /* 0x0000001302027c10 */ /* 0x000fe2000ff1e0ff */
[----:B-----5:R-:W-:-:S03]  /*7080*/  IMAD R5, R5, R20, RZ ;  /* 0x0000001405057224 */ /* 0x020fc600078e02ff */
[----:B------:R-:W-:Y:S01]  /*7090*/  IADD3.X R3, PT, PT, R6, UR20, RZ, P0, !PT ;  /* 0x0000001406037c10 */ /* 0x000fe200087fe4ff */
[-C--:B------:R-:W-:Y:S02]  /*70a0*/  IMAD R7, R21, R4.reuse, R5 ;  /* 0x0000000415077224 */ /* 0x080fe400078e0205 */
[----:B------:R-:W-:-:S04]  /*70b0*/  IMAD.WIDE.U32 R4, R20, R4, R2 ;  /* 0x0000000414047225 */ /* 0x000fc800078e0002 */
[----:B------:R-:W-:-:S07]  /*70c0*/  IMAD.IADD R3, R5, 0x1, R7 ;  /* 0x0000000105037824 */ /* 0x000fce00078e0207 */
.L_x_103:
        /* <DEDUP_REMOVED lines=27> */
.L_x_108:
        /* <DEDUP_REMOVED lines=8> */
.L_x_109:
[----:B------:R-:W-:Y:S05]  /*7300*/  BSYNC.RECONVERGENT B0 ;  /* 0x0000000000007941 */ /* 0x000fea0003800200 */
.L_x_107:
        /* <DEDUP_REMOVED lines=24> */
.L_x_111:
        /* <DEDUP_REMOVED lines=8> */
.L_x_112:
[----:B------:R-:W-:Y:S05]  /*7510*/  BSYNC.RECONVERGENT B0 ;  /* 0x0000000000007941 */ /* 0x000fea0003800200 */
.L_x_110:
        /* <DEDUP_REMOVED lines=24> */
.L_x_114:
[----:B------:R-:W-:Y:S01]  /*76a0*/  MOV R10, R24 ;  /* 0x00000018000a7202 */ /* 0x000fe20000000f00 */
[----:B------:R-:W-:Y:S01]  /*76b0*/  IMAD.MOV.U32 R3, RZ, RZ, R25 ;  /* 0x000000ffff037224 */ /* 0x000fe200078e0019 */
[----:B------:R-:W-:Y:S01]  /*76c0*/  MOV R12, UR10 ;  /* 0x0000000a000c7c02 */ /* 0x000fe20008000f00 */
[----:B------:R-:W-:Y:S01]  /*76d0*/  IMAD.U32 R13, RZ, RZ, UR9 ;  /* 0x00000009ff0d7e24 */ /* 0x000fe2000f8e00ff */
[----:B------:R-:W-:-:S07]  /*76e0*/  MOV R2, 0x7700 ;  /* 0x0000770000027802 */ /* 0x000fce0000000f00 */
[----:B-----5:R-:W-:Y:S05]  /*76f0*/  CALL.REL.NOINC `($__internal_0_$__cuda_sm20_div_s64) ;  /* 0x0000005c00bc7944 */ /* 0x020fea0003c00000 */
.L_x_115:
[----:B------:R-:W-:Y:S05]  /*7700*/  BSYNC.RECONVERGENT B0 ;  /* 0x0000000000007941 */ /* 0x000fea0003800200 */
.L_x_113:
        /* <DEDUP_REMOVED lines=92> */
.L_x_118:
        /* <DEDUP_REMOVED lines=10> */
.L_x_119:
[----:B------:R-:W-:Y:S05]  /*7d70*/  BSYNC.RECONVERGENT B0 ;  /* 0x0000000000007941 */ /* 0x000fea0003800200 */
.L_x_117:
[----:B------:R-:W-:Y:S01]  /*7d80*/  IADD3 R2, P0, PT, R2, UR19, RZ ;  /* 0x0000001302027c10 */ /* 0x000fe2000ff1e0ff */
[----:B-----5:R-:W-:-:S03]  /*7d90*/  IMAD R5, R5, R20, RZ ;  /* 0x0000001405057224 */ /* 0x020fc600078e02ff */
[----:B------:R-:W-:Y:S01]  /*7da0*/  IADD3.X R3, PT, PT, R6, UR20, RZ, P0, !PT ;  /* 0x0000001406037c10 */ /* 0x000fe200087fe4ff */
[-C--:B------:R-:W-:Y:S02]  /*7db0*/  IMAD R7, R21, R4.reuse, R5 ;  /* 0x0000000415077224 */ /* 0x080fe400078e0205 */
[----:B------:R-:W-:-:S05]  /*7dc0*/  IMAD.WIDE.U32 R4, R20, R4, R2 ;  /* 0x0000000414047225 */ /* 0x000fca00078e0002 */
[----:B------:R-:W-:-:S07]  /*7dd0*/  IADD3 R3, PT, PT, R5, R7, RZ ;  /* 0x0000000705037210 */ /* 0x000fce0007ffe0ff */
.L_x_116:
        /* <DEDUP_REMOVED lines=27> */
.L_x_121:
        /* <DEDUP_REMOVED lines=8> */
.L_x_122:
[----:B------:R-:W-:Y:S05]  /*8010*/  BSYNC.RECONVERGENT B0 ;  /* 0x0000000000007941 */ /* 0x000fea0003800200 */
.L_x_120:
        /* <DEDUP_REMOVED lines=24> */
.L_x_124:
        /* <DEDUP_REMOVED lines=8> */
.L_x_125:
[----:B------:R-:W-:Y:S05]  /*8220*/  BSYNC.RECONVERGENT B0 ;  /* 0x0000000000007941 */ /* 0x000fea0003800200 */
.L_x_123:
        /* <DEDUP_REMOVED lines=24> */
.L_x_127:
[----:B------:R-:W-:Y:S01]  /*83b0*/  IMAD.MOV.U32 R10, RZ, RZ, R24 ;  /* 0x000000ffff0a7224 */ /* 0x000fe200078e0018 */
[----:B------:R-:W-:Y:S01]  /*83c0*/  MOV R3, R25 ;  /* 0x0000001900037202 */ /* 0x000fe20000000f00 */
[----:B------:R-:W-:Y:S01]  /*83d0*/  IMAD.U32 R12, RZ, RZ, UR10 ;  /* 0x0000000aff0c7e24 */ /* 0x000fe2000f8e00ff */
[----:B------:R-:W-:Y:S02]  /*83e0*/  MOV R13, UR9 ;  /* 0x00000009000d7c02 */ /* 0x000fe40008000f00 */
[----:B------:R-:W-:-:S07]  /*83f0*/  MOV R2, 0x8410 ;  /* 0x0000841000027802 */ /* 0x000fce0000000f00 */
[----:B-----5:R-:W-:Y:S05]  /*8400*/  CALL.REL.NOINC `($__internal_0_$__cuda_sm20_div_s64) ;  /* 0x0000005000787944 */ /* 0x020fea0003c00000 */
.L_x_128:
[----:B------:R-:W-:Y:S05]  /*8410*/  BSYNC.RECONVERGENT B0 ;  /* 0x0000000000007941 */ /* 0x000fea0003800200 */
.L_x_126:
        /* <DEDUP_REMOVED lines=92> */
.L_x_131:
        /* <DEDUP_REMOVED lines=10> */
.L_x_132:
[----:B------:R-:W-:Y:S05]  /*8a80*/  BSYNC.RECONVERGENT B0 ;  /* 0x0000000000007941 */ /* 0x000fea0003800200 */
.L_x_130:
[----:B------:R-:W-:Y:S01]  /*8a90*/  IADD3 R2, P0, PT, R2, UR19, RZ ;  /* 0x0000001302027c10 */ /* 0x000fe2000ff1e0ff */
[----:B-----5:R-:W-:-:S03]  /*8aa0*/  IMAD R5, R5, R20, RZ ;  /* 0x0000001405057224 */ /* 0x020fc600078e02ff */
[----:B------:R-:W-:Y:S01]  /*8ab0*/  IADD3.X R3, PT, PT, R6, UR20, RZ, P0, !PT ;  /* 0x0000001406037c10 */ /* 0x000fe200087fe4ff */
[-C--:B------:R-:W-:Y:S02]  /*8ac0*/  IMAD R7, R21, R4.reuse, R5 ;  /* 0x0000000415077224 */ /* 0x080fe400078e0205 */
[----:B------:R-:W-:-:S04]  /*8ad0*/  IMAD.WIDE.U32 R4, R20, R4, R2 ;  /* 0x0000000414047225 */ /* 0x000fc800078e0002 */
[----:B------:R-:W-:-:S07]  /*8ae0*/  IMAD.IADD R3, R5, 0x1, R7 ;  /* 0x0000000105037824 */ /* 0x000fce00078e0207 */
.L_x_129:
        /* <DEDUP_REMOVED lines=27> */
.L_x_134:
        /* <DEDUP_REMOVED lines=8> */
.L_x_135:
[----:B------:R-:W-:Y:S05]  /*8d20*/  BSYNC.RECONVERGENT B0 ;  /* 0x0000000000007941 */ /* 0x000fea0003800200 */
.L_x_133:
        /* <DEDUP_REMOVED lines=24> */
.L_x_137:
        /* <DEDUP_REMOVED lines=8> */
.L_x_138:
[----:B------:R-:W-:Y:S05]  /*8f30*/  BSYNC.RECONVERGENT B0 ;  /* 0x0000000000007941 */ /* 0x000fea0003800200 */
.L_x_136:
        /* <DEDUP_REMOVED lines=24> */
.L_x_140:
[----:B------:R-:W-:Y:S01]  /*90c0*/  MOV R10, R24 ;  /* 0x00000018000a7202 */ /* 0x000fe20000000f00 */
[----:B------:R-:W-:Y:S01]  /*90d0*/  IMAD.MOV.U32 R3, RZ, RZ, R25 ;  /* 0x000000ffff037224 */ /* 0x000fe200078e0019 */
[----:B------:R-:W-:Y:S01]  /*90e0*/  MOV R12, UR10 ;  /* 0x0000000a000c7c02 */ /* 0x000fe20008000f00 */
[----:B------:R-:W-:Y:S01]  /*90f0*/  IMAD.U32 R13, RZ, RZ, UR9 ;  /* 0x00000009ff0d7e24 */ /* 0x000fe2000f8e00ff */
[----:B------:R-:W-:-:S07]  /*9100*/  MOV R2, 0x9120 ;  /* 0x0000912000027802 */ /* 0x000fce0000000f00 */
[----:B-----5:R-:W-:Y:S05]  /*9110*/  CALL.REL.NOINC `($__internal_0_$__cuda_sm20_div_s64) ;  /* 0x0000004400347944 */ /* 0x020fea0003c00000 */
.L_x_141:
[----:B------:R-:W-:Y:S05]  /*9120*/  BSYNC.RECONVERGENT B0 ;  /* 0x0000000000007941 */ /* 0x000fea0003800200 */
.L_x_139:
        /* <DEDUP_REMOVED lines=92> */
.L_x_144:
        /* <DEDUP_REMOVED lines=10> */
.L_x_145:
[----:B------:R-:W-:Y:S05]  /*9790*/  BSYNC.RECONVERGENT B0 ;  /* 0x0000000000007941 */ /* 0x000fea0003800200 */
.L_x_143:
[----:B------:R-:W-:Y:S01]  /*97a0*/  IADD3 R2, P0, PT, R2, UR19, RZ ;  /* 0x0000001302027c10 */ /* 0x000fe2000ff1e0ff */
[----:B-----5:R-:W-:-:S03]  /*97b0*/  IMAD R5, R5, R20, RZ ;  /* 0x0000001405057224 */ /* 0x020fc600078e02ff */
[----:B------:R-:W-:Y:S01]  /*97c0*/  IADD3.X R3, PT, PT, R6, UR20, RZ, P0, !PT ;  /* 0x0000001406037c10 */ /* 0x000fe200087fe4ff */
[-C--:B------:R-:W-:Y:S02]  /*97d0*/  IMAD R7, R21, R4.reuse, R5 ;  /* 0x0000000415077224 */ /* 0x080fe400078e0205 */
[----:B------:R-:W-:-:S05]  /*97e0*/  IMAD.WIDE.U32 R4, R20, R4, R2 ;  /* 0x0000000414047225 */ /* 0x000fca00078e0002 */
[----:B------:R-:W-:-:S07]  /*97f0*/  IADD3 R3, PT, PT, R5, R7, RZ ;  /* 0x0000000705037210 */ /* 0x000fce0007ffe0ff */
.L_x_142:
        /* <DEDUP_REMOVED lines=27> */
.L_x_147:
        /* <DEDUP_REMOVED lines=8> */
.L_x_148:
[----:B------:R-:W-:Y:S05]  /*9a30*/  BSYNC.RECONVERGENT B0 ;  /* 0x0000000000007941 */ /* 0x000fea0003800200 */
.L_x_146:
        /* <DEDUP_REMOVED lines=24> */
.L_x_150:
        /* <DEDUP_REMOVED lines=8> */
.L_x_151:
[----:B------:R-:W-:Y:S05]  /*9c40*/  BSYNC.RECONVERGENT B0 ;  /* 0x0000000000007941 */ /* 0x000fea0003800200 */
.L_x_149:
        /* <DEDUP_REMOVED lines=24> */
.L_x_153:
[----:B------:R-:W-:Y:S01]  /*9dd0*/  IMAD.MOV.U32 R10, RZ, RZ, R24 ;  /* 0x000000ffff0a7224 */ /* 0x000fe200078e0018 */
[----:B------:R-:W-:Y:S01]  /*9de0*/  MOV R3, R25 ;  /* 0x0000001900037202 */ /* 0x000fe20000000f00 */
[----:B------:R-:W-:Y:S01]  /*9df0*/  IMAD.U32 R12, RZ, RZ, UR10 ;  /* 0x0000000aff0c7e24 */ /* 0x000fe2000f8e00ff */
[----:B------:R-:W-:Y:S02]  /*9e00*/  MOV R13, UR9 ;  /* 0x00000009000d7c02 */ /* 0x000fe40008000f00 */
[----:B------:R-:W-:-:S07]  /*9e10*/  MOV R2, 0x9e30 ;  /* 0x00009e3000027802 */ /* 0x000fce0000000f00 */
[----:B-----5:R-:W-:Y:S05]  /*9e20*/  CALL.REL.NOINC `($__internal_0_$__cuda_sm20_div_s64) ;  /* 0x0000003400f07944 */ /* 0x020fea0003c00000 */
.L_x_154:
[----:B------:R-:W-:Y:S05]  /*9e30*/  BSYNC.RECONVERGENT B0 ;  /* 0x0000000000007941 */ /* 0x000fea0003800200 */
.L_x_152:
        /* <DEDUP_REMOVED lines=92> */
.L_x_157:
        /* <DEDUP_REMOVED lines=10> */
.L_x_158:
[----:B------:R-:W-:Y:S05]  /*a4a0*/  BSYNC.RECONVERGENT B0 ;  /* 0x0000000000007941 */ /* 0x000fea0003800200 */
.L_x_156:
[----:B------:R-:W-:Y:S01]  /*a4b0*/  IADD3 R2, P0, PT, R2, UR19, RZ ;  /* 0x0000001302027c10 */ /* 0x000fe2000ff1e0ff */
[----:B-----5:R-:W-:-:S03]  /*a4c0*/  IMAD R5, R5, R20, RZ ;  /* 0x0000001405057224 */ /* 0x020fc600078e02ff */
[----:B------:R-:W-:Y:S01]  /*a4d0*/  IADD3.X R3, PT, PT, R6, UR20, RZ, P0, !PT ;  /* 0x0000001406037c10 */ /* 0x000fe200087fe4ff */
[-C--:B------:R-:W-:Y:S02]  /*a4e0*/  IMAD R7, R21, R4.reuse, R5 ;  /* 0x0000000415077224 */ /* 0x080fe400078e0205 */
[----:B------:R-:W-:-:S04]  /*a4f0*/  IMAD.WIDE.U32 R4, R20, R4, R2 ;  /* 0x0000000414047225 */ /* 0x000fc800078e0002 */
[----:B------:R-:W-:-:S07]  /*a500*/  IMAD.IADD R3, R5, 0x1, R7 ;  /* 0x0000000105037824 */ /* 0x000fce00078e0207 */
.L_x_155:
        /* <DEDUP_REMOVED lines=27> */
.L_x_160:
        /* <DEDUP_REMOVED lines=8> */
.L_x_161:
[----:B------:R-:W-:Y:S05]  /*a740*/  BSYNC.RECONVERGENT B0 ;  /* 0x0000000000007941 */ /* 0x000fea0003800200 */
.L_x_159:
        /* <DEDUP_REMOVED lines=24> */
.L_x_163:
        /* <DEDUP_REMOVED lines=8> */
.L_x_164:
[----:B------:R-:W-:Y:S05]  /*a950*/  BSYNC.RECONVERGENT B0 ;  /* 0x0000000000007941 */ /* 0x000fea0003800200 */
.L_x_162:
        /* <DEDUP_REMOVED lines=24> */
.L_x_166:
[----:B------:R-:W-:Y:S01]  /*aae0*/  MOV R10, R24 ;  /* 0x00000018000a7202 */ /* 0x000fe20000000f00 */
[----:B------:R-:W-:Y:S01]  /*aaf0*/  IMAD.MOV.U32 R3, RZ, RZ, R25 ;  /* 0x000000ffff037224 */ /* 0x000fe200078e0019 */
[----:B------:R-:W-:Y:S01]  /*ab00*/  MOV R12, UR10 ;  /* 0x0000000a000c7c02 */ /* 0x000fe20008000f00 */
[----:B------:R-:W-:Y:S01]  /*ab10*/  IMAD.U32 R13, RZ, RZ, UR9 ;  /* 0x00000009ff0d7e24 */ /* 0x000fe2000f8e00ff */
[----:B------:R-:W-:-:S07]  /*ab20*/  MOV R2, 0xab40 ;  /* 0x0000ab4000027802 */ /* 0x000fce0000000f00 */
[----:B-----5:R-:W-:Y:S05]  /*ab30*/  CALL.REL.NOINC `($__internal_0_$__cuda_sm20_div_s64) ;  /* 0x0000002800ac7944 */ /* 0x020fea0003c00000 */
.L_x_167:
[----:B------:R-:W-:Y:S05]  /*ab40*/  BSYNC.RECONVERGENT B0 ;  /* 0x0000000000007941 */ /* 0x000fea0003800200 */
.L_x_165:
        /* <DEDUP_REMOVED lines=92> */
.L_x_170:
        /* <DEDUP_REMOVED lines=10> */
.L_x_171:
[----:B------:R-:W-:Y:S05]  /*b1b0*/  BSYNC.RECONVERGENT B0 ;  /* 0x0000000000007941 */ /* 0x000fea0003800200 */
.L_x_169:
[----:B------:R-:W-:Y:S01]  /*b1c0*/  IADD3 R2, P0, PT, R2, UR19, RZ ;  /* 0x0000001302027c10 */ /* 0x000fe2000ff1e0ff */
[----:B-----5:R-:W-:-:S03]  /*b1d0*/  IMAD R5, R5, R20, RZ ;  /* 0x0000001405057224 */ /* 0x020fc600078e02ff */
[----:B------:R-:W-:Y:S01]  /*b1e0*/  IADD3.X R3, PT, PT, R6, UR20, RZ, P0, !PT ;  /* 0x0000001406037c10 */ /* 0x000fe200087fe4ff */
[-C--:B------:R-:W-:Y:S02]  /*b1f0*/  IMAD R7, R21, R4.reuse, R5 ;  /* 0x0000000415077224 */ /* 0x080fe400078e0205 */
[----:B------:R-:W-:-:S05]  /*b200*/  IMAD.WIDE.U32 R4, R20, R4, R2 ;  /* 0x0000000414047225 */ /* 0x000fca00078e0002 */
[----:B------:R-:W-:-:S07]  /*b210*/  IADD3 R3, PT, PT, R5, R7, RZ ;  /* 0x0000000705037210 */ /* 0x000fce0007ffe0ff */
.L_x_168:
        /* <DEDUP_REMOVED lines=27> */
.L_x_173:
        /* <DEDUP_REMOVED lines=8> */
.L_x_174:
[----:B------:R-:W-:Y:S05]  /*b450*/  BSYNC.RECONVERGENT B0 ;  /* 0x0000000000007941 */ /* 0x000fea0003800200 */
.L_x_172:
        /* <DEDUP_REMOVED lines=24> */
.L_x_176:
        /* <DEDUP_REMOVED lines=8> */
.L_x_177:
[----:B------:R-:W-:Y:S05]  /*b660*/  BSYNC.RECONVERGENT B0 ;  /* 0x0000000000007941 */ /* 0x000fea0003800200 */
.L_x_175:
        /* <DEDUP_REMOVED lines=24> */
.L_x_179:
[----:B------:R-:W-:Y:S01]  /*b7f0*/  IMAD.MOV.U32 R10, RZ, RZ, R24 ;  /* 0x000000ffff0a7224 */ /* 0x000fe200078e0018 */
[----:B------:R-:W-:Y:S01]  /*b800*/  MOV R3, R25 ;  /* 0x0000001900037202 */ /* 0x000fe20000000f00 */
[----:B------:R-:W-:Y:S01]  /*b810*/  IMAD.U32 R12, RZ, RZ, UR10 ;  /* 0x0000000aff0c7e24 */ /* 0x000fe2000f8e00ff */
[----:B------:R-:W-:Y:S02]  /*b820*/  MOV R13, UR9 ;  /* 0x00000009000d7c02 */ /* 0x000fe40008000f00 */
[----:B------:R-:W-:-:S07]  /*b830*/  MOV R2, 0xb850 ;  /* 0x0000b85000027802 */ /* 0x000fce0000000f00 */
[----:B-----5:R-:W-:Y:S05]  /*b840*/  CALL.REL.NOINC `($__internal_0_$__cuda_sm20_div_s64) ;  /* 0x0000001c00687944 */ /* 0x020fea0003c00000 */
.L_x_180:
[----:B------:R-:W-:Y:S05]  /*b850*/  BSYNC.RECONVERGENT B0 ;  /* 0x0000000000007941 */ /* 0x000fea0003800200 */
.L_x_178:
        /* <DEDUP_REMOVED lines=92> */
.L_x_183:
        /* <DEDUP_REMOVED lines=10> */
.L_x_184:
[----:B------:R-:W-:Y:S05]  /*bec0*/  BSYNC.RECONVERGENT B0 ;  /* 0x0000000000007941 */ /* 0x000fea0003800200 */
.L_x_182:
[----:B------:R-:W-:Y:S01]  /*bed0*/  IADD3 R2, P0, PT, R2, UR19, RZ ;  /* 0x0000001302027c10 */ /* 0x000fe2000ff1e0ff */
[----:B-----5:R-:W-:-:S03]  /*bee0*/  IMAD R5, R5, R20, RZ ;  /* 0x0000001405057224 */ /* 0x020fc600078e02ff */
[----:B------:R-:W-:Y:S01]  /*bef0*/  IADD3.X R3, PT, PT, R6, UR20, RZ, P0, !PT ;  /* 0x0000001406037c10 */ /* 0x000fe200087fe4ff */
[-C--:B------:R-:W-:Y:S02]  /*bf00*/  IMAD R7, R21, R4.reuse, R5 ;  /* 0x0000000415077224 */ /* 0x080fe400078e0205 */
[----:B------:R-:W-:-:S04]  /*bf10*/  IMAD.WIDE.U32 R4, R20, R4, R2 ;  /* 0x0000000414047225 */ /* 0x000fc800078e0002 */
[----:B------:R-:W-:-:S07]  /*bf20*/  IMAD.IADD R3, R5, 0x1, R7 ;  /* 0x0000000105037824 */ /* 0x000fce00078e0207 */
.L_x_181:
        /* <DEDUP_REMOVED lines=27> */
.L_x_186:
        /* <DEDUP_REMOVED lines=8> */
.L_x_187:
[----:B------:R-:W-:Y:S05]  /*c160*/  BSYNC.RECONVERGENT B0 ;  /* 0x0000000000007941 */ /* 0x000fea0003800200 */
.L_x_185:
        /* <DEDUP_REMOVED lines=24> */
.L_x_189:
        /* <DEDUP_REMOVED lines=8> */
.L_x_190:
[----:B------:R-:W-:Y:S05]  /*c370*/  BSYNC.RECONVERGENT B0 ;  /* 0x0000000000007941 */ /* 0x000fea0003800200 */
.L_x_188:
        /* <DEDUP_REMOVED lines=24> */
.L_x_192:
[----:B------:R-:W-:Y:S01]  /*c500*/  MOV R10, R24 ;  /* 0x00000018000a7202 */ /* 0x000fe20000000f00 */
[----:B------:R-:W-:Y:S01]  /*c510*/  IMAD.MOV.U32 R3, RZ, RZ, R25 ;  /* 0x000000ffff037224 */ /* 0x000fe200078e0019 */
[----:B------:R-:W-:Y:S01]  /*c520*/  MOV R12, UR10 ;  /* 0x0000000a000c7c02 */ /* 0x000fe20008000f00 */
[----:B------:R-:W-:Y:S01]  /*c530*/  IMAD.U32 R13, RZ, RZ, UR9 ;  /* 0x00000009ff0d7e24 */ /* 0x000fe2000f8e00ff */
[----:B------:R-:W-:-:S07]  /*c540*/  MOV R2, 0xc560 ;  /* 0x0000c56000027802 */ /* 0x000fce0000000f00 */
[----:B-----5:R-:W-:Y:S05]  /*c550*/  CALL.REL.NOINC `($__internal_0_$__cuda_sm20_div_s64) ;  /* 0x0000001000247944 */ /* 0x020fea0003c00000 */
.L_x_193:
[----:B------:R-:W-:Y:S05]  /*c560*/  BSYNC.RECONVERGENT B0 ;  /* 0x0000000000007941 */ /* 0x000fea0003800200 */
.L_x_191:
        /* <DEDUP_REMOVED lines=70> */
[----:B------:R-:W-:-:S06]  /*c9d0*/  ISETP.NE.U32.AND P2, PT, R12, RZ, PT ;  /* 0x000000ff0c00720c */ /* 0x000fcc0003f45070 */
[----:B0-----:R-:W0:Y:S02]  /*c9e0*/  MUFU.RCP R0, R0 ;  /* 0x0000000000007308 */ /* 0x001e240000001000 */
[----:B0-----:R-:W-:Y:S02]  /*c9f0*/  IADD3 R2, PT, PT, R0, 0xffffffe, RZ ;  /* 0x0ffffffe00027810 */ /* 0x001fe40007ffe0ff */
[----:B------:R-:W-:-:S04]  /*ca00*/  MOV R0, RZ ;  /* 0x000000ff00007202 */ /* 0x000fc80000000f00 */
[----:B------:R0:W1:Y:S02]  /*ca10*/  F2I.FTZ.U32.TRUNC.NTZ R3, R2 ;  /* 0x0000000200037305 */ /* 0x000064000021f000 */
[----:B0-----:R-:W-:Y:S02]  /*ca20*/  HFMA2 R2, -RZ, RZ, 0, 0 ;  /* 0x00000000ff027431 */ /* 0x001fe400000001ff */
[----:B-1----:R-:W-:-:S04]  /*ca30*/  IMAD R5, R5, R3, RZ ;  /* 0x0000000305057224 */ /* 0x002fc800078e02ff */
[----:B------:R-:W-:-:S04]  /*ca40*/  IMAD.HI.U32 R3, R3, R5, R2 ;  /* 0x0000000503037227 */ /* 0x000fc800078e0002 */
[----:B------:R-:W-:Y:S02]  /*ca50*/  HFMA2 R5, -RZ, RZ, 0, 0 ;  /* 0x00000000ff057431 */ /* 0x000fe400000001ff */
[----:B------:R-:W-:-:S05]  /*ca60*/  IMAD.HI.U32 R4, R3, R22, RZ ;  /* 0x0000001603047227 */ /* 0x000fca00078e00ff */
[----:B------:R-:W-:-:S05]  /*ca70*/  IADD3 R3, PT, PT, -R4, RZ, RZ ;  /* 0x000000ff04037210 */ /* 0x000fca0007ffe1ff */
[----:B------:R-:W-:-:S05]  /*ca80*/  IMAD R3, R12, R3, R22 ;  /* 0x000000030c037224 */ /* 0x000fca00078e0216 */
[----:B------:R-:W-:-:S13]  /*ca90*/  ISETP.GE.U32.AND P0, PT, R3, R12, PT ;  /* 0x0000000c0300720c */ /* 0x000fda0003f06070 */
[----:B------:R-:W-:Y:S01]  /*caa0*/  @P0 IMAD.IADD R3, R3, 0x1, -R12 ;  /* 0x0000000103030824 */ /* 0x000fe200078e0a0c */
[----:B------:R-:W-:-:S04]  /*cab0*/  @P0 IADD3 R4, PT, PT, R4, 0x1, RZ ;  /* 0x0000000104040810 */ /* 0x000fc80007ffe0ff */
[----:B------:R-:W-:-:S13]  /*cac0*/  ISETP.GE.U32.AND P1, PT, R3, R12, PT ;  /* 0x0000000c0300720c */ /* 0x000fda0003f26070 */
[----:B------:R-:W-:Y:S02]  /*cad0*/  @P1 IADD3 R4, PT, PT, R4, 0x1, RZ ;  /* 0x0000000104041810 */ /* 0x000fe40007ffe0ff */
[----:B------:R-:W-:-:S05]  /*cae0*/  @!P2 LOP3.LUT R4, RZ, R12, RZ, 0x33, !PT ;  /* 0x0000000cff04a212 */ /* 0x000fca00078e33ff */
[----:B------:R-:W-:-:S04]  /*caf0*/  IMAD.MOV R3, RZ, RZ, -R4 ;  /* 0x000000ffff037224 */ /* 0x000fc800078e0a04 */
[----:B------:R-:W-:Y:S01]  /*cb00*/  IMAD R2, R12, R3, R22 ;  /* 0x000000030c027224 */ /* 0x000fe200078e0216 */
[----:B------:R-:W-:Y:S06]  /*cb10*/  BRA `(.L_x_197) ;  /* 0x0000000000287947 */ /* 0x000fec0003800000 */
.L_x_196:
[----:B------:R-:W-:Y:S01]  /*cb20*/  IMAD.MOV.U32 R10, RZ, RZ, R22 ;  /* 0x000000ffff0a7224 */ /* 0x000fe200078e0016 */
[----:B------:R-:W-:Y:S02]  /*cb30*/  MOV R3, R23 ;  /* 0x0000001700037202 */ /* 0x000fe40000000f00 */
        /* <DEDUP_REMOVED lines=8> */
.L_x_197:
[----:B------:R-:W-:Y:S05]  /*cbc0*/  BSYNC.RECONVERGENT B0 ;  /* 0x0000000000007941 */ /* 0x000fea0003800200 */
.L_x_195:
[----:B------:R-:W-:Y:S01]  /*cbd0*/  IADD3 R2, P0, PT, R2, UR19, RZ ;  /* 0x0000001302027c10 */ /* 0x000fe2000ff1e0ff */
[----:B-----5:R-:W-:-:S03]  /*cbe0*/  IMAD R5, R5, R18, RZ ;  /* 0x0000001205057224 */ /* 0x020fc600078e02ff */
[----:B------:R-:W-:Y:S01]  /*cbf0*/  IADD3.X R3, PT, PT, R0, UR20, RZ, P0, !PT ;  /* 0x0000001400037c10 */ /* 0x000fe200087fe4ff */
[-C--:B------:R-:W-:Y:S02]  /*cc00*/  IMAD R7, R19, R4.reuse, R5 ;  /* 0x0000000413077224 */ /* 0x080fe400078e0205 */
[----:B------:R-:W-:-:S05]  /*cc10*/  IMAD.WIDE.U32 R4, R18, R4, R2 ;  /* 0x0000000412047225 */ /* 0x000fca00078e0002 */
[----:B------:R-:W-:-:S07]  /*cc20*/  IADD3 R3, PT, PT, R5, R7, RZ ;  /* 0x0000000705037210 */ /* 0x000fce0007ffe0ff */
.L_x_194:
        /* <DEDUP_REMOVED lines=24> */
[----:B------:R-:W-:Y:S02]  /*cdb0*/  @P1 IADD3 R18, PT, PT, R18, 0x1, RZ ;  /* 0x0000000112121810 */ /* 0x000fe40007ffe0ff */
[----:B------:R-:W-:Y:S01]  /*cdc0*/  @!P2 LOP3.LUT R18, RZ, UR6, RZ, 0x33, !PT ;  /* 0x00000006ff12ac12 */ /* 0x000fe2000f8e33ff */
[----:B------:R-:W-:Y:S06]  /*cdd0*/  BRA `(.L_x_200) ;  /* 0x0000000000207947 */ /* 0x000fec0003800000 */
.L_x_199:
[----:B------:R-:W-:Y:S01]  /*cde0*/  MOV R10, R22 ;  /* 0x00000016000a7202 */ /* 0x000fe20000000f00 */
[----:B------:R-:W-:Y:S01]  /*cdf0*/  IMAD.U32 R12, RZ, RZ, UR6 ;  /* 0x00000006ff0c7e24 */ /* 0x000fe2000f8e00ff */
[----:B------:R-:W-:Y:S02]  /*ce00*/  MOV R3, R23 ;  /* 0x0000001700037202 */ /* 0x000fe40000000f00 */
[----:B------:R-:W-:Y:S02]  /*ce10*/  MOV R13, UR5 ;  /* 0x00000005000d7c02 */ /* 0x000fe40008000f00 */
[----:B------:R-:W-:-:S07]  /*ce20*/  MOV R2, 0xce40 ;  /* 0x0000ce4000027802 */ /* 0x000fce0000000f00 */
[----:B-----5:R-:W-:Y:S05]  /*ce30*/  CALL.REL.NOINC `($__internal_0_$__cuda_sm20_div_s64) ;  /* 0x0000000400ec7944 */ /* 0x020fea0003c00000 */
[----:B------:R-:W-:Y:S01]  /*ce40*/  MOV R18, R4 ;  /* 0x0000000400127202 */ /* 0x000fe20000000f00 */
[----:B------:R-:W-:-:S07]  /*ce50*/  IMAD.MOV.U32 R19, RZ, RZ, R5 ;  /* 0x000000ffff137224 */ /* 0x000fce00078e0005 */
.L_x_200:
[----:B------:R-:W-:Y:S05]  /*ce60*/  BSYNC.RECONVERGENT B0 ;  /* 0x0000000000007941 */ /* 0x000fea0003800200 */
.L_x_198:
[----:B------:R-:W-:Y:S01]  /*ce70*/  IADD3 R5, P0, PT, RZ, -R18, RZ ;  /* 0x80000012ff057210 */ /* 0x000fe20007f1e0ff */
[----:B------:R-:W0:Y:S01]  /*ce80*/  LDCU.64 UR12, c[0x0][0x3c0] ;  /* 0x00007800ff0c77ac */ /* 0x000e220008000a00 */
[----:B------:R-:W-:Y:S01]  /*ce90*/  MOV R2, R22 ;  /* 0x0000001600027202 */ /* 0x000fe20000000f00 */
[----:B------:R-:W-:Y:S01]  /*cea0*/  IMAD.MOV.U32 R3, RZ, RZ, R23 ;  /* 0x000000ffff037224 */ /* 0x000fe200078e0017 */
[----:B------:R-:W-:Y:S01]  /*ceb0*/  IADD3.X R4, PT, PT, RZ, ~R19, RZ, P0, !PT ;  /* 0x80000013ff047210 */ /* 0x000fe200007fe4ff */
[----:B------:R-:W-:Y:S02]  /*cec0*/  BSSY.RECONVERGENT B0, `(.L_x_201) ;  /* 0x0000028000007945 */ /* 0x000fe40003800200 */
[----:B------:R-:W-:-:S04]  /*ced0*/  IMAD.WIDE.U32 R2, R5, UR6, R2 ;  /* 0x0000000605027c25 */ /* 0x000fc8000f8e0002 */
[----:B------:R-:W-:-:S04]  /*cee0*/  IMAD R4, R4, UR6, RZ ;  /* 0x0000000604047c24 */ /* 0x000fc8000f8e02ff */
[----:B------:R-:W-:Y:S01]  /*cef0*/  IMAD R5, R5, UR5, R4 ;  /* 0x0000000505057c24 */ /* 0x000fe2000f8e0204 */
[----:B------:R-:W-:Y:S01]  /*cf00*/  LOP3.LUT R4, R19, UR7, RZ, 0xfc, !PT ;  /* 0x0000000713047c12 */ /* 0x000fe2000f8efcff */
[----:B0-----:R-:W-:-:S03]  /*cf10*/  IMAD.WIDE.U32 R20, R2, UR12, RZ ;  /* 0x0000000c02147c25 */ /* 0x001fc6000f8e00ff */
[----:B------:R-:W-:Y:S02]  /*cf20*/  ISETP.NE.U32.AND P0, PT, R4, RZ, PT ;  /* 0x000000ff0400720c */ /* 0x000fe40003f05070 */
[----:B------:R-:W-:-:S05]  /*cf30*/  IADD3 R3, PT, PT, R3, R5, RZ ;  /* 0x0000000503037210 */ /* 0x000fca0007ffe0ff */
[----:B------:R-:W-:-:S04]  /*cf40*/  IMAD R3, R3, UR12, RZ ;  /* 0x0000000c03037c24 */ /* 0x000fc8000f8e02ff */
[----:B------:R-:W-:-:S05]  /*cf50*/  IMAD R3, R2, UR13, R3 ;  /* 0x0000000d02037c24 */ /* 0x000fca000f8e0203 */
[----:B------:R-:W-:Y:S01]  /*cf60*/  IADD3 R23, PT, PT, R21, R3, RZ ;  /* 0x0000000315177210 */ /* 0x000fe20007ffe0ff */
[----:B------:R-:W-:Y:S06]  /*cf70*/  @P0 BRA `(.L_x_202) ;  /* 0x0000000000500947 */ /* 0x000fec0003800000 */
[----:B------:R-:W0:Y:S01]  /*cf80*/  I2F.U32.RP R4, UR8 ;  /* 0x0000000800047d06 */ /* 0x000e220008209000 */
[----:B------:R-:W-:Y:S01]  /*cf90*/  HFMA2 R2, -RZ, RZ, 0, 0 ;  /* 0x00000000ff027431 */ /* 0x000fe200000001ff */
[----:B------:R-:W-:Y:S02]  /*cfa0*/  ISETP.NE.U32.AND P2, PT, RZ, UR8, PT ;  /* 0x00000008ff007c0c */ /* 0x000fe4000bf45070 */
[----:B------:R-:W-:-:S04]  /*cfb0*/  MOV R25, RZ ;  /* 0x000000ff00197202 */ /* 0x000fc80000000f00 */
[----:B0-----:R-:W0:Y:S02]  /*cfc0*/  MUFU.RCP R4, R4 ;  /* 0x0000000400047308 */ /* 0x001e240000001000 */
[----:B0-----:R-:W-:-:S06]  /*cfd0*/  VIADD R5, R4, 0xffffffe ;  /* 0x0ffffffe04057836 */ /* 0x001fcc0000000000 */
[----:B------:R-:W0:Y:S02]  /*cfe0*/  F2I.FTZ.U32.TRUNC.NTZ R3, R5 ;  /* 0x0000000500037305 */ /* 0x000e24000021f000 */
[----:B0-----:R-:W-:-:S05]  /*cff0*/  IADD3 R7, PT, PT, RZ, -R3, RZ ;  /* 0x80000003ff077210 */ /* 0x001fca0007ffe0ff */
[----:B------:R-:W-:-:S04]  /*d000*/  IMAD R7, R7, UR8, RZ ;  /* 0x0000000807077c24 */ /* 0x000fc8000f8e02ff */
[----:B------:R-:W-:-:S06]  /*d010*/  IMAD.HI.U32 R7, R3, R7, R2 ;  /* 0x0000000703077227 */ /* 0x000fcc00078e0002 */
[----:B------:R-:W-:-:S04]  /*d020*/  IMAD.HI.U32 R24, R7, R18, RZ ;  /* 0x0000001207187227 */ /* 0x000fc800078e00ff */
[----:B------:R-:W-:-:S04]  /*d030*/  IMAD.MOV R3, RZ, RZ, -R24 ;  /* 0x000000ffff037224 */ /* 0x000fc800078e0a18 */
[----:B------:R-:W-:-:S05]  /*d040*/  IMAD R2, R3, UR8, R18 ;  /* 0x0000000803027c24 */ /* 0x000fca000f8e0212 */
[----:B------:R-:W-:-:S13]  /*d050*/  ISETP.GE.U32.AND P0, PT, R2, UR8, PT ;  /* 0x0000000802007c0c */ /* 0x000fda000bf06070 */
[----:B------:R-:W-:Y:S02]  /*d060*/  @P0 IADD3 R2, PT, PT, R2, -UR8, RZ ;  /* 0x8000000802020c10 */ /* 0x000fe4000fffe0ff */
[----:B------:R-:W-:Y:S02]  /*d070*/  @P0 IADD3 R24, PT, PT, R24, 0x1, RZ ;  /* 0x0000000118180810 */ /* 0x000fe40007ffe0ff */
[----:B------:R-:W-:-:S13]  /*d080*/  ISETP.GE.U32.AND P1, PT, R2, UR8, PT ;  /* 0x0000000802007c0c */ /* 0x000fda000bf26070 */
[----:B------:R-:W-:Y:S01]  /*d090*/  @P1 VIADD R24, R24, 0x1 ;  /* 0x0000000118181836 */ /* 0x000fe20000000000 */
[----:B------:R-:W-:Y:S01]  /*d0a0*/  @!P2 LOP3.LUT R24, RZ, UR8, RZ, 0x33, !PT ;  /* 0x00000008ff18ac12 */ /* 0x000fe2000f8e33ff */
[----:B------:R-:W-:Y:S06]  /*d0b0*/  BRA `(.L_x_203) ;  /* 0x0000000000207947 */ /* 0x000fec0003800000 */
.L_x_202:
[----:B------:R-:W-:Y:S01]  /*d0c0*/  MOV R10, R18 ;  /* 0x00000012000a7202 */ /* 0x000fe20000000f00 */
[----:B------:R-:W-:Y:S01]  /*d0d0*/  IMAD.MOV.U32 R3, RZ, RZ, R19 ;  /* 0x000000ffff037224 */ /* 0x000fe200078e0013 */
[----:B------:R-:W-:Y:S02]  /*d0e0*/  MOV R12, UR8 ;  /* 0x00000008000c7c02 */ /* 0x000fe40008000f00 */
[----:B------:R-:W-:Y:S02]  /*d0f0*/  MOV R13, UR7 ;  /* 0x00000007000d7c02 */ /* 0x000fe40008000f00 */
[----:B------:R-:W-:-:S07]  /*d100*/  MOV R2, 0xd120 ;  /* 0x0000d12000027802 */ /* 0x000fce0000000f00 */
[----:B-----5:R-:W-:Y:S05]  /*d110*/  CALL.REL.NOINC `($__internal_0_$__cuda_sm20_div_s64) ;  /* 0x0000000400347944 */ /* 0x020fea0003c00000 */
[----:B------:R-:W-:Y:S01]  /*d120*/  IMAD.MOV.U32 R24, RZ, RZ, R4 ;  /* 0x000000ffff187224 */ /* 0x000fe200078e0004 */
[----:B------:R-:W-:-:S07]  /*d130*/  MOV R25, R5 ;  /* 0x0000000500197202 */ /* 0x000fce0000000f00 */
.L_x_203:
[----:B------:R-:W-:Y:S05]  /*d140*/  BSYNC.RECONVERGENT B0 ;  /* 0x0000000000007941 */ /* 0x000fea0003800200 */
.L_x_201:
[----:B------:R-:W-:Y:S01]  /*d150*/  IADD3 R5, P0, PT, RZ, -R24, RZ ;  /* 0x80000018ff057210 */ /* 0x000fe20007f1e0ff */
[----:B------:R-:W0:Y:S01]  /*d160*/  LDCU.64 UR4, c[0x0][0x3b8] ;  /* 0x00007700ff0477ac */ /* 0x000e220008000a00 */
[----:B------:R-:W-:Y:S01]  /*d170*/  MOV R3, R19 ;  /* 0x0000001300037202 */ /* 0x000fe20000000f00 */
[----:B------:R-:W-:Y:S01]  /*d180*/  IMAD.MOV.U32 R2, RZ, RZ, R18 ;  /* 0x000000ffff027224 */ /* 0x000fe200078e0012 */
[----:B------:R-:W-:Y:S01]  /*d190*/  IADD3.X R4, PT, PT, RZ, ~R25, RZ, P0, !PT ;  /* 0x80000019ff047210 */ /* 0x000fe200007fe4ff */
[----:B------:R-:W-:Y:S01]  /*d1a0*/  IMAD.MOV.U32 R22, RZ, RZ, R20 ;  /* 0x000000ffff167224 */ /* 0x000fe200078e0014 */
[----:B------:R-:W-:Y:S01]  /*d1b0*/  BSSY.RECONVERGENT B0, `(.L_x_204) ;  /* 0x0000026000007945 */ /* 0x000fe20003800200 */
[----:B------:R-:W-:-:S04]  /*d1c0*/  IMAD.WIDE.U32 R2, R5, UR8, R2 ;  /* 0x0000000805027c25 */ /* 0x000fc8000f8e0002 */
[----:B------:R-:W-:-:S04]  /*d1d0*/  IMAD R4, R4, UR8, RZ ;  /* 0x0000000804047c24 */ /* 0x000fc8000f8e02ff */
[----:B------:R-:W-:Y:S01]  /*d1e0*/  IMAD R5, R5, UR7, R4 ;  /* 0x0000000705057c24 */ /* 0x000fe2000f8e0204 */
[----:B------:R-:W-:Y:S01]  /*d1f0*/  LOP3.LUT R4, R25, UR9, RZ, 0xfc, !PT ;  /* 0x0000000919047c12 */ /* 0x000fe2000f8efcff */
[----:B0-----:R-:W-:-:S03]  /*d200*/  IMAD.WIDE.U32 R22, R2, UR4, R22 ;  /* 0x0000000402167c25 */ /* 0x001fc6000f8e0016 */
        /* <DEDUP_REMOVED lines=26> */
.L_x_205:
[----:B------:R-:W-:Y:S01]  /*d3b0*/  MOV R10, R24 ;  /* 0x00000018000a7202 */ /* 0x000fe20000000f00 */
[----:B------:R-:W-:Y:S01]  /*d3c0*/  IMAD.U32 R12, RZ, RZ, UR10 ;  /* 0x0000000aff0c7e24 */ /* 0x000fe2000f8e00ff */
[----:B------:R-:W-:Y:S02]  /*d3d0*/  MOV R3, R25 ;  /* 0x0000001900037202 */ /* 0x000fe40000000f00 */
[----:B------:R-:W-:Y:S02]  /*d3e0*/  MOV R13, UR9 ;  /* 0x00000009000d7c02 */ /* 0x000fe40008000f00 */
[----:B------:R-:W-:-:S07]  /*d3f0*/  MOV R2, 0xd410 ;  /* 0x0000d41000027802 */ /* 0x000fce0000000f00 */
[----:B-----5:R-:W-:Y:S05]  /*d400*/  CALL.REL.NOINC `($__internal_0_$__cuda_sm20_div_s64) ;  /* 0x0000000000787944 */ /* 0x020fea0003c00000 */
.L_x_206:
[----:B------:R-:W-:Y:S05]  /*d410*/  BSYNC.RECONVERGENT B0 ;  /* 0x0000000000007941 */ /* 0x000fea0003800200 */
.L_x_204:
[----:B------:R-:W-:Y:S01]  /*d420*/  IADD3 R7, P0, PT, RZ, -R4, RZ ;  /* 0x80000004ff077210 */ /* 0x000fe20007f1e0ff */
[----:B------:R-:W0:Y:S01]  /*d430*/  LDCU.64 UR4, c[0x0][0x3b0] ;  /* 0x00007600ff0477ac */ /* 0x000e220008000a00 */
[----:B------:R-:W-:Y:S01]  /*d440*/  MOV R3, R25 ;  /* 0x0000001900037202 */ /* 0x000fe20000000f00 */
[----:B------:R-:W-:Y:S01]  /*d450*/  IMAD.MOV.U32 R2, RZ, RZ, R24 ;  /* 0x000000ffff027224 */ /* 0x000fe200078e0018 */
[----:B------:R-:W-:Y:S01]  /*d460*/  IADD3.X R6, PT, PT, RZ, ~R5, RZ, P0, !PT ;  /* 0x80000005ff067210 */ /* 0x000fe200007fe4ff */
[----:B------:R-:W1:Y:S01]  /*d470*/  LDCU.64 UR6, c[0x0][0x450] ;  /* 0x00008a00ff0677ac */ /* 0x000e620008000a00 */
[----:B------:R-:W-:Y:S02]  /*d480*/  IMAD.MOV.U32 R18, RZ, RZ, R22 ;  /* 0x000000ffff127224 */ /* 0x000fe400078e0016 */
[----:B------:R-:W-:Y:S01]  /*d490*/  IMAD.WIDE.U32 R2, R7, UR10, R2 ;  /* 0x0000000a07027c25 */ /* 0x000fe2000f8e0002 */
[----:B------:R-:W2:Y:S03]  /*d4a0*/  LDCU.64 UR12, c[0x0][0x3a8] ;  /* 0x00007500ff0c77ac */ /* 0x000ea60008000a00 */
[----:B------:R-:W-:-:S04]  /*d4b0*/  IMAD R6, R6, UR10, RZ ;  /* 0x0000000a06067c24 */ /* 0x000fc8000f8e02ff */
[----:B------:R-:W-:Y:S02]  /*d4c0*/  IMAD R7, R7, UR9, R6 ;  /* 0x0000000907077c24 */ /* 0x000fe4000f8e0206 */
[----:B0-----:R-:W-:-:S03]  /*d4d0*/  IMAD.WIDE.U32 R18, R2, UR4, R18 ;  /* 0x0000000402127c25 */ /* 0x001fc6000f8e0012 */
[----:B------:R-:W-:-:S05]  /*d4e0*/  IADD3 R3, PT, PT, R3, R7, RZ ;  /* 0x0000000703037210 */ /* 0x000fca0007ffe0ff */
[----:B------:R-:W-:-:S04]  /*d4f0*/  IMAD R3, R3, UR4, RZ ;  /* 0x0000000403037c24 */ /* 0x000fc8000f8e02ff */
[----:B------:R-:W-:Y:S01]  /*d500*/  IMAD R3, R2, UR5, R3 ;  /* 0x0000000502037c24 */ /* 0x000fe2000f8e0203 */
[----:B------:R-:W0:Y:S04]  /*d510*/  LDCU.64 UR4, c[0x0][0x380] ;  /* 0x00007000ff0477ac */ /* 0x000e280008000a00 */
[----:B------:R-:W-:Y:S01]  /*d520*/  IADD3 R19, PT, PT, R19, R3, RZ ;  /* 0x0000000313137210 */ /* 0x000fe20007ffe0ff */
[----:B-1----:R-:W-:-:S04]  /*d530*/  IMAD R3, R17, UR6, RZ ;  /* 0x0000000611037c24 */ /* 0x002fc8000f8e02ff */
[C---:B------:R-:W-:Y:S02]  /*d540*/  IMAD R7, R16.reuse, UR7, R3 ;  /* 0x0000000710077c24 */ /* 0x040fe4000f8e0203 */
[----:B------:R-:W-:-:S04]  /*d550*/  IMAD.WIDE.U32 R16, R16, UR6, R18 ;  /* 0x0000000610107c25 */ /* 0x000fc8000f8e0012 */
[----:B--2---:R-:W-:Y:S01]  /*d560*/  IMAD R3, R5, UR12, RZ ;  /* 0x0000000c05037c24 */ /* 0x004fe2000f8e02ff */
[----:B------:R-:W-:-:S03]  /*d570*/  IADD3 R17, PT, PT, R7, R17, RZ ;  /* 0x0000001107117210 */ /* 0x000fc60007ffe0ff */
[C---:B------:R-:W-:Y:S02]  /*d580*/  IMAD R3, R4.reuse, UR13, R3 ;  /* 0x0000000d04037c24 */ /* 0x040fe4000f8e0203 */
[----:B------:R-:W-:-:S04]  /*d590*/  IMAD.WIDE.U32 R4, R4, UR12, R16 ;  /* 0x0000000c04047c25 */ /* 0x000fc8000f8e0010 */
[----:B------:R-:W-:Y:S01]  /*d5a0*/  IMAD.IADD R3, R5, 0x1, R3 ;  /* 0x0000000105037824 */ /* 0x000fe200078e0203 */
[----:B0-----:R-:W-:-:S04]  /*d5b0*/  LEA R2, P0, R4, UR4, 0x1 ;  /* 0x0000000404027c11 */ /* 0x001fc8000f8008ff */
[----:B------:R-:W-:-:S05]  /*d5c0*/  LEA.HI.X R3, R4, UR5, R3, 0x1, P0 ;  /* 0x0000000504037c11 */ /* 0x000fca00080f0c03 */
[----:B-----5:R-:W-:Y:S01]  /*d5d0*/  STG.E.U16 desc[UR14][R2.64], R0 ;  /* 0x0000000002007986 */ /* 0x020fe2000c10150e */
[----:B------:R-:W-:Y:S05]  /*d5e0*/  EXIT ;  /* 0x000000000000794d */ /* 0x000fea0003800000 */
        .weak           $__internal_0_$__cuda_sm20_div_s64
        .type           $__internal_0_$__cuda_sm20_div_s64,@function
        .size           $__internal_0_$__cuda_sm20_div_s64,(.L_x_520 - $__internal_0_$__cuda_sm20_div_s64)
$__internal_0_$__cuda_sm20_div_s64:
[-C--:B------:R-:W-:Y:S01]  /*d5f0*/  IADD3 R15, P1, PT, RZ, -R12.reuse, RZ ;  /* 0x8000000cff0f7210 */ /* 0x080fe20007f3e0ff */
[----:B------:R-:W-:Y:S01]  /*d600*/  IMAD.MOV.U32 R11, RZ, RZ, RZ ;  /* 0x000000ffff0b7224 */ /* 0x000fe200078e00ff */
[----:B------:R-:W-:Y:S02]  /*d610*/  ISETP.GE.AND P0, PT, R13, RZ, PT ;  /* 0x000000ff0d00720c */ /* 0x000fe40003f06270 */
[-C--:B------:R-:W-:Y:S02]  /*d620*/  IADD3.X R4, PT, PT, RZ, ~R13.reuse, RZ, P1, !PT ;  /* 0x8000000dff047210 */ /* 0x080fe40000ffe4ff */
[----:B------:R-:W-:Y:S02]  /*d630*/  SEL R14, R15, R12, !P0 ;  /* 0x0000000c0f0e7207 */ /* 0x000fe40004000000 */
[----:B------:R-:W-:Y:S02]  /*d640*/  SEL R15, R4, R13, !P0 ;  /* 0x0000000d040f7207 */ /* 0x000fe40004000000 */
[----:B------:R-:W-:-:S02]  /*d650*/  ISETP.GE.AND P3, PT, R3, RZ, PT ;  /* 0x000000ff0300720c */ /* 0x000fc40003f66270 */
[----:B------:R-:W0:Y:S08]  /*d660*/  I2F.U64.RP R4, R14 ;  /* 0x0000000e00047312 */ /* 0x000e300000309000 */
[----:B0-----:R-:W0:Y:S02]  /*d670*/  MUFU.RCP R6, R4 ;  /* 0x0000000400067308 */ /* 0x001e240000001000 */
[----:B0-----:R-:W-:-:S06]  /*d680*/  IADD3 R6, PT, PT, R6, 0x1ffffffe, RZ ;  /* 0x1ffffffe06067810 */ /* 0x001fcc0007ffe0ff */
[----:B------:R-:W0:Y:S02]  /*d690*/  F2I.U64.TRUNC R28, R6 ;  /* 0x00000006001c7311 */ /* 0x000e24000020d800 */
[----:B0-----:R-:W-:-:S04]  /*d6a0*/  IMAD.WIDE.U32 R8, R28, R14, RZ ;  /* 0x0000000e1c087225 */ /* 0x001fc800078e00ff */
[C---:B------:R-:W-:Y:S01]  /*d6b0*/  IMAD R5, R28.reuse, R15, R9 ;  /* 0x0000000f1c057224 */ /* 0x040fe200078e0209 */
[----:B------:R-:W-:Y:S02]  /*d6c0*/  IADD3 R7, P0, PT, RZ, -R8, RZ ;  /* 0x80000008ff077210 */ /* 0x000fe40007f1e0ff */
[----:B------:R-:W-:Y:S01]  /*d6d0*/  MOV R9, R28 ;  /* 0x0000001c00097202 */ /* 0x000fe20000000f00 */
[----:B------:R-:W-:Y:S02]  /*d6e0*/  IMAD R5, R29, R14, R5 ;  /* 0x0000000e1d057224 */ /* 0x000fe400078e0205 */
[----:B------:R-:W-:-:S04]  /*d6f0*/  IMAD.HI.U32 R8, R28, R7, RZ ;  /* 0x000000071c087227 */ /* 0x000fc800078e00ff */
[----:B------:R-:W-:-:S04]  /*d700*/  IMAD.X R5, RZ, RZ, ~R5, P0 ;  /* 0x000000ffff057224 */ /* 0x000fc800000e0e05 */
[----:B------:R-:W-:-:S04]  /*d710*/  IMAD.WIDE.U32 R8, P0, R28, R5, R8 ;  /* 0x000000051c087225 */ /* 0x000fc80007800008 */
[C---:B------:R-:W-:Y:S02]  /*d720*/  IMAD R4, R29.reuse, R5, RZ ;  /* 0x000000051d047224 */ /* 0x040fe400078e02ff */
[----:B------:R-:W-:-:S04]  /*d730*/  IMAD.HI.U32 R7, P1, R29, R7, R8 ;  /* 0x000000071d077227 */ /* 0x000fc80007820008 */
[----:B------:R-:W-:Y:S01]  /*d740*/  IMAD.HI.U32 R5, R29, R5, RZ ;  /* 0x000000051d057227 */ /* 0x000fe200078e00ff */
[----:B------:R-:W-:-:S04]  /*d750*/  IADD3 R9, P2, PT, R4, R7, RZ ;  /* 0x0000000704097210 */ /* 0x000fc80007f5e0ff */
[----:B------:R-:W-:Y:S01]  /*d760*/  IADD3.X R5, PT, PT, R5, R29, RZ, P0, !PT ;  /* 0x0000001d05057210 */ /* 0x000fe200007fe4ff */
[----:B------:R-:W-:-:S03]  /*d770*/  IMAD.WIDE.U32 R28, R9, R14, RZ ;  /* 0x0000000e091c7225 */ /* 0x000fc600078e00ff */
[----:B------:R-:W-:Y:S01]  /*d780*/  IADD3.X R6, PT, PT, RZ, RZ, R5, P2, P1 ;  /* 0x000000ffff067210 */ /* 0x000fe200017e2405 */
[----:B------:R-:W-:Y:S01]  /*d790*/  IMAD R5, R9, R15, R29 ;  /* 0x0000000f09057224 */ /* 0x000fe200078e021d */
[----:B------:R-:W-:-:S03]  /*d7a0*/  IADD3 R7, P0, PT, RZ, -R28, RZ ;  /* 0x8000001cff077210 */ /* 0x000fc60007f1e0ff */
[----:B------:R-:W-:Y:S02]  /*d7b0*/  IMAD R5, R6, R14, R5 ;  /* 0x0000000e06057224 */ /* 0x000fe400078e0205 */
[----:B------:R-:W-:-:S04]  /*d7c0*/  IMAD.HI.U32 R8, R9, R7, RZ ;  /* 0x0000000709087227 */ /* 0x000fc800078e00ff */
[----:B------:R-:W-:-:S04]  /*d7d0*/  IMAD.X R5, RZ, RZ, ~R5, P0 ;  /* 0x000000ffff057224 */ /* 0x000fc800000e0e05 */
[----:B------:R-:W-:Y:S01]  /*d7e0*/  IMAD.WIDE.U32 R28, P0, R9, R5, R8 ;  /* 0x00000005091c7225 */ /* 0x000fe20007800008 */
[----:B------:R-:W-:-:S03]  /*d7f0*/  IADD3 R8, P4, PT, RZ, -R10, RZ ;  /* 0x8000000aff087210 */ /* 0x000fc60007f9e0ff */
[----:B------:R-:W-:Y:S01]  /*d800*/  IMAD R4, R6, R5, RZ ;  /* 0x0000000506047224 */ /* 0x000fe200078e02ff */
[----:B------:R-:W-:Y:S01]  /*d810*/  SEL R8, R8, R10, !P3 ;  /* 0x0000000a08087207 */ /* 0x000fe20005800000 */
[----:B------:R-:W-:-:S04]  /*d820*/  IMAD.HI.U32 R7, P1, R6, R7, R28 ;  /* 0x0000000706077227 */ /* 0x000fc8000782001c */
[----:B------:R-:W-:Y:S01]  /*d830*/  IMAD.HI.U32 R5, R6, R5, RZ ;  /* 0x0000000506057227 */ /* 0x000fe200078e00ff */
[----:B------:R-:W-:Y:S02]  /*d840*/  IADD3 R7, P2, PT, R4, R7, RZ ;  /* 0x0000000704077210 */ /* 0x000fe40007f5e0ff */
[-C--:B------:R-:W-:Y:S02]  /*d850*/  IADD3.X R4, PT, PT, RZ, ~R3.reuse, RZ, P4, !PT ;  /* 0x80000003ff047210 */ /* 0x080fe400027fe4ff */
[----:B------:R-:W-:Y:S01]  /*d860*/  IADD3.X R5, PT, PT, R5, R6, RZ, P0, !PT ;  /* 0x0000000605057210 */ /* 0x000fe200007fe4ff */
[----:B------:R-:W-:Y:S01]  /*d870*/  IMAD.HI.U32 R10, R7, R8, RZ ;  /* 0x00000008070a7227 */ /* 0x000fe200078e00ff */
[-C--:B------:R-:W-:Y:S02]  /*d880*/  SEL R6, R4, R3.reuse, !P3 ;  /* 0x0000000304067207 */ /* 0x080fe40005800000 */
[----:B------:R-:W-:Y:S02]  /*d890*/  IADD3.X R5, PT, PT, RZ, RZ, R5, P2, P1 ;  /* 0x000000ffff057210 */ /* 0x000fe400017e2405 */
[----:B------:R-:W-:Y:S01]  /*d8a0*/  LOP3.LUT R3, R13, R3, RZ, 0x3c, !PT ;  /* 0x000000030d037212 */ /* 0x000fe200078e3cff */
[----:B------:R-:W-:-:S04]  /*d8b0*/  IMAD.WIDE.U32 R10, R7, R6, R10 ;  /* 0x00000006070a7225 */ /* 0x000fc800078e000a */
[C---:B------:R-:W-:Y:S02]  /*d8c0*/  IMAD R4, R5.reuse, R6, RZ ;  /* 0x0000000605047224 */ /* 0x040fe400078e02ff */
[----:B------:R-:W-:-:S04]  /*d8d0*/  IMAD.HI.U32 R7, P0, R5, R8, R10 ;  /* 0x0000000805077227 */ /* 0x000fc8000780000a */
[----:B------:R-:W-:Y:S01]  /*d8e0*/  IMAD.HI.U32 R5, R5, R6, RZ ;  /* 0x0000000605057227 */ /* 0x000fe200078e00ff */
[----:B------:R-:W-:-:S04]  /*d8f0*/  IADD3 R4, P1, PT, R4, R7, RZ ;  /* 0x0000000704047210 */ /* 0x000fc80007f3e0ff */
[----:B------:R-:W-:Y:S01]  /*d900*/  IADD3.X R5, PT, PT, R5, RZ, RZ, P0, !PT ;  /* 0x000000ff05057210 */ /* 0x000fe200007fe4ff */
[----:B------:R-:W-:-:S03]  /*d910*/  IMAD.WIDE.U32 R28, R4, R14, RZ ;  /* 0x0000000e041c7225 */ /* 0x000fc600078e00ff */
[----:B------:R-:W-:Y:S01]  /*d920*/  IADD3.X R5, PT, PT, RZ, R5, RZ, P1, !PT ;  /* 0x00000005ff057210 */ /* 0x000fe20000ffe4ff */
[----:B------:R-:W-:Y:S01]  /*d930*/  IMAD R10, R4, R15, R29 ;  /* 0x0000000f040a7224 */ /* 0x000fe200078e021d */
[----:B------:R-:W-:-:S03]  /*d940*/  IADD3 R8, P1, PT, -R28, R8, RZ ;  /* 0x000000081c087210 */ /* 0x000fc60007f3e1ff */
[-C--:B------:R-:W-:Y:S01]  /*d950*/  IMAD R7, R5, R14.reuse, R10 ;  /* 0x0000000e05077224 */ /* 0x080fe200078e020a */
[----:B------:R-:W-:-:S03]  /*d960*/  ISETP.GE.U32.AND P0, PT, R8, R14, PT ;  /* 0x0000000e0800720c */ /* 0x000fc60003f06070 */
[----:B------:R-:W-:Y:S01]  /*d970*/  IMAD.X R6, R6, 0x1, ~R7, P1 ;  /* 0x0000000106067824 */ /* 0x000fe200008e0e07 */
[----:B------:R-:W-:Y:S02]  /*d980*/  IADD3 R11, P1, PT, R8, -R14, RZ ;  /* 0x8000000e080b7210 */ /* 0x000fe40007f3e0ff */
[----:B------:R-:W-:Y:S02]  /*d990*/  IADD3 R7, P2, PT, R4, 0x1, RZ ;  /* 0x0000000104077810 */ /* 0x000fe40007f5e0ff */
[CC--:B------:R-:W-:Y:S02]  /*d9a0*/  ISETP.GE.U32.AND.EX P0, PT, R6.reuse, R15.reuse, PT, P0 ;  /* 0x0000000f0600720c */ /* 0x0c0fe40003f06100 */
[----:B------:R-:W-:Y:S02]  /*d9b0*/  IADD3.X R9, PT, PT, R6, ~R15, RZ, P1, !PT ;  /* 0x8000000f06097210 */ /* 0x000fe40000ffe4ff */
[----:B------:R-:W-:Y:S02]  /*d9c0*/  SEL R8, R11, R8, P0 ;  /* 0x000000080b087207 */ /* 0x000fe40000000000 */
[----:B------:R-:W-:-:S02]  /*d9d0*/  IADD3.X R10, PT, PT, RZ, R5, RZ, P2, !PT ;  /* 0x00000005ff0a7210 */ /* 0x000fc400017fe4ff */
[----:B------:R-:W-:Y:S02]  /*d9e0*/  SEL R7, R7, R4, P0 ;  /* 0x0000000407077207 */ /* 0x000fe40000000000 */
[----:B------:R-:W-:Y:S02]  /*d9f0*/  SEL R9, R9, R6, P0 ;  /* 0x0000000609097207 */ /* 0x000fe40000000000 */
[----:B------:R-:W-:Y:S02]  /*da00*/  ISETP.GE.U32.AND P1, PT, R8, R14, PT ;  /* 0x0000000e0800720c */ /* 0x000fe40003f26070 */
[----:B------:R-:W-:Y:S02]  /*da10*/  SEL R10, R10, R5, P0 ;  /* 0x000000050a0a7207 */ /* 0x000fe40000000000 */
[----:B------:R-:W-:Y:S02]  /*da20*/  IADD3 R4, P2, PT, R7, 0x1, RZ ;  /* 0x0000000107047810 */ /* 0x000fe40007f5e0ff */
[----:B------:R-:W-:-:S02]  /*da30*/  ISETP.GE.U32.AND.EX P0, PT, R9, R15, PT, P1 ;  /* 0x0000000f0900720c */ /* 0x000fc40003f06110 */
[----:B------:R-:W-:Y:S01]  /*da40*/  ISETP.GE.AND P1, PT, R3, RZ, PT ;  /* 0x000000ff0300720c */ /* 0x000fe20003f26270 */
[----:B------:R-:W-:Y:S01]  /*da50*/  IMAD.X R5, RZ, RZ, R10, P2 ;  /* 0x000000ffff057224 */ /* 0x000fe200010e060a */
[----:B------:R-:W-:-:S04]  /*da60*/  SEL R4, R4, R7, P0 ;  /* 0x0000000704047207 */ /* 0x000fc80000000000 */
[----:B------:R-:W-:Y:S02]  /*da70*/  SEL R10, R5, R10, P0 ;  /* 0x0000000a050a7207 */ /* 0x000fe40000000000 */
[----:B------:R-:W-:Y:S02]  /*da80*/  IADD3 R5, P2, PT, RZ, -R4, RZ ;  /* 0x80000004ff057210 */ /* 0x000fe40007f5e0ff */
[----:B------:R-:W-:Y:S02]  /*da90*/  ISETP.NE.U32.AND P0, PT, R12, RZ, PT ;  /* 0x000000ff0c00720c */ /* 0x000fe40003f05070 */
[----:B------:R-:W-:Y:S02]  /*daa0*/  IADD3.X R3, PT, PT, RZ, ~R10, RZ, P2, !PT ;  /* 0x8000000aff037210 */ /* 0x000fe400017fe4ff */
[----:B------:R-:W-:Y:S02]  /*dab0*/  ISETP.NE.AND.EX P0, PT, R13, RZ, PT, P0 ;  /* 0x000000ff0d00720c */ /* 0x000fe40003f05300 */
[----:B------:R-:W-:-:S02]  /*dac0*/  SEL R5, R5, R4, !P1 ;  /* 0x0000000405057207 */ /* 0x000fc40004800000 */
[----:B------:R-:W-:Y:S02]  /*dad0*/  SEL R3, R3, R10, !P1 ;  /* 0x0000000a03037207 */ /* 0x000fe40004800000 */
[----:B------:R-:W-:Y:S02]  /*dae0*/  SEL R4, R5, 0xffffffff, P0 ;  /* 0xffffffff05047807 */ /* 0x000fe40000000000 */
[----:B------:R-:W-:Y:S01]  /*daf0*/  SEL R5, R3, 0xffffffff, P0 ;  /* 0xffffffff03057807 */ /* 0x000fe20000000000 */
[----:B------:R-:W-:-:S04]  /*db00*/  HFMA2 R3, -RZ, RZ, 0, 0 ;  /* 0x00000000ff037431 */ /* 0x000fc800000001ff */
[----:B------:R-:W-:Y:S05]  /*db10*/  RET.REL.NODEC R2 `(_Z18concatenate_kernelI6__halfS0_lLl4ELl2ELl16EEvPT0_N36_GLOBAL__N__39a39119_4_k_cu_95ae938114OutputMetaDataIXT2_EEENS3_13InputMetaDataIS1_XT3_EEET1_S8_) ;  /* 0xffffff2402387950 */ /* 0x000fea0003c3ffff */
.L_x_207:
[----:B------:R-:W-:-:S00]  /*db20*/  BRA `(.L_x_207) ;  /* 0xfffffffc00fc7947 */ /* 0x000fc0000383ffff */
[----:B------:R-:W-:-:S00]  /*db30*/  NOP ;  /* 0x0000000000007918 */ /* 0x000fc00000000000 */
        /* <DEDUP_REMOVED lines=12> */
.L_x_520:


//--------------------- .text._Z18concatenate_kernelIf6__halflLl4ELl2ELl16EEvPT0_N36_GLOBAL__N__39a39119_4_k_cu_95ae938114OutputMetaDataIXT2_EEENS3_13InputMetaDataIS1_XT3_EEET1_S8_ --------------------------
	.section	.text._Z18concatenate_kernelIf6__halflLl4ELl2ELl16EEvPT0_N36_GLOBAL__N__39a39119_4_k_cu_95ae938114OutputMetaDataIXT2_EEENS3_13InputMetaDataIS1_XT3_EEET1_S8_,"ax",@progbits
	.align	128
        .global         _Z18concatenate_kernelIf6__halflLl4ELl2ELl16EEvPT0_N36_GLOBAL__N__39a39119_4_k_cu_95ae938114OutputMetaDataIXT2_EEENS3_13InputMetaDataIS1_XT3_EEET1_S8_
        .type           _Z18concatenate_kernelIf6__halflLl4ELl2ELl16EEvPT0_N36_GLOBAL__N__39a39119_4_k_cu_95ae938114OutputMetaDataIXT2_EEENS3_13InputMetaDataIS1_XT3_EEET1_S8_,@function
        .size           _Z18concatenate_kernelIf6__halflLl4ELl2ELl16EEvPT0_N36_GLOBAL__N__39a39119_4_k_cu_95ae938114OutputMetaDataIXT2_EEENS3_13InputMetaDataIS1_XT3_EEET1_S8_,(.L_x_521 - _Z18concatenate_kernelIf6__halflLl4ELl2ELl16EEvPT0_N36_GLOBAL__N__39a39119_4_k_cu_95ae938114OutputMetaDataIXT2_EEENS3_13InputMetaDataIS1_XT3_EEET1_S8_)
        .other          _Z18concatenate_kernelIf6__halflLl4ELl2ELl16EEvPT0_N36_GLOBAL__N__39a39119_4_k_cu_95ae938114OutputMetaDataIXT2_EEENS3_13InputMetaDataIS1_XT3_EEET1_S8_,@"STO_CUDA_ENTRY STV_DEFAULT"
_Z18concatenate_kernelIf6__halflLl4ELl2ELl16EEvPT0_N36_GLOBAL__N__39a39119_4_k_cu_95ae938114OutputMetaDataIXT2_EEENS3_13InputMetaDataIS1_XT3_EEET1_S8_:
.text._Z18concatenate_kernelIf6__halflLl4ELl2ELl16EEvPT0_N36_GLOBAL__N__39a39119_4_k_cu_95ae938114OutputMetaDataIXT2_EEENS3_13InputMetaDataIS1_XT3_EEET1_S8_:
[----:B------:R-:W0:Y:S08]  /*0000*/  LDC R1, c[0x0][0x37c] ;  /* 0x0000df00ff017b82 */ /* 0x000e300000000800 */
[----:B------:R-:W1:Y:S01]  /*0010*/  LDC.64 R14, c[0x0][0x3c8] ;  /* 0x0000f200ff0e7b82 */ /* 0x000e620000000a00 */
[----:B0-----:R-:W-:-:S05]  /*0020*/  VIADD R1, R1, 0xffffff80 ;  /* 0xffffff8001017836 */ /* 0x001fca0000000000 */
[----:B------:R-:W-:Y:S02]  /*0030*/  R2UR UR8, R1 ;  /* 0x00000000010872ca */ /* 0x000fe400000e0000 */
        /* <DEDUP_REMOVED lines=13> */
[----:B---3--:R3:W-:Y:S07]  /*0110*/  STL.64 [R1+0x20], R4 ;  /* 0x0000200401007387 */ /* 0x0087ee0000100a00 */
[----:B------:R-:W5:Y:S01]  /*0120*/  LDC.64 R8, c[0x0][0x410] ;  /* 0x00010400ff087b82 */ /* 0x000f620000000a00 */
[----:B--2---:R-:W-:Y:S07]  /*0130*/  STL.64 [R1+0x28], R6 ;  /* 0x0000280601007387 */ /* 0x004fee0000100a00 */
[----:B------:R-:W2:Y:S01]  /*0140*/  LDC.64 R20, c[0x0][0x418] ;  /* 0x00010600ff147b82 */ /* 0x000ea20000000a00 */
[----:B----4-:R-:W-:Y:S07]  /*0150*/  STL.64 [R1+0x30], R12 ;  /* 0x0000300c01007387 */ /* 0x010fee0000100a00 */
[----:B------:R-:W4:Y:S01]  /*0160*/  LDC.64 R22, c[0x0][0x420] ;  /* 0x00010800ff167b82 */ /* 0x000f220000000a00 */
[----:B-1----:R-:W-:Y:S07]  /*0170*/  STL.64 [R1+0x40], R10 ;  /* 0x0000400a01007387 */ /* 0x002fee0000100a00 */
[----:B------:R-:W1:Y:S01]  /*0180*/  LDC.64 R24, c[0x0][0x428] ;  /* 0x00010a00ff187b82 */ /* 0x000e620000000a00 */
[----:B-----5:R-:W-:Y:S07]  /*0190*/  STL.64 [R1+0x48], R8 ;  /* 0x0000480801007387 */ /* 0x020fee0000100a00 */
[----:B------:R-:W5:Y:S01]  /*01a0*/  LDC.64 R26, c[0x0][0x430] ;  /* 0x00010c00ff1a7b82 */ /* 0x000f620000000a00 */
[----:B--2---:R-:W-:Y:S07]  /*01b0*/  STL.64 [R1+0x50], R20 ;  /* 0x0000501401007387 */ /* 0x004fee0000100a00 */
[----:B------:R-:W2:Y:S01]  /*01c0*/  LDC.64 R28, c[0x0][0x438] ;  /* 0x00010e00ff1c7b82 */ /* 0x000ea20000000a00 */
[----:B----4-:R-:W-:Y:S07]  /*01d0*/  STL.64 [R1+0x58], R22 ;  /* 0x0000581601007387 */ /* 0x010fee0000100a00 */
[----:B0-----:R-:W0:Y:S01]  /*01e0*/  LDC.64 R16, c[0x0][0x440] ;  /* 0x00011000ff107b82 */ /* 0x001e220000000a00 */
[----:B-1----:R-:W-:Y:S07]  /*01f0*/  STL.64 [R1+0x60], R24 ;  /* 0x0000601801007387 */ /* 0x002fee0000100a00 */
[----:B------:R-:W1:Y:S01]  /*0200*/  LDC.U8 R0, c[0x0][0x400] ;  /* 0x00010000ff007b82 */ /* 0x000e620000000000 */
[----:B-----5:R-:W-:Y:S07]  /*0210*/  STL.64 [R1+0x68], R26 ;  /* 0x0000681a01007387 */ /* 0x020fee0000100a00 */
[----:B------:R-:W4:Y:S01]  /*0220*/  LDC.U8 R14, c[0x0][0x3e0] ;  /* 0x0000f800ff0e7b82 */ /* 0x000f220000000000 */
[----:B--2---:R-:W-:Y:S04]  /*0230*/  STL.64 [R1+0x70], R28 ;  /* 0x0000701c01007387 */ /* 0x004fe80000100a00 */
[----:B0-----:R-:W-:Y:S04]  /*0240*/  STL.64 [R1+0x78], R16 ;  /* 0x0000781001007387 */ /* 0x001fe80000100a00 */
[----:B-1----:R0:W-:Y:S04]  /*0250*/  STL.U8 [R1+0x38], R0 ;  /* 0x0000380001007387 */ /* 0x0021e80000100000 */
[----:B----4-:R1:W-:Y:S04]  /*0260*/  STL.U8 [R1+0x18], R14 ;  /* 0x0000180e01007387 */ /* 0x0103e80000100000 */
[----:B---3--:R-:W2:Y:S01]  /*0270*/  LDL.64 R4, [UR8+0x70] ;  /* 0x00007008ff047983 */ /* 0x008ea20008100a00 */
[----:B------:R-:W3:Y:S01]  /*0280*/  LDCU UR7, c[0x0][0x360] ;  /* 0x00006c00ff0777ac */ /* 0x000ee20008000800 */
[----:B------:R-:W4:Y:S01]  /*0290*/  S2UR UR9, SR_CTAID.X ;  /* 0x00000000000979c3 */ /* 0x000f220000002500 */
[----:B------:R-:W4:Y:S07]  /*02a0*/  S2R R19, SR_TID.X ;  /* 0x0000000000137919 */ /* 0x000f2e0000002100 */
[----:B------:R-:W4:Y:S02]  /*02b0*/  LDC R2, c[0x0][0x360] ;  /* 0x0000d800ff027b82 */ /* 0x000f240000000800 */
[----:B----4-:R-:W-:Y:S01]  /*02c0*/  IMAD R19, R2, UR9, R19 ;  /* 0x0000000902137c24 */ /* 0x010fe2000f8e0213 */
[----:B--2---:R-:W-:-:S02]  /*02d0*/  R2UR UR4, R4 ;  /* 0x00000000040472ca */ /* 0x004fc400000e0000 */
[----:B------:R-:W-:-:S13]  /*02e0*/  R2UR UR5, R5 ;  /* 0x00000000050572ca */ /* 0x000fda00000e0000 */
[----:B------:R-:W-:-:S04]  /*02f0*/  ULEA.HI UR4, UP0, UR5, UR4, URZ, 0x1 ;  /* 0x0000000405047291 */ /* 0x000fc8000f8108ff */
[----:B------:R-:W-:-:S04]  /*0300*/  UIADD3.X UR5, UPT, UPT, URZ, UR5, URZ, UP0, !UPT ;  /* 0x00000005ff057290 */ /* 0x000fc800087fe4ff */
[----:B------:R-:W-:Y:S02]  /*0310*/  USHF.R.S64 UR4, UR4, 0x1, UR5 ;  /* 0x0000000104047899 */ /* 0x000fe40008001005 */
[----:B------:R-:W-:-:S04]  /*0320*/  USHF.R.S32.HI UR5, URZ, 0x1, UR5 ;  /* 0x00000001ff057899 */ /* 0x000fc80008011405 */
[----:B------:R-:W-:Y:S02]  /*0330*/  ISETP.LT.U32.AND P0, PT, R19, UR4, PT ;  /* 0x0000000413007c0c */ /* 0x000fe4000bf01070 */
[----:B0-----:R-:W-:-:S05]  /*0340*/  IMAD.U32 R0, RZ, RZ, UR5 ;  /* 0x00000005ff007e24 */ /* 0x001fca000f8e00ff */
[----:B------:R-:W-:-:S13]  /*0350*/  ISETP.GT.AND.EX P0, PT, R0, RZ, PT, P0 ;  /* 0x000000ff0000720c */ /* 0x000fda0003f04300 */
[----:B-1-3--:R-:W-:Y:S05]  /*0360*/  @!P0 EXIT ;  /* 0x000000000000894d */ /* 0x00afea0003800000 */
[----:B------:R-:W-:Y:S01]  /*0370*/  ULOP3.LUT UR6, UR6, 0x1, URZ, 0xc0, !UPT ;  /* 0x0000000106067892 */ /* 0x000fe2000f8ec0ff */
[----:B------:R-:W2:Y:S03]  /*0380*/  LDL.64 R2, [UR8] ;  /* 0x00000008ff027983 */ /* 0x000ea60008100a00 */
[----:B------:R-:W-:Y:S02]  /*0390*/  UIMAD UR6, UR6, 0x18, UR8 ;  /* 0x00000018060678a4 */ /* 0x000fe4000f8e0208 */
[----:B------:R-:W3:Y:S04]  /*03a0*/  LDL.64 R4, [UR8+0x50] ;  /* 0x00005008ff047983 */ /* 0x000ee80008100a00 */
[----:B------:R-:W4:Y:S04]  /*03b0*/  LDL.64 R6, [UR8+0x60] ;  /* 0x00006008ff067983 */ /* 0x000f280008100a00 */
[----:B------:R-:W5:Y:S01]  /*03c0*/  LDL.U8 R0, [UR6+0x18] ;  /* 0x00001806ff007983 */ /* 0x000f620008100000 */
[----:B------:R-:W0:Y:S01]  /*03d0*/  LDCU UR8, c[0x0][0x370] ;  /* 0x00006e00ff0877ac */ /* 0x000e220008000800 */
[----:B------:R-:W1:Y:S01]  /*03e0*/  LDCU.64 UR18, c[0x0][0x358] ;  /* 0x00006b00ff1277ac */ /* 0x000e620008000a00 */
[----:B0-----:R-:W-:Y:S01]  /*03f0*/  UIMAD UR7, UR7, UR8, URZ ;  /* 0x00000008070772a4 */ /* 0x001fe2000f8e02ff */
[----:B-----5:R-:W-:-:S02]  /*0400*/  R2UR UR24, R0 ;  /* 0x00000000001872ca */ /* 0x020fc400000e0000 */
[----:B--2---:R-:W-:Y:S02]  /*0410*/  R2UR UR22, R2 ;  /* 0x00000000021672ca */ /* 0x004fe400000e0000 */
[----:B------:R-:W-:Y:S02]  /*0420*/  R2UR UR23, R3 ;  /* 0x00000000031772ca */ /* 0x000fe400000e0000 */
[----:B---3--:R-:W-:Y:S02]  /*0430*/  R2UR UR20, R4 ;  /* 0x00000000041472ca */ /* 0x008fe400000e0000 */
[----:B------:R-:W-:Y:S02]  /*0440*/  R2UR UR21, R5 ;  /* 0x00000000051572ca */ /* 0x000fe400000e0000 */
[----:B----4-:R-:W-:-:S03]  /*0450*/  R2UR UR14, R6 ;  /* 0x00000000060e72ca */ /* 0x010fc600000e0000 */
[----:B------:R-:W-:Y:S01]  /*0460*/  UISETP.NE.AND UP0, UPT, UR24, URZ, UPT ;  /* 0x000000ff1800728c */ /* 0x000fe2000bf05270 */
[----:B------:R-:W-:-:S08]  /*0470*/  R2UR UR15, R7 ;  /* 0x00000000070f72ca */ /* 0x000fd000000e0000 */
[----:B-1----:R-:W-:Y:S07]  /*0480*/  BRA.U !UP0, `(.L_x_208) ;  /* 0x0000000108187547 */ /* 0x002fee000b800000 */
[----:B------:R-:W2:Y:S02]  /*0490*/  LDL.64 R12, [UR6+0x10] ;  /* 0x00001006ff0c7983 */ /* 0x000ea40008100a00 */
[----:B--2---:R-:W-:-:S04]  /*04a0*/  LEA R10, P0, R12, UR22, 0x1 ;  /* 0x000000160c0a7c11 */ /* 0x004fc8000f8008ff */
[----:B------:R-:W-:Y:S02]  /*04b0*/  LEA R10, P1, R19, R10, 0x2 ;  /* 0x0000000a130a7211 */ /* 0x000fe400078210ff */
[----:B------:R-:W-:-:S04]  /*04c0*/  LEA.HI.X R0, R12, UR23, R13, 0x1, P0 ;  /* 0x000000170c007c11 */ /* 0x000fc800080f0c0d */
[----:B------:R-:W-:Y:S01]  /*04d0*/  LEA.HI.X R11, R19, R0, RZ, 0x2, P1 ;  /* 0x00000000130b7211 */ /* 0x000fe200008f14ff */
[----:B------:R-:W-:Y:S06]  /*04e0*/  BRA `(.L_x_209) ;  /* 0x0000000000d47947 */ /* 0x000fec0003800000 */
.L_x_208:
[----:B------:R-:W2:Y:S04]  /*04f0*/  LDL.64 R10, [UR6+0x20] ;  /* 0x00002006ff0a7983 */ /* 0x000ea80008100a00 */
[----:B------:R-:W5:Y:S04]  /*0500*/  LDL.64 R22, [UR6+0x28] ;  /* 0x00002806ff167983 */ /* 0x000f680008100a00 */
[----:B------:R-:W5:Y:S01]  /*0510*/  LDL.64 R12, [UR6+0x10] ;  /* 0x00001006ff0c7983 */ /* 0x000f620008100a00 */
[----:B------:R-:W-:Y:S01]  /*0520*/  SHF.R.U32.HI R21, RZ, 0x1f, R19 ;  /* 0x0000001fff157819 */ /* 0x000fe20000011613 */
[----:B------:R-:W-:Y:S01]  /*0530*/  BSSY.RECONVERGENT B0, `(.L_x_210) ;  /* 0x0000028000007945 */ /* 0x000fe20003800200 */
[----:B------:R-:W-:-:S02]  /*0540*/  SHF.L.U32 R20, R19, 0x1, RZ ;  /* 0x0000000113147819 */ /* 0x000fc400000006ff */
[----:B--2---:R-:W-:-:S04]  /*0550*/  LOP3.LUT R0, R21, R11, RZ, 0xfc, !PT ;  /* 0x0000000b15007212 */ /* 0x004fc800078efcff */
[----:B------:R-:W-:-:S13]  /*0560*/  ISETP.NE.U32.AND P0, PT, R0, RZ, PT ;  /* 0x000000ff0000720c */ /* 0x000fda0003f05070 */
[----:B------:R-:W-:Y:S05]  /*0570*/  @P0 BRA `(.L_x_211) ;  /* 0x00000000005c0947 */ /* 0x000fea0003800000 */
[----:B------:R-:W0:Y:S01]  /*0580*/  I2F.U32.RP R0, R10 ;  /* 0x0000000a00007306 */ /* 0x000e220000209000 */
[----:B------:R-:W-:Y:S01]  /*0590*/  IMAD.MOV R5, RZ, RZ, -R10 ;  /* 0x000000ffff057224 */ /* 0x000fe200078e0a0a */
[----:B------:R-:W-:-:S06]  /*05a0*/  ISETP.NE.U32.AND P2, PT, R10, RZ, PT ;  /* 0x000000ff0a00720c */ /* 0x000fcc0003f45070 */
[----:B0-----:R-:W0:Y:S02]  /*05b0*/  MUFU.RCP R0, R0 ;  /* 0x0000000000007308 */ /* 0x001e240000001000 */
[----:B0-----:R-:W-:Y:S01]  /*05c0*/  VIADD R2, R0, 0xffffffe ;  /* 0x0ffffffe00027836 */ /* 0x001fe20000000000 */
[----:B------:R-:W-:-:S05]  /*05d0*/  MOV R0, RZ ;  /* 0x000000ff00007202 */ /* 0x000fca0000000f00 */
        /* <DEDUP_REMOVED lines=8> */
[----:B------:R-:W-:Y:S01]  /*0660*/  @P0 IMAD.IADD R3, R3, 0x1, -R10 ;  /* 0x0000000103030824 */ /* 0x000fe200078e0a0a */
[----:B------:R-:W-:-:S04]  /*0670*/  @P0 IADD3 R2, PT, PT, R2, 0x1, RZ ;  /* 0x0000000102020810 */ /* 0x000fc80007ffe0ff */
[----:B------:R-:W-:-:S13]  /*0680*/  ISETP.GE.U32.AND P1, PT, R3, R10, PT ;  /* 0x0000000a0300720c */ /* 0x000fda0003f26070 */
[----:B------:R-:W-:Y:S01]  /*0690*/  @P1 VIADD R2, R2, 0x1 ;  /* 0x0000000102021836 */ /* 0x000fe20000000000 */
[----:B------:R-:W-:-:S05]  /*06a0*/  @!P2 LOP3.LUT R2, RZ, R10, RZ, 0x33, !PT ;  /* 0x0000000aff02a212 */ /* 0x000fca00078e33ff */
[----:B------:R-:W-:-:S04]  /*06b0*/  IMAD.MOV R3, RZ, RZ, -R2 ;  /* 0x000000ffff037224 */ /* 0x000fc800078e0a02 */
[----:B------:R-:W-:Y:S02]  /*06c0*/  IMAD R20, R10, R3, R20 ;  /* 0x000000030a147224 */ /* 0x000fe400078e0214 */
[----:B------:R-:W-:Y:S01]  /*06d0*/  IMAD.MOV.U32 R3, RZ, RZ, RZ ;  /* 0x000000ffff037224 */ /* 0x000fe200078e00ff */
[----:B------:R-:W-:Y:S06]  /*06e0*/  BRA `(.L_x_212) ;  /* 0x0000000000307947 */ /* 0x000fec0003800000 */
.L_x_211:
[----:B------:R-:W-:Y:S01]  /*06f0*/  IMAD.MOV.U32 R6, RZ, RZ, R20 ;  /* 0x000000ffff067224 */ /* 0x000fe200078e0014 */
[----:B------:R-:W-:Y:S01]  /*0700*/  MOV R3, R21 ;  /* 0x0000001500037202 */ /* 0x000fe20000000f00 */
[----:B------:R-:W-:Y:S01]  /*0710*/  IMAD.MOV.U32 R14, RZ, RZ, R10 ;  /* 0x000000ffff0e7224 */ /* 0x000fe200078e000a */
[----:B------:R-:W-:Y:S01]  /*0720*/  MOV R0, 0x750 ;  /* 0x0000075000007802 */ /* 0x000fe20000000f00 */
[----:B------:R-:W-:-:S07]  /*0730*/  IMAD.MOV.U32 R15, RZ, RZ, R11 ;  /* 0x000000ffff0f7224 */ /* 0x000fce00078e000b */
[----:B-----5:R-:W-:Y:S05]  /*0740*/  CALL.REL.NOINC `($__internal_1_$__cuda_sm20_div_s64) ;  /* 0x0000006800d07944 */ /* 0x020fea0003c00000 */
[----:B------:R-:W-:-:S04]  /*0750*/  IADD3 R5, P0, PT, RZ, -R2, RZ ;  /* 0x80000002ff057210 */ /* 0x000fc80007f1e0ff */
[----:B------:R-:W-:Y:S01]  /*0760*/  IADD3.X R7, PT, PT, RZ, ~R3, RZ, P0, !PT ;  /* 0x80000003ff077210 */ /* 0x000fe200007fe4ff */
[----:B------:R-:W-:-:S04]  /*0770*/  IMAD.WIDE.U32 R20, R10, R5, R20 ;  /* 0x000000050a147225 */ /* 0x000fc800078e0014 */
[----:B------:R-:W-:-:S04]  /*0780*/  IMAD R0, R7, R10, RZ ;  /* 0x0000000a07007224 */ /* 0x000fc800078e02ff */
[----:B------:R-:W-:-:S04]  /*0790*/  IMAD R11, R11, R5, R0 ;  /* 0x000000050b0b7224 */ /* 0x000fc800078e0200 */
[----:B------:R-:W-:-:S07]  /*07a0*/  IMAD.IADD R0, R21, 0x1, R11 ;  /* 0x0000000115007824 */ /* 0x000fce00078e020b */
.L_x_212:
[----:B------:R-:W-:Y:S05]  /*07b0*/  BSYNC.RECONVERGENT B0 ;  /* 0x0000000000007941 */ /* 0x000fea0003800200 */
.L_x_210:
[----:B-----5:R-:W-:Y:S01]  /*07c0*/  IADD3 R4, P0, PT, R20, R12, RZ ;  /* 0x0000000c14047210 */ /* 0x020fe20007f1e0ff */
[----:B------:R-:W-:-:S04]  /*07d0*/  IMAD R3, R3, R22, RZ ;  /* 0x0000001603037224 */ /* 0x000fc800078e02ff */
[----:B------:R-:W-:Y:S02]  /*07e0*/  IMAD.X R5, R0, 0x1, R13, P0 ;  /* 0x0000000100057824 */ /* 0x000fe400000e060d */
[-C--:B------:R-:W-:Y:S02]  /*07f0*/  IMAD R3, R23, R2.reuse, R3 ;  /* 0x0000000217037224 */ /* 0x080fe400078e0203 */
[----:B------:R-:W-:-:S03]  /*0800*/  IMAD.WIDE.U32 R4, R22, R2, R4 ;  /* 0x0000000216047225 */ /* 0x000fc600078e0004 */
[----:B------:R-:W-:Y:S02]  /*0810*/  LEA R10, P0, R4, UR22, 0x1 ;  /* 0x00000016040a7c11 */ /* 0x000fe4000f8008ff */
[----:B------:R-:W-:-:S04]  /*0820*/  IADD3 R3, PT, PT, R5, R3, RZ ;  /* 0x0000000305037210 */ /* 0x000fc80007ffe0ff */
[----:B------:R-:W-:-:S07]  /*0830*/  LEA.HI.X R11, R4, UR23, R3, 0x1, P0 ;  /* 0x00000017040b7c11 */ /* 0x000fce00080f0c03 */
.L_x_209:
[----:B------:R0:W5:Y:S01]  /*0840*/  LD.E R10, desc[UR18][R10.64] ;  /* 0x000000120a0a7980 */ /* 0x000162000c101900 */
[----:B------:R-:W1:Y:S01]  /*0850*/  LDCU.64 UR8, c[0x0][0x448] ;  /* 0x00008900ff0877ac */ /* 0x000e620008000a00 */
[----:B------:R-:W-:Y:S01]  /*0860*/  SHF.R.U32.HI R21, RZ, 0x1f, R19 ;  /* 0x0000001fff157819 */ /* 0x000fe20000011613 */
[----:B------:R-:W-:Y:S01]  /*0870*/  BSSY.RECONVERGENT B0, `(.L_x_213) ;  /* 0x0000026000007945 */ /* 0x000fe20003800200 */
[----:B------:R-:W-:Y:S01]  /*0880*/  IMAD.SHL.U32 R20, R19, 0x2, RZ ;  /* 0x0000000213147824 */ /* 0x000fe200078e00ff */
[----:B------:R-:W2:Y:S01]  /*0890*/  LDCU.64 UR10, c[0x0][0x3a0] ;  /* 0x00007400ff0a77ac */ /* 0x000ea20008000a00 */
[----:B-1----:R-:W-:-:S04]  /*08a0*/  UISETP.NE.U32.AND UP0, UPT, UR8, 0x3, UPT ;  /* 0x000000030800788c */ /* 0x002fc8000bf05070 */
[----:B------:R-:W-:-:S04]  /*08b0*/  UISETP.NE.AND.EX UP0, UPT, UR9, URZ, UPT, UP0 ;  /* 0x000000ff0900728c */ /* 0x000fc8000bf05300 */
[----:B--2---:R-:W-:Y:S02]  /*08c0*/  USEL UR8, UR15, UR11, !UP0 ;  /* 0x0000000b0f087287 */ /* 0x004fe4000c000000 */
[----:B------:R-:W-:-:S04]  /*08d0*/  USEL UR9, UR14, UR10, !UP0 ;  /* 0x0000000a0e097287 */ /* 0x000fc8000c000000 */
[----:B------:R-:W-:-:S04]  /*08e0*/  LOP3.LUT R0, R21, UR8, RZ, 0xfc, !PT ;  /* 0x0000000815007c12 */ /* 0x000fc8000f8efcff */
[----:B------:R-:W-:-:S13]  /*08f0*/  ISETP.NE.U32.AND P0, PT, R0, RZ, PT ;  /* 0x000000ff0000720c */ /* 0x000fda0003f05070 */
[----:B0-----:R-:W-:Y:S05]  /*0900*/  @P0 BRA `(.L_x_214) ;  /* 0x0000000000500947 */ /* 0x001fea0003800000 */
        /* <DEDUP_REMOVED lines=17> */
[----:B------:R-:W-:Y:S01]  /*0a20*/  @P1 VIADD R22, R22, 0x1 ;  /* 0x0000000116161836 */ /* 0x000fe20000000000 */
[----:B------:R-:W-:Y:S01]  /*0a30*/  @!P2 LOP3.LUT R22, RZ, UR9, RZ, 0x33, !PT ;  /* 0x00000009ff16ac12 */ /* 0x000fe2000f8e33ff */
[----:B------:R-:W-:Y:S06]  /*0a40*/  BRA `(.L_x_215) ;  /* 0x0000000000207947 */ /* 0x000fec0003800000 */
.L_x_214:
[----:B------:R-:W-:Y:S01]  /*0a50*/  IMAD.MOV.U32 R6, RZ, RZ, R20 ;  /* 0x000000ffff067224 */ /* 0x000fe200078e0014 */
[----:B------:R-:W-:Y:S01]  /*0a60*/  MOV R14, UR9 ;  /* 0x00000009000e7c02 */ /* 0x000fe20008000f00 */
[----:B------:R-:W-:Y:S01]  /*0a70*/  IMAD.MOV.U32 R3, RZ, RZ, R21 ;  /* 0x000000ffff037224 */ /* 0x000fe200078e0015 */
[----:B------:R-:W-:Y:S01]  /*0a80*/  MOV R0, 0xab0 ;  /* 0x00000ab000007802 */ /* 0x000fe20000000f00 */
[----:B------:R-:W-:-:S07]  /*0a90*/  IMAD.U32 R15, RZ, RZ, UR8 ;  /* 0x00000008ff0f7e24 */ /* 0x000fce000f8e00ff */
[----:B-----5:R-:W-:Y:S05]  /*0aa0*/  CALL.REL.NOINC `($__internal_1_$__cuda_sm20_div_s64) ;  /* 0x0000006400f87944 */ /* 0x020fea0003c00000 */
[----:B------:R-:W-:Y:S01]  /*0ab0*/  IMAD.MOV.U32 R22, RZ, RZ, R2 ;  /* 0x000000ffff167224 */ /* 0x000fe200078e0002 */
[----:B------:R-:W-:-:S07]  /*0ac0*/  MOV R23, R3 ;  /* 0x0000000300177202 */ /* 0x000fce0000000f00 */
.L_x_215:
[----:B------:R-:W-:Y:S05]  /*0ad0*/  BSYNC.RECONVERGENT B0 ;  /* 0x0000000000007941 */ /* 0x000fea0003800200 */
.L_x_213:
        /* <DEDUP_REMOVED lines=12> */
[----:B------:R-:W-:-:S06]  /*0ba0*/  IMAD.MOV.U32 R25, RZ, RZ, RZ ;  /* 0x000000ffff197224 */ /* 0x000fcc00078e00ff */
[----:B0-----:R-:W0:Y:S02]  /*0bb0*/  MUFU.RCP R0, R0 ;  /* 0x0000000000007308 */ /* 0x001e240000001000 */
[----:B0-----:R-:W-:-:S06]  /*0bc0*/  VIADD R2, R0, 0xffffffe ;  /* 0x0ffffffe00027836 */ /* 0x001fcc0000000000 */
[----:B------:R0:W1:Y:S02]  /*0bd0*/  F2I.FTZ.U32.TRUNC.NTZ R3, R2 ;  /* 0x0000000200037305 */ /* 0x000064000021f000 */
[----:B0-----:R-:W-:Y:S02]  /*0be0*/  HFMA2 R2, -RZ, RZ, 0, 0 ;  /* 0x00000000ff027431 */ /* 0x001fe400000001ff */
[----:B-1----:R-:W-:-:S04]  /*0bf0*/  IMAD.MOV R5, RZ, RZ, -R3 ;  /* 0x000000ffff057224 */ /* 0x002fc800078e0a03 */
[----:B------:R-:W-:-:S04]  /*0c00*/  IMAD R5, R5, UR11, RZ ;  /* 0x0000000b05057c24 */ /* 0x000fc8000f8e02ff */
[----:B------:R-:W-:-:S06]  /*0c10*/  IMAD.HI.U32 R3, R3, R5, R2 ;  /* 0x0000000503037227 */ /* 0x000fcc00078e0002 */
[----:B------:R-:W-:-:S04]  /*0c20*/  IMAD.HI.U32 R24, R3, R22, RZ ;  /* 0x0000001603187227 */ /* 0x000fc800078e00ff */
[----:B------:R-:W-:-:S04]  /*0c30*/  IMAD.MOV R3, RZ, RZ, -R24 ;  /* 0x000000ffff037224 */ /* 0x000fc800078e0a18 */
        /* <DEDUP_REMOVED lines=8> */
.L_x_217:
[----:B------:R-:W-:Y:S01]  /*0cc0*/  MOV R6, R22 ;  /* 0x0000001600067202 */ /* 0x000fe20000000f00 */
[----:B------:R-:W-:Y:S01]  /*0cd0*/  IMAD.MOV.U32 R3, RZ, RZ, R23 ;  /* 0x000000ffff037224 */ /* 0x000fe200078e0017 */
[----:B------:R-:W-:Y:S01]  /*0ce0*/  MOV R15, UR10 ;  /* 0x0000000a000f7c02 */ /* 0x000fe20008000f00 */
[----:B------:R-:W-:Y:S01]  /*0cf0*/  IMAD.U32 R14, RZ, RZ, UR11 ;  /* 0x0000000bff0e7e24 */ /* 0x000fe2000f8e00ff */
[----:B------:R-:W-:-:S07]  /*0d00*/  MOV R0, 0xd20 ;  /* 0x00000d2000007802 */ /* 0x000fce0000000f00 */
[----:B-----5:R-:W-:Y:S05]  /*0d10*/  CALL.REL.NOINC `($__internal_1_$__cuda_sm20_div_s64) ;  /* 0x00000064005c7944 */ /* 0x020fea0003c00000 */
[----:B------:R-:W-:Y:S02]  /*0d20*/  IMAD.MOV.U32 R24, RZ, RZ, R2 ;  /* 0x000000ffff187224 */ /* 0x000fe400078e0002 */
[----:B------:R-:W-:-:S07]  /*0d30*/  IMAD.MOV.U32 R25, RZ, RZ, R3 ;  /* 0x000000ffff197224 */ /* 0x000fce00078e0003 */
.L_x_218:
[----:B------:R-:W-:Y:S05]  /*0d40*/  BSYNC.RECONVERGENT B0 ;  /* 0x0000000000007941 */ /* 0x000fea0003800200 */
.L_x_216:
[----:B------:R-:W0:Y:S01]  /*0d50*/  LDCU.64 UR12, c[0x0][0x448] ;  /* 0x00008900ff0c77ac */ /* 0x000e220008000a00 */
[----:B------:R-:W-:Y:S01]  /*0d60*/  IADD3 R7, P0, PT, RZ, -R22, RZ ;  /* 0x80000016ff077210 */ /* 0x000fe20007f1e0ff */
[----:B------:R-:W-:Y:S01]  /*0d70*/  IMAD.MOV.U32 R2, RZ, RZ, R22 ;  /* 0x000000ffff027224 */ /* 0x000fe200078e0016 */
[-C--:B------:R-:W-:Y:S01]  /*0d80*/  MOV R3, R23.reuse ;  /* 0x0000001700037202 */ /* 0x080fe20000000f00 */
[----:B------:R-:W1:Y:S01]  /*0d90*/  LDCU.64 UR16, c[0x0][0x390] ;  /* 0x00007200ff1077ac */ /* 0x000e620008000a00 */
[----:B------:R-:W-:Y:S01]  /*0da0*/  IADD3.X R0, PT, PT, RZ, ~R23, RZ, P0, !PT ;  /* 0x80000017ff007210 */ /* 0x000fe200007fe4ff */
[----:B------:R-:W-:Y:S01]  /*0db0*/  IMAD.WIDE.U32 R20, R7, UR9, R20 ;  /* 0x0000000907147c25 */ /* 0x000fe2000f8e0014 */
[----:B------:R-:W-:Y:S01]  /*0dc0*/  IADD3 R5, P0, PT, RZ, -R24, RZ ;  /* 0x80000018ff057210 */ /* 0x000fe20007f1e0ff */
[----:B------:R-:W2:Y:S01]  /*0dd0*/  LDCU.64 UR26, c[0x0][0x3c0] ;  /* 0x00007800ff1a77ac */ /* 0x000ea20008000a00 */
[----:B------:R-:W-:Y:S01]  /*0de0*/  BSSY.RECONVERGENT B0, `(.L_x_219) ;  /* 0x0000033000007945 */ /* 0x000fe20003800200 */
[----:B------:R-:W-:-:S02]  /*0df0*/  IMAD R0, R0, UR9, RZ ;  /* 0x0000000900007c24 */ /* 0x000fc4000f8e02ff */
[----:B------:R-:W-:Y:S01]  /*0e00*/  IMAD.X R4, RZ, RZ, ~R25, P0 ;  /* 0x000000ffff047224 */ /* 0x000fe200000e0e19 */
[----:B------:R-:W3:Y:S01]  /*0e10*/  LDCU.64 UR28, c[0x0][0x3b8] ;  /* 0x00007700ff1c77ac */ /* 0x000ee20008000a00 */
[----:B------:R-:W-:Y:S02]  /*0e20*/  IMAD R7, R7, UR8, R0 ;  /* 0x0000000807077c24 */ /* 0x000fe4000f8e0200 */
[----:B------:R-:W-:Y:S01]  /*0e30*/  IMAD R4, R4, UR11, RZ ;  /* 0x0000000b04047c24 */ /* 0x000fe2000f8e02ff */
[----:B0-----:R-:W-:Y:S01]  /*0e40*/  UISETP.NE.U32.AND UP0, UPT, UR12, 0x1, UPT ;  /* 0x000000010c00788c */ /* 0x001fe2000bf05070 */
[----:B------:R-:W-:Y:S02]  /*0e50*/  IMAD.IADD R0, R21, 0x1, R7 ;  /* 0x0000000115007824 */ /* 0x000fe400078e0207 */
[----:B------:R-:W-:Y:S01]  /*0e60*/  IMAD.WIDE.U32 R2, R5, UR11, R2 ;  /* 0x0000000b05027c25 */ /* 0x000fe2000f8e0002 */
[----:B------:R-:W-:-:S03]  /*0e70*/  UISETP.NE.AND.EX UP0, UPT, UR13, URZ, UPT, UP0 ;  /* 0x000000ff0d00728c */ /* 0x000fc6000bf05300 */
[----:B------:R-:W-:Y:S01]  /*0e80*/  IMAD R5, R5, UR10, R4 ;  /* 0x0000000a05057c24 */ /* 0x000fe2000f8e0204 */
[----:B-1----:R-:W-:Y:S01]  /*0e90*/  USEL UR12, UR15, UR17, !UP0 ;  /* 0x000000110f0c7287 */ /* 0x002fe2000c000000 */
[----:B--2---:R-:W-:Y:S01]  /*0ea0*/  IMAD R7, R0, UR26, RZ ;  /* 0x0000001a00077c24 */ /* 0x004fe2000f8e02ff */
[----:B------:R-:W-:Y:S01]  /*0eb0*/  USEL UR13, UR14, UR16, !UP0 ;  /* 0x000000100e0d7287 */ /* 0x000fe2000c000000 */
[----:B------:R-:W-:Y:S02]  /*0ec0*/  IMAD.IADD R0, R3, 0x1, R5 ;  /* 0x0000000103007824 */ /* 0x000fe400078e0205 */
[C---:B------:R-:W-:Y:S01]  /*0ed0*/  IMAD R7, R20.reuse, UR27, R7 ;  /* 0x0000001b14077c24 */ /* 0x040fe2000f8e0207 */
[----:B------:R-:W-:Y:S01]  /*0ee0*/  LOP3.LUT R4, R25, UR12, RZ, 0xfc, !PT ;  /* 0x0000000c19047c12 */ /* 0x000fe2000f8efcff */
[----:B------:R-:W-:-:S03]  /*0ef0*/  IMAD.WIDE.U32 R20, R20, UR26, RZ ;  /* 0x0000001a14147c25 */ /* 0x000fc6000f8e00ff */
[----:B------:R-:W-:Y:S01]  /*0f00*/  ISETP.NE.U32.AND P0, PT, R4, RZ, PT ;  /* 0x000000ff0400720c */ /* 0x000fe20003f05070 */
[----:B---3--:R-:W-:Y:S01]  /*0f10*/  IMAD R3, R0, UR28, RZ ;  /* 0x0000001c00037c24 */ /* 0x008fe2000f8e02ff */
[----:B------:R-:W-:-:S03]  /*0f20*/  IADD3 R21, PT, PT, R21, R7, RZ ;  /* 0x0000000715157210 */ /* 0x000fc60007ffe0ff */
[C---:B------:R-:W-:Y:S02]  /*0f30*/  IMAD R3, R2.reuse, UR29, R3 ;  /* 0x0000001d02037c24 */ /* 0x040fe4000f8e0203 */
[----:B------:R-:W-:-:S04]  /*0f40*/  IMAD.WIDE.U32 R20, R2, UR28, R20 ;  /* 0x0000001c02147c25 */ /* 0x000fc8000f8e0014 */
[----:B------:R-:W-:Y:S02]  /*0f50*/  IMAD.IADD R23, R21, 0x1, R3 ;  /* 0x0000000115177824 */ /* 0x000fe400078e0203 */
        /* <DEDUP_REMOVED lines=16> */
[----:B------:R-:W-:Y:S01]  /*1060*/  ISETP.GE.U32.AND P1, PT, R3, UR13, PT ;  /* 0x0000000d03007c0c */ /* 0x000fe2000bf26070 */
[----:B------:R-:W-:-:S12]  /*1070*/  HFMA2 R3, -RZ, RZ, 0, 0 ;  /* 0x00000000ff037431 */ /* 0x000fd800000001ff */
[----:B------:R-:W-:Y:S01]  /*1080*/  @P1 VIADD R2, R2, 0x1 ;  /* 0x0000000102021836 */ /* 0x000fe20000000000 */
[----:B------:R-:W-:Y:S01]  /*1090*/  @!P2 LOP3.LUT R2, RZ, UR13, RZ, 0x33, !PT ;  /* 0x0000000dff02ac12 */ /* 0x000fe2000f8e33ff */
[----:B------:R-:W-:Y:S06]  /*10a0*/  BRA `(.L_x_221) ;  /* 0x0000000000187947 */ /* 0x000fec0003800000 */
.L_x_220:
[----:B------:R-:W-:Y:S01]  /*10b0*/  IMAD.MOV.U32 R6, RZ, RZ, R24 ;  /* 0x000000ffff067224 */ /* 0x000fe200078e0018 */
[----:B------:R-:W-:Y:S01]  /*10c0*/  MOV R14, UR13 ;  /* 0x0000000d000e7c02 */ /* 0x000fe20008000f00 */
[----:B------:R-:W-:Y:S01]  /*10d0*/  IMAD.MOV.U32 R3, RZ, RZ, R25 ;  /* 0x000000ffff037224 */ /* 0x000fe200078e0019 */
[----:B------:R-:W-:Y:S01]  /*10e0*/  MOV R0, 0x1110 ;  /* 0x0000111000007802 */ /* 0x000fe20000000f00 */
[----:B------:R-:W-:-:S07]  /*10f0*/  IMAD.U32 R15, RZ, RZ, UR12 ;  /* 0x0000000cff0f7e24 */ /* 0x000fce000f8e00ff */
[----:B-----5:R-:W-:Y:S05]  /*1100*/  CALL.REL.NOINC `($__internal_1_$__cuda_sm20_div_s64) ;  /* 0x0000006000607944 */ /* 0x020fea0003c00000 */
.L_x_221:
[----:B------:R-:W-:Y:S05]  /*1110*/  BSYNC.RECONVERGENT B0 ;  /* 0x0000000000007941 */ /* 0x000fea0003800200 */
.L_x_219:
[----:B------:R-:W-:Y:S01]  /*1120*/  IADD3 R7, P0, PT, RZ, -R2, RZ ;  /* 0x80000002ff077210 */ /* 0x000fe20007f1e0ff */
[----:B------:R-:W0:Y:S01]  /*1130*/  LDCU.64 UR14, c[0x0][0x3b0] ;  /* 0x00007600ff0e77ac */ /* 0x000e220008000a00 */
[----:B------:R-:W-:Y:S01]  /*1140*/  MOV R4, R24 ;  /* 0x0000001800047202 */ /* 0x000fe20000000f00 */
[----:B------:R-:W-:Y:S01]  /*1150*/  IMAD.MOV.U32 R5, RZ, RZ, R25 ;  /* 0x000000ffff057224 */ /* 0x000fe200078e0019 */
[----:B------:R-:W-:Y:S01]  /*1160*/  MOV R22, R20 ;  /* 0x0000001400167202 */ /* 0x000fe20000000f00 */
[----:B------:R-:W-:Y:S01]  /*1170*/  IMAD.X R0, RZ, RZ, ~R3, P0 ;  /* 0x000000ffff007224 */ /* 0x000fe200000e0e03 */
[----:B------:R-:W1:Y:S01]  /*1180*/  LDCU.64 UR16, c[0x0][0x450] ;  /* 0x00008a00ff1077ac */ /* 0x000e620008000a00 */
[----:B------:R-:W-:Y:S01]  /*1190*/  IMAD.WIDE.U32 R4, R7, UR13, R4 ;  /* 0x0000000d07047c25 */ /* 0x000fe2000f8e0004 */
[----:B------:R-:W-:Y:S01]  /*11a0*/  IADD3 R19, P2, PT, R19, UR7, RZ ;  /* 0x0000000713137c10 */ /* 0x000fe2000ff5e0ff */
[----:B------:R-:W2:Y:S02]  /*11b0*/  LDCU.64 UR26, c[0x0][0x3a8] ;  /* 0x00007500ff1a77ac */ /* 0x000ea40008000a00 */
[----:B------:R-:W-:-:S02]  /*11c0*/  IMAD R0, R0, UR13, RZ ;  /* 0x0000000d00007c24 */ /* 0x000fc4000f8e02ff */
[----:B------:R-:W-:Y:S02]  /*11d0*/  IMAD.X R18, RZ, RZ, RZ, P2 ;  /* 0x000000ffff127224 */ /* 0x000fe400010e06ff */
[----:B------:R-:W-:-:S04]  /*11e0*/  IMAD R7, R7, UR12, R0 ;  /* 0x0000000c07077c24 */ /* 0x000fc8000f8e0200 */
[----:B------:R-:W-:Y:S02]  /*11f0*/  IMAD.IADD R0, R5, 0x1, R7 ;  /* 0x0000000105007824 */ /* 0x000fe400078e0207 */
[----:B0-----:R-:W-:-:S04]  /*1200*/  IMAD.WIDE.U32 R22, R4, UR14, R22 ;  /* 0x0000000e04167c25 */ /* 0x001fc8000f8e0016 */
[----:B------:R-:W-:Y:S01]  /*1210*/  IMAD R5, R0, UR14, RZ ;  /* 0x0000000e00057c24 */ /* 0x000fe2000f8e02ff */
[----:B-1----:R-:W-:Y:S01]  /*1220*/  UIMAD UR14, UR21, UR16, URZ ;  /* 0x00000010150e72a4 */ /* 0x002fe2000f8e02ff */
[----:B--2---:R-:W-:Y:S02]  /*1230*/  IMAD R3, R3, UR26, RZ ;  /* 0x0000001a03037c24 */ /* 0x004fe4000f8e02ff */
[----:B------:R-:W-:Y:S01]  /*1240*/  IMAD R5, R4, UR15, R5 ;  /* 0x0000000f04057c24 */ /* 0x000fe2000f8e0205 */
[----:B------:R-:W-:Y:S01]  /*1250*/  UIMAD UR14, UR20, UR17, UR14 ;  /* 0x00000011140e72a4 */ /* 0x000fe2000f8e020e */
[----:B------:R-:W-:Y:S02]  /*1260*/  IMAD R7, R2, UR27, R3 ;  /* 0x0000001b02077c24 */ /* 0x000fe4000f8e0203 */
[----:B------:R-:W-:Y:S02]  /*1270*/  IMAD.IADD R23, R23, 0x1, R5 ;  /* 0x0000000117177824 */ /* 0x000fe400078e0205 */
[----:B------:R-:W-:-:S04]  /*1280*/  IMAD.U32 R5, RZ, RZ, UR16 ;  /* 0x00000010ff057e24 */ /* 0x000fc8000f8e00ff */
[----:B------:R-:W-:-:S05]  /*1290*/  IMAD.WIDE.U32 R4, R5, UR20, R22 ;  /* 0x0000001405047c25 */ /* 0x000fca000f8e0016 */
[----:B------:R-:W-:Y:S01]  /*12a0*/  IADD3 R5, PT, PT, R5, UR14, RZ ;  /* 0x0000000e05057c10 */ /* 0x000fe2000fffe0ff */
[----:B------:R-:W0:Y:S02]  /*12b0*/  LDCU.64 UR14, c[0x0][0x380] ;  /* 0x00007000ff0e77ac */ /* 0x000e240008000a00 */
[----:B------:R-:W-:-:S04]  /*12c0*/  IMAD.WIDE.U32 R2, R2, UR26, R4 ;  /* 0x0000001a02027c25 */ /* 0x000fc8000f8e0004 */
[----:B------:R-:W-:-:S05]  /*12d0*/  IMAD.IADD R3, R3, 0x1, R7 ;  /* 0x0000000103037824 */ /* 0x000fca00078e0207 */
[----:B------:R-:W-:-:S04]  /*12e0*/  LEA.HI R0, P0, R3, R2, RZ, 0x1 ;  /* 0x0000000203007211 */ /* 0x000fc800078108ff */
[----:B------:R-:W-:Y:S01]  /*12f0*/  IADD3.X R3, PT, PT, RZ, R3, RZ, P0, !PT ;  /* 0x00000003ff037210 */ /* 0x000fe200007fe4ff */
[C---:B------:R-:W-:Y:S01]  /*1300*/  IMAD.SHL.U32 R2, R0.reuse, 0x2, RZ ;  /* 0x0000000200027824 */ /* 0x040fe200078e00ff */
[----:B------:R-:W-:Y:S02]  /*1310*/  ISETP.GE.U32.AND P0, PT, R19, UR4, PT ;  /* 0x0000000413007c0c */ /* 0x000fe4000bf06070 */
[----:B------:R-:W-:Y:S02]  /*1320*/  SHF.L.U64.HI R0, R0, 0x1, R3 ;  /* 0x0000000100007819 */ /* 0x000fe40000010203 */
[----:B------:R-:W-:Y:S02]  /*1330*/  LOP3.LUT R2, R2, 0xfffffffc, RZ, 0xc0, !PT ;  /* 0xfffffffc02027812 */ /* 0x000fe400078ec0ff */
[----:B------:R-:W-:Y:S02]  /*1340*/  ISETP.GE.U32.AND.EX P0, PT, R18, UR5, PT, P0 ;  /* 0x0000000512007c0c */ /* 0x000fe4000bf06100 */
[----:B0-----:R-:W-:-:S04]  /*1350*/  IADD3 R2, P1, PT, R2, UR14, RZ ;  /* 0x0000000e02027c10 */ /* 0x001fc8000ff3e0ff */
[----:B------:R-:W-:-:S05]  /*1360*/  IADD3.X R3, PT, PT, R0, UR15, RZ, P1, !PT ;  /* 0x0000000f00037c10 */ /* 0x000fca0008ffe4ff */
[----:B-----5:R0:W-:Y:S02]  /*1370*/  STG.E desc[UR18][R2.64], R10 ;  /* 0x0000000a02007986 */ /* 0x0201e4000c101912 */
[----:B------:R-:W-:Y:S05]  /*1380*/  @P0 EXIT ;  /* 0x000000000000094d */ /* 0x000fea0003800000 */
[----:B------:R-:W-:Y:S02]  /*1390*/  ISETP.NE.AND P2, PT, RZ, UR24, PT ;  /* 0x00000018ff007c0c */ /* 0x000fe4000bf45270 */
[----:B0-----:R-:W-:-:S04]  /*13a0*/  LEA R10, P0, R12, UR22, 0x1 ;  /* 0x000000160c0a7c11 */ /* 0x001fc8000f8008ff */
[----:B------:R-:W-:-:S07]  /*13b0*/  LEA.HI.X R11, R12, UR23, R13, 0x1, P0 ;  /* 0x000000170c0b7c11 */ /* 0x000fce00080f0c0d */
[----:B------:R-:W-:-:S04]  /*13c0*/  @P2 LEA R20, P1, R19, R10, 0x2 ;  /* 0x0000000a13142211 */ /* 0x000fc800078210ff */
[----:B------:R-:W-:Y:S01]  /*13d0*/  @P2 LEA.HI.X R21, R19, R11, R18, 0x2, P1 ;  /* 0x0000000b13152211 */ /* 0x000fe200008f1412 */
[----:B------:R-:W-:Y:S08]  /*13e0*/  @P2 BRA `(.L_x_222) ;  /* 0x0000000000c82947 */ /* 0x000ff00003800000 */
[----:B------:R-:W2:Y:S04]  /*13f0*/  LDL.64 R14, [UR6+0x20] ;  /* 0x00002006ff0e7983 */ /* 0x000ea80008100a00 */
[----:B------:R-:W5:Y:S01]  /*1400*/  LDL.64 R22, [UR6+0x28] ;  /* 0x00002806ff167983 */ /* 0x000f620008100a00 */
[C---:B------:R-:W-:Y:S01]  /*1410*/  SHF.L.U64.HI R21, R19.reuse, 0x1, R18 ;  /* 0x0000000113157819 */ /* 0x040fe20000010212 */
[----:B------:R-:W-:Y:S01]  /*1420*/  BSSY.RECONVERGENT B0, `(.L_x_223) ;  /* 0x0000026000007945 */ /* 0x000fe20003800200 */
[----:B------:R-:W-:Y:S02]  /*1430*/  IMAD.SHL.U32 R20, R19, 0x2, RZ ;  /* 0x0000000213147824 */ /* 0x000fe400078e00ff */
[----:B--2---:R-:W-:-:S04]  /*1440*/  LOP3.LUT R0, R21, R15, RZ, 0xfc, !PT ;  /* 0x0000000f15007212 */ /* 0x004fc800078efcff */
[----:B------:R-:W-:-:S13]  /*1450*/  ISETP.NE.U32.AND P0, PT, R0, RZ, PT ;  /* 0x000000ff0000720c */ /* 0x000fda0003f05070 */
[----:B------:R-:W-:Y:S05]  /*1460*/  @P0 BRA `(.L_x_224) ;  /* 0x00000000005c0947 */ /* 0x000fea0003800000 */
[----:B------:R-:W0:Y:S01]  /*1470*/  I2F.U32.RP R0, R14 ;  /* 0x0000000e00007306 */ /* 0x000e220000209000 */
[----:B------:R-:W-:Y:S01]  /*1480*/  IMAD.MOV R5, RZ, RZ, -R14 ;  /* 0x000000ffff057224 */ /* 0x000fe200078e0a0e */
[----:B------:R-:W-:-:S06]  /*1490*/  ISETP.NE.U32.AND P2, PT, R14, RZ, PT ;  /* 0x000000ff0e00720c */ /* 0x000fcc0003f45070 */
[----:B0-----:R-:W0:Y:S02]  /*14a0*/  MUFU.RCP R0, R0 ;  /* 0x0000000000007308 */ /* 0x001e240000001000 */
[----:B0-----:R-:W-:Y:S01]  /*14b0*/  IADD3 R2, PT, PT, R0, 0xffffffe, RZ ;  /* 0x0ffffffe00027810 */ /* 0x001fe20007ffe0ff */
[----:B------:R-:W-:-:S05]  /*14c0*/  IMAD.MOV.U32 R0, RZ, RZ, RZ ;  /* 0x000000ffff007224 */ /* 0x000fca00078e00ff */
        /* <DEDUP_REMOVED lines=8> */
[----:B------:R-:W-:Y:S02]  /*1550*/  @P0 IMAD.IADD R3, R3, 0x1, -R14 ;  /* 0x0000000103030824 */ /* 0x000fe400078e0a0e */
[----:B------:R-:W-:-:S03]  /*1560*/  @P0 VIADD R2, R2, 0x1 ;  /* 0x0000000102020836 */ /* 0x000fc60000000000 */
[----:B------:R-:W-:-:S13]  /*1570*/  ISETP.GE.U32.AND P1, PT, R3, R14, PT ;  /* 0x0000000e0300720c */ /* 0x000fda0003f26070 */
[----:B------:R-:W-:Y:S02]  /*1580*/  @P1 IADD3 R2, PT, PT, R2, 0x1, RZ ;  /* 0x0000000102021810 */ /* 0x000fe40007ffe0ff */
[----:B------:R-:W-:-:S05]  /*1590*/  @!P2 LOP3.LUT R2, RZ, R14, RZ, 0x33, !PT ;  /* 0x0000000eff02a212 */ /* 0x000fca00078e33ff */
[----:B------:R-:W-:-:S04]  /*15a0*/  IMAD.MOV R3, RZ, RZ, -R2 ;  /* 0x000000ffff037224 */ /* 0x000fc800078e0a02 */
[----:B------:R-:W-:Y:S02]  /*15b0*/  IMAD R20, R14, R3, R20 ;  /* 0x000000030e147224 */ /* 0x000fe400078e0214 */
[----:B------:R-:W-:Y:S01]  /*15c0*/  HFMA2 R3, -RZ, RZ, 0, 0 ;  /* 0x00000000ff037431 */ /* 0x000fe200000001ff */
[----:B------:R-:W-:Y:S06]  /*15d0*/  BRA `(.L_x_225) ;  /* 0x0000000000287947 */ /* 0x000fec0003800000 */
.L_x_224:
        /* <DEDUP_REMOVED lines=10> */
.L_x_225:
[----:B------:R-:W-:Y:S05]  /*1680*/  BSYNC.RECONVERGENT B0 ;  /* 0x0000000000007941 */ /* 0x000fea0003800200 */
.L_x_223:
[----:B------:R-:W-:Y:S01]  /*1690*/  IADD3 R4, P0, PT, R12, R20, RZ ;  /* 0x000000140c047210 */ /* 0x000fe20007f1e0ff */
[----:B-----5:R-:W-:-:S04]  /*16a0*/  IMAD R3, R3, R22, RZ ;  /* 0x0000001603037224 */ /* 0x020fc800078e02ff */
[----:B------:R-:W-:Y:S02]  /*16b0*/  IMAD.X R5, R13, 0x1, R0, P0 ;  /* 0x000000010d057824 */ /* 0x000fe400000e0600 */
[-C--:B------:R-:W-:Y:S02]  /*16c0*/  IMAD R3, R23, R2.reuse, R3 ;  /* 0x0000000217037224 */ /* 0x080fe400078e0203 */
[----:B------:R-:W-:-:S03]  /*16d0*/  IMAD.WIDE.U32 R4, R22, R2, R4 ;  /* 0x0000000216047225 */ /* 0x000fc600078e0004 */
[----:B------:R-:W-:Y:S02]  /*16e0*/  LEA R20, P0, R4, UR22, 0x1 ;  /* 0x0000001604147c11 */ /* 0x000fe4000f8008ff */
[----:B------:R-:W-:-:S04]  /*16f0*/  IADD3 R3, PT, PT, R5, R3, RZ ;  /* 0x0000000305037210 */ /* 0x000fc80007ffe0ff */
[----:B------:R-:W-:-:S07]  /*1700*/  LEA.HI.X R21, R4, UR23, R3, 0x1, P0 ;  /* 0x0000001704157c11 */ /* 0x000fce00080f0c03 */
.L_x_222:
[----:B------:R0:W5:Y:S01]  /*1710*/  LD.E R20, desc[UR18][R20.64] ;  /* 0x0000001214147980 */ /* 0x000162000c101900 */
[C---:B------:R-:W-:Y:S01]  /*1720*/  SHF.L.U64.HI R23, R19.reuse, 0x1, R18 ;  /* 0x0000000113177819 */ /* 0x040fe20000010212 */
[----:B------:R-:W-:Y:S01]  /*1730*/  BSSY.RECONVERGENT B0, `(.L_x_226) ;  /* 0x0000021000007945 */ /* 0x000fe20003800200 */
[----:B------:R-:W-:Y:S02]  /*1740*/  IMAD.SHL.U32 R22, R19, 0x2, RZ ;  /* 0x0000000213167824 */ /* 0x000fe400078e00ff */
[----:B------:R-:W-:-:S04]  /*1750*/  LOP3.LUT R0, R23, UR8, RZ, 0xfc, !PT ;  /* 0x0000000817007c12 */ /* 0x000fc8000f8efcff */
[----:B------:R-:W-:-:S13]  /*1760*/  ISETP.NE.U32.AND P0, PT, R0, RZ, PT ;  /* 0x000000ff0000720c */ /* 0x000fda0003f05070 */
[----:B0-----:R-:W-:Y:S05]  /*1770*/  @P0 BRA `(.L_x_227) ;  /* 0x0000000000500947 */ /* 0x001fea0003800000 */
        /* <DEDUP_REMOVED lines=20> */
.L_x_227:
        /* <DEDUP_REMOVED lines=8> */
.L_x_228:
[----:B------:R-:W-:Y:S05]  /*1940*/  BSYNC.RECONVERGENT B0 ;  /* 0x0000000000007941 */ /* 0x000fea0003800200 */
.L_x_226:
[----:B------:R-:W-:Y:S01]  /*1950*/  LOP3.LUT R0, R25, UR10, RZ, 0xfc, !PT ;  /* 0x0000000a19007c12 */ /* 0x000fe2000f8efcff */
[----:B------:R-:W-:Y:S03]  /*1960*/  BSSY.RECONVERGENT B0, `(.L_x_229) ;  /* 0x000001f000007945 */ /* 0x000fe60003800200 */
        /* <DEDUP_REMOVED lines=22> */
.L_x_230:
        /* <DEDUP_REMOVED lines=8> */
.L_x_231:
[----:B------:R-:W-:Y:S05]  /*1b50*/  BSYNC.RECONVERGENT B0 ;  /* 0x0000000000007941 */ /* 0x000fea0003800200 */
.L_x_229:
[----:B------:R-:W-:Y:S01]  /*1b60*/  IADD3 R7, P0, PT, RZ, -R24, RZ ;  /* 0x80000018ff077210 */ /* 0x000fe20007f1e0ff */
[----:B------:R-:W0:Y:S01]  /*1b70*/  LDCU.64 UR14, c[0x0][0x3c0] ;  /* 0x00007800ff0e77ac */ /* 0x000e220008000a00 */
[----:B------:R-:W-:Y:S02]  /*1b80*/  BSSY.RECONVERGENT B0, `(.L_x_232) ;  /* 0x0000034000007945 */ /* 0x000fe40003800200 */
[----:B------:R-:W-:Y:S01]  /*1b90*/  IADD3.X R0, PT, PT, RZ, ~R25, RZ, P0, !PT ;  /* 0x80000019ff007210 */ /* 0x000fe200007fe4ff */
[----:B------:R-:W-:Y:S01]  /*1ba0*/  IMAD.WIDE.U32 R2, R7, UR9, R22 ;  /* 0x0000000907027c25 */ /* 0x000fe2000f8e0016 */
[----:B------:R-:W-:Y:S01]  /*1bb0*/  IADD3 R5, P0, PT, RZ, -R26, RZ ;  /* 0x8000001aff057210 */ /* 0x000fe20007f1e0ff */
[----:B------:R-:W1:Y:S01]  /*1bc0*/  LDCU.64 UR16, c[0x0][0x3b8] ;  /* 0x00007700ff1077ac */ /* 0x000e620008000a00 */
[----:B------:R-:W-:Y:S01]  /*1bd0*/  MOV R22, R24 ;  /* 0x0000001800167202 */ /* 0x000fe20000000f00 */
[----:B------:R-:W-:Y:S02]  /*1be0*/  IMAD R0, R0, UR9, RZ ;  /* 0x0000000900007c24 */ /* 0x000fe4000f8e02ff */
[----:B------:R-:W-:-:S02]  /*1bf0*/  IMAD.X R4, RZ, RZ, ~R27, P0 ;  /* 0x000000ffff047224 */ /* 0x000fc400000e0e1b */
[----:B------:R-:W-:Y:S02]  /*1c00*/  IMAD R7, R7, UR8, R0 ;  /* 0x0000000807077c24 */ /* 0x000fe4000f8e0200 */
[----:B------:R-:W-:Y:S02]  /*1c10*/  IMAD R4, R4, UR11, RZ ;  /* 0x0000000b04047c24 */ /* 0x000fe4000f8e02ff */
[----:B------:R-:W-:Y:S02]  /*1c20*/  IMAD.MOV.U32 R23, RZ, RZ, R25 ;  /* 0x000000ffff177224 */ /* 0x000fe400078e0019 */
[----:B------:R-:W-:Y:S02]  /*1c30*/  IMAD.IADD R0, R3, 0x1, R7 ;  /* 0x0000000103007824 */ /* 0x000fe400078e0207 */
[----:B------:R-:W-:-:S04]  /*1c40*/  IMAD.WIDE.U32 R22, R5, UR11, R22 ;  /* 0x0000000b05167c25 */ /* 0x000fc8000f8e0016 */
[----:B------:R-:W-:Y:S01]  /*1c50*/  IMAD R3, R5, UR10, R4 ;  /* 0x0000000a05037c24 */ /* 0x000fe2000f8e0204 */
[----:B------:R-:W-:Y:S01]  /*1c60*/  LOP3.LUT R4, R27, UR12, RZ, 0xfc, !PT ;  /* 0x0000000c1b047c12 */ /* 0x000fe2000f8efcff */
[----:B0-----:R-:W-:Y:S02]  /*1c70*/  IMAD R5, R0, UR14, RZ ;  /* 0x0000000e00057c24 */ /* 0x001fe4000f8e02ff */
[----:B------:R-:W-:Y:S01]  /*1c80*/  IMAD.IADD R0, R23, 0x1, R3 ;  /* 0x0000000117007824 */ /* 0x000fe200078e0203 */
[----:B------:R-:W-:Y:S01]  /*1c90*/  ISETP.NE.U32.AND P0, PT, R4, RZ, PT ;  /* 0x000000ff0400720c */ /* 0x000fe20003f05070 */
[C---:B------:R-:W-:Y:S02]  /*1ca0*/  IMAD R5, R2.reuse, UR15, R5 ;  /* 0x0000000f02057c24 */ /* 0x040fe4000f8e0205 */
[----:B------:R-:W-:-:S04]  /*1cb0*/  IMAD.WIDE.U32 R2, R2, UR14, RZ ;  /* 0x0000000e02027c25 */ /* 0x000fc8000f8e00ff */
[----:B-1----:R-:W-:Y:S01]  /*1cc0*/  IMAD R7, R0, UR16, RZ ;  /* 0x0000001000077c24 */ /* 0x002fe2000f8e02ff */
[----:B------:R-:W-:-:S03]  /*1cd0*/  IADD3 R3, PT, PT, R3, R5, RZ ;  /* 0x0000000503037210 */ /* 0x000fc60007ffe0ff */
[C---:B------:R-:W-:Y:S02]  /*1ce0*/  IMAD R7, R22.reuse, UR17, R7 ;  /* 0x0000001116077c24 */ /* 0x040fe4000f8e0207 */
[----:B------:R-:W-:-:S04]  /*1cf0*/  IMAD.WIDE.U32 R22, R22, UR16, R2 ;  /* 0x0000001016167c25 */ /* 0x000fc8000f8e0002 */
[----:B------:R-:W-:Y:S01]  /*1d00*/  IMAD.IADD R25, R23, 0x1, R7 ;  /* 0x0000000117197824 */ /* 0x000fe200078e0207 */
[----:B------:R-:W-:Y:S06]  /*1d10*/  @P0 BRA `(.L_x_233) ;  /* 0x0000000000500947 */ /* 0x000fec0003800000 */
[----:B------:R-:W0:Y:S01]  /*1d20*/  I2F.U32.RP R4, UR13 ;  /* 0x0000000d00047d06 */ /* 0x000e220008209000 */
[----:B------:R-:W-:Y:S01]  /*1d30*/  IMAD.MOV.U32 R2, RZ, RZ, RZ ;  /* 0x000000ffff027224 */ /* 0x000fe200078e00ff */
[----:B------:R-:W-:-:S06]  /*1d40*/  ISETP.NE.U32.AND P2, PT, RZ, UR13, PT ;  /* 0x0000000dff007c0c */ /* 0x000fcc000bf45070 */
        /* <DEDUP_REMOVED lines=8> */
[----:B------:R-:W-:Y:S02]  /*1dd0*/  IMAD R0, R3, UR13, R26 ;  /* 0x0000000d03007c24 */ /* 0x000fe4000f8e021a */
[----:B------:R-:W-:-:S03]  /*1de0*/  HFMA2 R3, -RZ, RZ, 0, 0 ;  /* 0x00000000ff037431 */ /* 0x000fc600000001ff */
[----:B------:R-:W-:-:S13]  /*1df0*/  ISETP.GE.U32.AND P0, PT, R0, UR13, PT ;  /* 0x0000000d00007c0c */ /* 0x000fda000bf06070 */
[----:B------:R-:W-:Y:S01]  /*1e00*/  @P0 VIADD R0, R0, -UR13 ;  /* 0x8000000d00000c36 */ /* 0x000fe20008000000 */
[----:B------:R-:W-:-:S04]  /*1e10*/  @P0 IADD3 R2, PT, PT, R2, 0x1, RZ ;  /* 0x0000000102020810 */ /* 0x000fc80007ffe0ff */
[----:B------:R-:W-:-:S13]  /*1e20*/  ISETP.GE.U32.AND P1, PT, R0, UR13, PT ;  /* 0x0000000d00007c0c */ /* 0x000fda000bf26070 */
[----:B------:R-:W-:Y:S01]  /*1e30*/  @P1 VIADD R2, R2, 0x1 ;  /* 0x0000000102021836 */ /* 0x000fe20000000000 */
[----:B------:R-:W-:Y:S01]  /*1e40*/  @!P2 LOP3.LUT R2, RZ, UR13, RZ, 0x33, !PT ;  /* 0x0000000dff02ac12 */ /* 0x000fe2000f8e33ff */
[----:B------:R-:W-:Y:S06]  /*1e50*/  BRA `(.L_x_234) ;  /* 0x0000000000187947 */ /* 0x000fec0003800000 */
.L_x_233:
[----:B------:R-:W-:Y:S01]  /*1e60*/  IMAD.MOV.U32 R6, RZ, RZ, R26 ;  /* 0x000000ffff067224 */ /* 0x000fe200078e001a */
[----:B------:R-:W-:Y:S01]  /*1e70*/  MOV R3, R27 ;  /* 0x0000001b00037202 */ /* 0x000fe20000000f00 */
[----:B------:R-:W-:Y:S01]  /*1e80*/  IMAD.U32 R14, RZ, RZ, UR13 ;  /* 0x0000000dff0e7e24 */ /* 0x000fe2000f8e00ff */
[----:B------:R-:W-:Y:S02]  /*1e90*/  MOV R15, UR12 ;  /* 0x0000000c000f7c02 */ /* 0x000fe40008000f00 */
[----:B------:R-:W-:-:S07]  /*1ea0*/  MOV R0, 0x1ec0 ;  /* 0x00001ec000007802 */ /* 0x000fce0000000f00 */
[----:B-----5:R-:W-:Y:S05]  /*1eb0*/  CALL.REL.NOINC `($__internal_1_$__cuda_sm20_div_s64) ;  /* 0x0000005000f47944 */ /* 0x020fea0003c00000 */
.L_x_234:
[----:B------:R-:W-:Y:S05]  /*1ec0*/  BSYNC.RECONVERGENT B0 ;  /* 0x0000000000007941 */ /* 0x000fea0003800200 */
.L_x_232:
[----:B------:R-:W-:Y:S01]  /*1ed0*/  IADD3 R7, P0, PT, RZ, -R2, RZ ;  /* 0x80000002ff077210 */ /* 0x000fe20007f1e0ff */
[----:B------:R-:W0:Y:S01]  /*1ee0*/  LDCU.64 UR14, c[0x0][0x3b0] ;  /* 0x00007600ff0e77ac */ /* 0x000e220008000a00 */
[----:B------:R-:W-:Y:S01]  /*1ef0*/  MOV R4, R26 ;  /* 0x0000001a00047202 */ /* 0x000fe20000000f00 */
[----:B------:R-:W-:Y:S02]  /*1f00*/  IMAD.MOV.U32 R5, RZ, RZ, R27 ;  /* 0x000000ffff057224 */ /* 0x000fe400078e001b */
[----:B------:R-:W-:Y:S01]  /*1f10*/  IMAD.X R0, RZ, RZ, ~R3, P0 ;  /* 0x000000ffff007224 */ /* 0x000fe200000e0e03 */
[----:B------:R-:W1:Y:S01]  /*1f20*/  LDCU.64 UR16, c[0x0][0x450] ;  /* 0x00008a00ff1077ac */ /* 0x000e620008000a00 */
[----:B------:R-:W-:Y:S01]  /*1f30*/  IMAD.WIDE.U32 R4, R7, UR13, R4 ;  /* 0x0000000d07047c25 */ /* 0x000fe2000f8e0004 */
[----:B------:R-:W2:Y:S03]  /*1f40*/  LDCU.64 UR26, c[0x0][0x3a8] ;  /* 0x00007500ff1a77ac */ /* 0x000ea60008000a00 */
[----:B------:R-:W-:-:S02]  /*1f50*/  IMAD R0, R0, UR13, RZ ;  /* 0x0000000d00007c24 */ /* 0x000fc4000f8e02ff */
[----:B------:R-:W-:Y:S02]  /*1f60*/  IMAD.MOV.U32 R24, RZ, RZ, R22 ;  /* 0x000000ffff187224 */ /* 0x000fe400078e0016 */
[----:B------:R-:W-:Y:S02]  /*1f70*/  IMAD R7, R7, UR12, R0 ;  /* 0x0000000c07077c24 */ /* 0x000fe4000f8e0200 */
[----:B0-----:R-:W-:-:S03]  /*1f80*/  IMAD.WIDE.U32 R24, R4, UR14, R24 ;  /* 0x0000000e04187c25 */ /* 0x001fc6000f8e0018 */
[----:B------:R-:W-:-:S05]  /*1f90*/  IADD3 R0, PT, PT, R5, R7, RZ ;  /* 0x0000000705007210 */ /* 0x000fca0007ffe0ff */
[----:B------:R-:W-:Y:S01]  /*1fa0*/  IMAD R5, R0, UR14, RZ ;  /* 0x0000000e00057c24 */ /* 0x000fe2000f8e02ff */
[----:B-1----:R-:W-:Y:S01]  /*1fb0*/  UIMAD UR14, UR21, UR16, URZ ;  /* 0x00000010150e72a4 */ /* 0x002fe2000f8e02ff */
[----:B--2---:R-:W-:Y:S02]  /*1fc0*/  IMAD R3, R3, UR26, RZ ;  /* 0x0000001a03037c24 */ /* 0x004fe4000f8e02ff */
[----:B------:R-:W-:Y:S01]  /*1fd0*/  IMAD R5, R4, UR15, R5 ;  /* 0x0000000f04057c24 */ /* 0x000fe2000f8e0205 */
[----:B------:R-:W-:Y:S01]  /*1fe0*/  UIMAD UR14, UR20, UR17, UR14 ;  /* 0x00000011140e72a4 */ /* 0x000fe2000f8e020e */
[----:B------:R-:W-:-:S03]  /*1ff0*/  IMAD R7, R2, UR27, R3 ;  /* 0x0000001b02077c24 */ /* 0x000fc6000f8e0203 */
[----:B------:R-:W-:Y:S01]  /*2000*/  IADD3 R25, PT, PT, R25, R5, RZ ;  /* 0x0000000519197210 */ /* 0x000fe20007ffe0ff */
[----:B------:R-:W-:-:S04]  /*2010*/  IMAD.U32 R5, RZ, RZ, UR16 ;  /* 0x00000010ff057e24 */ /* 0x000fc8000f8e00ff */
[----:B------:R-:W-:-:S05]  /*2020*/  IMAD.WIDE.U32 R4, R5, UR20, R24 ;  /* 0x0000001405047c25 */ /* 0x000fca000f8e0018 */
[----:B------:R-:W-:Y:S01]  /*2030*/  IADD3 R5, PT, PT, R5, UR14, RZ ;  /* 0x0000000e05057c10 */ /* 0x000fe2000fffe0ff */
[----:B------:R-:W0:Y:S02]  /*2040*/  LDCU.64 UR14, c[0x0][0x380] ;  /* 0x00007000ff0e77ac */ /* 0x000e240008000a00 */
[----:B------:R-:W-:-:S04]  /*2050*/  IMAD.WIDE.U32 R2, R2, UR26, R4 ;  /* 0x0000001a02027c25 */ /* 0x000fc8000f8e0004 */
[----:B------:R-:W-:-:S05]  /*2060*/  IMAD.IADD R3, R3, 0x1, R7 ;  /* 0x0000000103037824 */ /* 0x000fca00078e0207 */
[----:B------:R-:W-:-:S04]  /*2070*/  LEA.HI R0, P0, R3, R2, RZ, 0x1 ;  /* 0x0000000203007211 */ /* 0x000fc800078108ff */
[----:B------:R-:W-:Y:S01]  /*2080*/  SHF.L.U32 R2, R0, 0x1, RZ ;  /* 0x0000000100027819 */ /* 0x000fe200000006ff */
[----:B------:R-:W-:Y:S01]  /*2090*/  IMAD.X R3, RZ, RZ, R3, P0 ;  /* 0x000000ffff037224 */ /* 0x000fe200000e0603 */
[----:B------:R-:W-:Y:S02]  /*20a0*/  IADD3 R19, P0, PT, R19, UR7, RZ ;  /* 0x0000000713137c10 */ /* 0x000fe4000ff1e0ff */
[----:B------:R-:W-:Y:S02]  /*20b0*/  LOP3.LUT R2, R2, 0xfffffffc, RZ, 0xc0, !PT ;  /* 0xfffffffc02027812 */ /* 0x000fe400078ec0ff */
[----:B------:R-:W-:Y:S02]  /*20c0*/  IADD3.X R18, PT, PT, RZ, R18, RZ, P0, !PT ;  /* 0x00000012ff127210 */ /* 0x000fe400007fe4ff */
[----:B------:R-:W-:Y:S02]  /*20d0*/  ISETP.GE.U32.AND P0, PT, R19, UR4, PT ;  /* 0x0000000413007c0c */ /* 0x000fe4000bf06070 */
[----:B------:R-:W-:-:S02]  /*20e0*/  SHF.L.U64.HI R0, R0, 0x1, R3 ;  /* 0x0000000100007819 */ /* 0x000fc40000010203 */
[----:B------:R-:W-:Y:S02]  /*20f0*/  ISETP.GE.U32.AND.EX P0, PT, R18, UR5, PT, P0 ;  /* 0x0000000512007c0c */ /* 0x000fe4000bf06100 */
[----:B0-----:R-:W-:-:S04]  /*2100*/  IADD3 R2, P1, PT, R2, UR14, RZ ;  /* 0x0000000e02027c10 */ /* 0x001fc8000ff3e0ff */
[----:B------:R-:W-:-:S05]  /*2110*/  IADD3.X R3, PT, PT, R0, UR15, RZ, P1, !PT ;  /* 0x0000000f00037c10 */ /* 0x000fca0008ffe4ff */
[----:B-----5:R0:W-:Y:S02]  /*2120*/  STG.E desc[UR18][R2.64], R20 ;  /* 0x0000001402007986 */ /* 0x0201e4000c101912 */
[----:B------:R-:W-:Y:S05]  /*2130*/  @P0 EXIT ;  /* 0x000000000000094d */ /* 0x000fea0003800000 */
[----:B------:R-:W-:-:S13]  /*2140*/  ISETP.NE.AND P1, PT, RZ, UR24, PT ;  /* 0x00000018ff007c0c */ /* 0x000fda000bf25270 */
[----:B0-----:R-:W-:-:S04]  /*2150*/  @P1 LEA R20, P0, R19, R10, 0x2 ;  /* 0x0000000a13141211 */ /* 0x001fc800078010ff */
        /* <DEDUP_REMOVED lines=29> */
[----:B------:R-:W-:-:S04]  /*2330*/  IMAD.MOV R3, RZ, RZ, -R2 ;  /* 0x000000ffff037224 */ /* 0x000fc800078e0a02 */
[----:B------:R-:W-:Y:S02]  /*2340*/  IMAD R20, R14, R3, R20 ;  /* 0x000000030e147224 */ /* 0x000fe400078e0214 */
[----:B------:R-:W-:Y:S01]  /*2350*/  IMAD.MOV.U32 R3, RZ, RZ, RZ ;  /* 0x000000ffff037224 */ /* 0x000fe200078e00ff */
[----:B------:R-:W-:Y:S06]  /*2360*/  BRA `(.L_x_238) ;  /* 0x0000000000287947 */ /* 0x000fec0003800000 */
.L_x_237:
[----:B------:R-:W-:Y:S01]  /*2370*/  MOV R6, R20 ;  /* 0x0000001400067202 */ /* 0x000fe20000000f00 */
[----:B------:R-:W-:Y:S01]  /*2380*/  IMAD.MOV.U32 R3, RZ, RZ, R21 ;  /* 0x000000ffff037224 */ /* 0x000fe200078e0015 */
[----:B------:R-:W-:-:S07]  /*2390*/  MOV R0, 0x23b0 ;  /* 0x000023b000007802 */ /* 0x000fce0000000f00 */
[----:B-----5:R-:W-:Y:S05]  /*23a0*/  CALL.REL.NOINC `($__internal_1_$__cuda_sm20_div_s64) ;  /* 0x0000004c00b87944 */ /* 0x020fea0003c00000 */
[----:B------:R-:W-:-:S04]  /*23b0*/  IADD3 R5, P0, PT, RZ, -R2, RZ ;  /* 0x80000002ff057210 */ /* 0x000fc80007f1e0ff */
[----:B------:R-:W-:Y:S01]  /*23c0*/  IADD3.X R7, PT, PT, RZ, ~R3, RZ, P0, !PT ;  /* 0x80000003ff077210 */ /* 0x000fe200007fe4ff */
[----:B------:R-:W-:-:S04]  /*23d0*/  IMAD.WIDE.U32 R20, R14, R5, R20 ;  /* 0x000000050e147225 */ /* 0x000fc800078e0014 */
[----:B------:R-:W-:-:S04]  /*23e0*/  IMAD R0, R7, R14, RZ ;  /* 0x0000000e07007224 */ /* 0x000fc800078e02ff */
[----:B------:R-:W-:-:S04]  /*23f0*/  IMAD R15, R15, R5, R0 ;  /* 0x000000050f0f7224 */ /* 0x000fc800078e0200 */
[----:B------:R-:W-:-:S07]  /*2400*/  IMAD.IADD R0, R21, 0x1, R15 ;  /* 0x0000000115007824 */ /* 0x000fce00078e020f */
.L_x_238:
[----:B------:R-:W-:Y:S05]  /*2410*/  BSYNC.RECONVERGENT B0 ;  /* 0x0000000000007941 */ /* 0x000fea0003800200 */
.L_x_236:
[----:B------:R-:W-:Y:S01]  /*2420*/  IADD3 R4, P0, PT, R12, R20, RZ ;  /* 0x000000140c047210 */ /* 0x000fe20007f1e0ff */
[----:B-----5:R-:W-:-:S03]  /*2430*/  IMAD R3, R3, R22, RZ ;  /* 0x0000001603037224 */ /* 0x020fc600078e02ff */
[----:B------:R-:W-:Y:S01]  /*2440*/  IADD3.X R5, PT, PT, R13, R0, RZ, P0, !PT ;  /* 0x000000000d057210 */ /* 0x000fe200007fe4ff */
[-C--:B------:R-:W-:Y:S02]  /*2450*/  IMAD R3, R23, R2.reuse, R3 ;  /* 0x0000000217037224 */ /* 0x080fe400078e0203 */
[----:B------:R-:W-:-:S04]  /*2460*/  IMAD.WIDE.U32 R4, R22, R2, R4 ;  /* 0x0000000216047225 */ /* 0x000fc800078e0004 */
[----:B------:R-:W-:Y:S01]  /*2470*/  IMAD.IADD R3, R5, 0x1, R3 ;  /* 0x0000000105037824 */ /* 0x000fe200078e0203 */
[----:B------:R-:W-:-:S04]  /*2480*/  LEA R20, P0, R4, UR22, 0x1 ;  /* 0x0000001604147c11 */ /* 0x000fc8000f8008ff */
[----:B------:R-:W-:-:S09]  /*2490*/  LEA.HI.X R21, R4, UR23, R3, 0x1, P0 ;  /* 0x0000001704157c11 */ /* 0x000fd200080f0c03 */
.L_x_235:
[----:B------:R0:W5:Y:S01]  /*24a0*/  LD.E R20, desc[UR18][R20.64] ;  /* 0x0000001214147980 */ /* 0x000162000c101900 */
[C---:B------:R-:W-:Y:S01]  /*24b0*/  SHF.L.U64.HI R23, R19.reuse, 0x1, R18 ;  /* 0x0000000113177819 */ /* 0x040fe20000010212 */
[----:B------:R-:W-:Y:S01]  /*24c0*/  BSSY.RECONVERGENT B0, `(.L_x_239) ;  /* 0x0000021000007945 */ /* 0x000fe20003800200 */
[----:B------:R-:W-:Y:S02]  /*24d0*/  SHF.L.U32 R22, R19, 0x1, RZ ;  /* 0x0000000113167819 */ /* 0x000fe400000006ff */
        /* <DEDUP_REMOVED lines=23> */
.L_x_240:
[----:B------:R-:W-:Y:S01]  /*2650*/  IMAD.MOV.U32 R6, RZ, RZ, R22 ;  /* 0x000000ffff067224 */ /* 0x000fe200078e0016 */
[----:B------:R-:W-:Y:S01]  /*2660*/  MOV R3, R23 ;  /* 0x0000001700037202 */ /* 0x000fe20000000f00 */
[----:B------:R-:W-:Y:S01]  /*2670*/  IMAD.U32 R14, RZ, RZ, UR9 ;  /* 0x00000009ff0e7e24 */ /* 0x000fe2000f8e00ff */
[----:B------:R-:W-:Y:S02]  /*2680*/  MOV R15, UR8 ;  /* 0x00000008000f7c02 */ /* 0x000fe40008000f00 */
[----:B------:R-:W-:-:S07]  /*2690*/  MOV R0, 0x26b0 ;  /* 0x000026b000007802 */ /* 0x000fce0000000f00 */
[----:B-----5:R-:W-:Y:S05]  /*26a0*/  CALL.REL.NOINC `($__internal_1_$__cuda_sm20_div_s64) ;  /* 0x0000004800f87944 */ /* 0x020fea0003c00000 */
[----:B------:R-:W-:Y:S01]  /*26b0*/  IMAD.MOV.U32 R24, RZ, RZ, R2 ;  /* 0x000000ffff187224 */ /* 0x000fe200078e0002 */
[----:B------:R-:W-:-:S07]  /*26c0*/  MOV R25, R3 ;  /* 0x0000000300197202 */ /* 0x000fce0000000f00 */
.L_x_241:
[----:B------:R-:W-:Y:S05]  /*26d0*/  BSYNC.RECONVERGENT B0 ;  /* 0x0000000000007941 */ /* 0x000fea0003800200 */
.L_x_239:
[----:B------:R-:W-:Y:S01]  /*26e0*/  LOP3.LUT R0, R25, UR10, RZ, 0xfc, !PT ;  /* 0x0000000a19007c12 */ /* 0x000fe2000f8efcff */
[----:B------:R-:W-:Y:S03]  /*26f0*/  BSSY.RECONVERGENT B0, `(.L_x_242) ;  /* 0x000001f000007945 */ /* 0x000fe60003800200 */
        /* <DEDUP_REMOVED lines=22> */
.L_x_243:
        /* <DEDUP_REMOVED lines=8> */
.L_x_244:
[----:B------:R-:W-:Y:S05]  /*28e0*/  BSYNC.RECONVERGENT B0 ;  /* 0x0000000000007941 */ /* 0x000fea0003800200 */
.L_x_242:
[----:B------:R-:W-:Y:S01]  /*28f0*/  IADD3 R7, P0, PT, RZ, -R24, RZ ;  /* 0x80000018ff077210 */ /* 0x000fe20007f1e0ff */
[----:B------:R-:W0:Y:S01]  /*2900*/  LDCU.64 UR14, c[0x0][0x3c0] ;  /* 0x00007800ff0e77ac */ /* 0x000e220008000a00 */
[----:B------:R-:W-:Y:S03]  /*2910*/  BSSY.RECONVERGENT B0, `(.L_x_245) ;  /* 0x0000034000007945 */ /* 0x000fe60003800200 */
[----:B------:R-:W-:Y:S01]  /*2920*/  IMAD.X R0, RZ, RZ, ~R25, P0 ;  /* 0x000000ffff007224 */ /* 0x000fe200000e0e19 */
[----:B------:R-:W-:Y:S01]  /*2930*/  IADD3 R5, P0, PT, RZ, -R26, RZ ;  /* 0x8000001aff057210 */ /* 0x000fe20007f1e0ff */
[----:B------:R-:W1:Y:S01]  /*2940*/  LDCU.64 UR16, c[0x0][0x3b8] ;  /* 0x00007700ff1077ac */ /* 0x000e620008000a00 */
[----:B------:R-:W-:Y:S01]  /*2950*/  IMAD.WIDE.U32 R2, R7, UR9, R22 ;  /* 0x0000000907027c25 */ /* 0x000fe2000f8e0016 */
[----:B------:R-:W-:Y:S02]  /*2960*/  MOV R22, R24 ;  /* 0x0000001800167202 */ /* 0x000fe40000000f00 */
[----:B------:R-:W-:Y:S01]  /*2970*/  IADD3.X R4, PT, PT, RZ, ~R27, RZ, P0, !PT ;  /* 0x8000001bff047210 */ /* 0x000fe200007fe4ff */
[----:B------:R-:W-:-:S02]  /*2980*/  IMAD R0, R0, UR9, RZ ;  /* 0x0000000900007c24 */ /* 0x000fc4000f8e02ff */
[----:B------:R-:W-:Y:S02]  /*2990*/  IMAD.MOV.U32 R23, RZ, RZ, R25 ;  /* 0x000000ffff177224 */ /* 0x000fe400078e0019 */
[----:B------:R-:W-:Y:S02]  /*29a0*/  IMAD R7, R7, UR8, R0 ;  /* 0x0000000807077c24 */ /* 0x000fe4000f8e0200 */
[----:B------:R-:W-:Y:S02]  /*29b0*/  IMAD R4, R4, UR11, RZ ;  /* 0x0000000b04047c24 */ /* 0x000fe4000f8e02ff */
[----:B------:R-:W-:Y:S02]  /*29c0*/  IMAD.IADD R0, R3, 0x1, R7 ;  /* 0x0000000103007824 */ /* 0x000fe400078e0207 */
[----:B------:R-:W-:-:S04]  /*29d0*/  IMAD.WIDE.U32 R22, R5, UR11, R22 ;  /* 0x0000000b05167c25 */ /* 0x000fc8000f8e0016 */
[----:B------:R-:W-:Y:S01]  /*29e0*/  IMAD R3, R5, UR10, R4 ;  /* 0x0000000a05037c24 */ /* 0x000fe2000f8e0204 */
[----:B------:R-:W-:Y:S01]  /*29f0*/  LOP3.LUT R4, R27, UR12, RZ, 0xfc, !PT ;  /* 0x0000000c1b047c12 */ /* 0x000fe2000f8efcff */
[----:B0-----:R-:W-:-:S03]  /*2a00*/  IMAD R5, R0, UR14, RZ ;  /* 0x0000000e00057c24 */ /* 0x001fc6000f8e02ff */
[----:B------:R-:W-:Y:S01]  /*2a10*/  IADD3 R0, PT, PT, R23, R3, RZ ;  /* 0x0000000317007210 */ /* 0x000fe20007ffe0ff */
[----:B------:R-:W-:Y:S01]  /*2a20*/  IMAD R5, R2, UR15, R5 ;  /* 0x0000000f02057c24 */ /* 0x000fe2000f8e0205 */
[----:B------:R-:W-:Y:S01]  /*2a30*/  ISETP.NE.U32.AND P0, PT, R4, RZ, PT ;  /* 0x000000ff0400720c */ /* 0x000fe20003f05070 */
[----:B------:R-:W-:-:S04]  /*2a40*/  IMAD.WIDE.U32 R2, R2, UR14, RZ ;  /* 0x0000000e02027c25 */ /* 0x000fc8000f8e00ff */
[----:B-1----:R-:W-:Y:S02]  /*2a50*/  IMAD R7, R0, UR16, RZ ;  /* 0x0000001000077c24 */ /* 0x002fe4000f8e02ff */
[----:B------:R-:W-:Y:S02]  /*2a60*/  IMAD.IADD R3, R3, 0x1, R5 ;  /* 0x0000000103037824 */ /* 0x000fe400078e0205 */
[C---:B------:R-:W-:Y:S02]  /*2a70*/  IMAD R7, R22.reuse, UR17, R7 ;  /* 0x0000001116077c24 */ /* 0x040fe4000f8e0207 */
[----:B------:R-:W-:-:S05]  /*2a80*/  IMAD.WIDE.U32 R22, R22, UR16, R2 ;  /* 0x0000001016167c25 */ /* 0x000fca000f8e0002 */
[----:B------:R-:W-:Y:S01]  /*2a90*/  IADD3 R25, PT, PT, R23, R7, RZ ;  /* 0x0000000717197210 */ /* 0x000fe20007ffe0ff */
        /* <DEDUP_REMOVED lines=21> */
.L_x_246:
[----:B------:R-:W-:Y:S01]  /*2bf0*/  IMAD.MOV.U32 R6, RZ, RZ, R26 ;  /* 0x000000ffff067224 */ /* 0x000fe200078e001a */
[----:B------:R-:W-:Y:S01]  /*2c00*/  MOV R3, R27 ;  /* 0x0000001b00037202 */ /* 0x000fe20000000f00 */
[----:B------:R-:W-:Y:S01]  /*2c10*/  IMAD.U32 R14, RZ, RZ, UR13 ;  /* 0x0000000dff0e7e24 */ /* 0x000fe2000f8e00ff */
[----:B------:R-:W-:Y:S02]  /*2c20*/  MOV R15, UR12 ;  /* 0x0000000c000f7c02 */ /* 0x000fe40008000f00 */
[----:B------:R-:W-:-:S07]  /*2c30*/  MOV R0, 0x2c50 ;  /* 0x00002c5000007802 */ /* 0x000fce0000000f00 */
[----:B-----5:R-:W-:Y:S05]  /*2c40*/  CALL.REL.NOINC `($__internal_1_$__cuda_sm20_div_s64) ;  /* 0x0000004400907944 */ /* 0x020fea0003c00000 */
.L_x_247:
[----:B------:R-:W-:Y:S05]  /*2c50*/  BSYNC.RECONVERGENT B0 ;  /* 0x0000000000007941 */ /* 0x000fea0003800200 */
.L_x_245:
        /* <DEDUP_REMOVED lines=74> */
.L_x_250:
        /* <DEDUP_REMOVED lines=10> */
.L_x_251:
[----:B------:R-:W-:Y:S05]  /*31a0*/  BSYNC.RECONVERGENT B0 ;  /* 0x0000000000007941 */ /* 0x000fea0003800200 */
.L_x_249:
        /* <DEDUP_REMOVED lines=8> */
.L_x_248:
        /* <DEDUP_REMOVED lines=27> */
.L_x_253:
        /* <DEDUP_REMOVED lines=8> */
.L_x_254:
[----:B------:R-:W-:Y:S05]  /*3460*/  BSYNC.RECONVERGENT B0 ;  /* 0x0000000000007941 */ /* 0x000fea0003800200 */
.L_x_252:
        /* <DEDUP_REMOVED lines=24> */
.L_x_256:
        /* <DEDUP_REMOVED lines=8> */
.L_x_257:
[----:B------:R-:W-:Y:S05]  /*3670*/  BSYNC.RECONVERGENT B0 ;  /* 0x0000000000007941 */ /* 0x000fea0003800200 */
.L_x_255:
        /* <DEDUP_REMOVED lines=48> */
.L_x_259:
[----:B------:R-:W-:Y:S01]  /*3980*/  IMAD.MOV.U32 R6, RZ, RZ, R26 ;  /* 0x000000ffff067224 */ /* 0x000fe200078e001a */
[----:B------:R-:W-:Y:S01]  /*3990*/  MOV R3, R27 ;  /* 0x0000001b00037202 */ /* 0x000fe20000000f00 */
[----:B------:R-:W-:Y:S01]  /*39a0*/  IMAD.U32 R14, RZ, RZ, UR13 ;  /* 0x0000000dff0e7e24 */ /* 0x000fe2000f8e00ff */
[----:B------:R-:W-:Y:S02]  /*39b0*/  MOV R15, UR12 ;  /* 0x0000000c000f7c02 */ /* 0x000fe40008000f00 */
[----:B------:R-:W-:-:S07]  /*39c0*/  MOV R0, 0x39e0 ;  /* 0x000039e000007802 */ /* 0x000fce0000000f00 */
[----:B-----5:R-:W-:Y:S05]  /*39d0*/  CALL.REL.NOINC `($__internal_1_$__cuda_sm20_div_s64) ;  /* 0x00000038002c7944 */ /* 0x020fea0003c00000 */
.L_x_260:
[----:B------:R-:W-:Y:S05]  /*39e0*/  BSYNC.RECONVERGENT B0 ;  /* 0x0000000000007941 */ /* 0x000fea0003800200 */
.L_x_258:
        /* <DEDUP_REMOVED lines=74> */
.L_x_263:
        /* <DEDUP_REMOVED lines=10> */
.L_x_264:
[----:B------:R-:W-:Y:S05]  /*3f30*/  BSYNC.RECONVERGENT B0 ;  /* 0x0000000000007941 */ /* 0x000fea0003800200 */
.L_x_262:
        /* <DEDUP_REMOVED lines=8> */
.L_x_261:
        /* <DEDUP_REMOVED lines=27> */
.L_x_266:
        /* <DEDUP_REMOVED lines=8> */
.L_x_267:
[----:B------:R-:W-:Y:S05]  /*41f0*/  BSYNC.RECONVERGENT B0 ;  /* 0x0000000000007941 */ /* 0x000fea0003800200 */
.L_x_265:
        /* <DEDUP_REMOVED lines=24> */
.L_x_269:
        /* <DEDUP_REMOVED lines=8> */
.L_x_270:
[----:B------:R-:W-:Y:S05]  /*4400*/  BSYNC.RECONVERGENT B0 ;  /* 0x0000000000007941 */ /* 0x000fea0003800200 */
.L_x_268:
        /* <DEDUP_REMOVED lines=48> */
.L_x_272:
[----:B------:R-:W-:Y:S01]  /*4710*/  IMAD.MOV.U32 R6, RZ, RZ, R26 ;  /* 0x000000ffff067224 */ /* 0x000fe200078e001a */
[----:B------:R-:W-:Y:S01]  /*4720*/  MOV R3, R27 ;  /* 0x0000001b00037202 */ /* 0x000fe20000000f00 */
[----:B------:R-:W-:Y:S01]  /*4730*/  IMAD.U32 R14, RZ, RZ, UR13 ;  /* 0x0000000dff0e7e24 */ /* 0x000fe2000f8e00ff */
[----:B------:R-:W-:Y:S02]  /*4740*/  MOV R15, UR12 ;  /* 0x0000000c000f7c02 */ /* 0x000fe40008000f00 */
[----:B------:R-:W-:-:S07]  /*4750*/  MOV R0, 0x4770 ;  /* 0x0000477000007802 */ /* 0x000fce0000000f00 */
[----:B-----5:R-:W-:Y:S05]  /*4760*/  CALL.REL.NOINC `($__internal_1_$__cuda_sm20_div_s64) ;  /* 0x0000002800c87944 */ /* 0x020fea0003c00000 */
.L_x_273:
[----:B------:R-:W-:Y:S05]  /*4770*/  BSYNC.RECONVERGENT B0 ;  /* 0x0000000000007941 */ /* 0x000fea0003800200 */
.L_x_271:
        /* <DEDUP_REMOVED lines=74> */
.L_x_276:
        /* <DEDUP_REMOVED lines=10> */
.L_x_277:
[----:B------:R-:W-:Y:S05]  /*4cc0*/  BSYNC.RECONVERGENT B0 ;  /* 0x0000000000007941 */ /* 0x000fea0003800200 */
.L_x_275:
        /* <DEDUP_REMOVED lines=8> */
.L_x_274:
        /* <DEDUP_REMOVED lines=27> */
.L_x_279:
        /* <DEDUP_REMOVED lines=8> */
.L_x_280:
[----:B------:R-:W-:Y:S05]  /*4f80*/  BSYNC.RECONVERGENT B0 ;  /* 0x0000000000007941 */ /* 0x000fea0003800200 */
.L_x_278:
        /* <DEDUP_REMOVED lines=24> */
.L_x_282:
        /* <DEDUP_REMOVED lines=8> */
.L_x_283:
[----:B------:R-:W-:Y:S05]  /*5190*/  BSYNC.RECONVERGENT B0 ;  /* 0x0000000000007941 */ /* 0x000fea0003800200 */
.L_x_281:
        /* <DEDUP_REMOVED lines=48> */
.L_x_285:
[----:B------:R-:W-:Y:S01]  /*54a0*/  IMAD.MOV.U32 R6, RZ, RZ, R26 ;  /* 0x000000ffff067224 */ /* 0x000fe200078e001a */
[----:B------:R-:W-:Y:S01]  /*54b0*/  MOV R3, R27 ;  /* 0x0000001b00037202 */ /* 0x000fe20000000f00 */
[----:B------:R-:W-:Y:S01]  /*54c0*/  IMAD.U32 R14, RZ, RZ, UR13 ;  /* 0x0000000dff0e7e24 */ /* 0x000fe2000f8e00ff */
[----:B------:R-:W-:Y:S02]  /*54d0*/  MOV R15, UR12 ;  /* 0x0000000c000f7c02 */ /* 0x000fe40008000f00 */
[----:B------:R-:W-:-:S07]  /*54e0*/  MOV R0, 0x5500 ;  /* 0x0000550000007802 */ /* 0x000fce0000000f00 */
[----:B-----5:R-:W-:Y:S05]  /*54f0*/  CALL.REL.NOINC `($__internal_1_$__cuda_sm20_div_s64) ;  /* 0x0000001c00647944 */ /* 0x020fea0003c00000 */
.L_x_286:
[----:B------:R-:W-:Y:S05]  /*5500*/  BSYNC.RECONVERGENT B0 ;  /* 0x0000000000007941 */ /* 0x000fea0003800200 */
.L_x_284:
        /* <DEDUP_REMOVED lines=74> */
.L_x_289:
        /* <DEDUP_REMOVED lines=10> */
.L_x_290:
[----:B------:R-:W-:Y:S05]  /*5a50*/  BSYNC.RECONVERGENT B0 ;  /* 0x0000000000007941 */ /* 0x000fea0003800200 */
.L_x_288:
        /* <DEDUP_REMOVED lines=8> */
.L_x_287:
        /* <DEDUP_REMOVED lines=27> */
.L_x_292:
        /* <DEDUP_REMOVED lines=8> */
.L_x_293:
[----:B------:R-:W-:Y:S05]  /*5d10*/  BSYNC.RECONVERGENT B0 ;  /* 0x0000000000007941 */ /* 0x000fea0003800200 */
.L_x_291:
        /* <DEDUP_REMOVED lines=24> */
.L_x_295:
        /* <DEDUP_REMOVED lines=8> */
.L_x_296:
[----:B------:R-:W-:Y:S05]  /*5f20*/  BSYNC.RECONVERGENT B0 ;  /* 0x0000000000007941 */ /* 0x000fea0003800200 */
.L_x_294:
        /* <DEDUP_REMOVED lines=48> */
.L_x_298:
[----:B------:R-:W-:Y:S01]  /*6230*/  IMAD.MOV.U32 R6, RZ, RZ, R26 ;  /* 0x000000ffff067224 */ /* 0x000fe200078e001a */
[----:B------:R-:W-:Y:S01]  /*6240*/  MOV R3, R27 ;  /* 0x0000001b00037202 */ /* 0x000fe20000000f00 */
[----:B------:R-:W-:Y:S01]  /*6250*/  IMAD.U32 R14, RZ, RZ, UR13 ;  /* 0x0000000dff0e7e24 */ /* 0x000fe2000f8e00ff */
[----:B------:R-:W-:Y:S02]  /*6260*/  MOV R15, UR12 ;  /* 0x0000000c000f7c02 */ /* 0x000fe40008000f00 */
[----:B------:R-:W-:-:S07]  /*6270*/  MOV R0, 0x6290 ;  /* 0x0000629000007802 */ /* 0x000fce0000000f00 */
[----:B-----5:R-:W-:Y:S05]  /*6280*/  CALL.REL.NOINC `($__internal_1_$__cuda_sm20_div_s64) ;  /* 0x0000001000007944 */ /* 0x020fea0003c00000 */
.L_x_299:
[----:B------:R-:W-:Y:S05]  /*6290*/  BSYNC.RECONVERGENT B0 ;  /* 0x0000000000007941 */ /* 0x000fea0003800200 */
.L_x_297:
        /* <DEDUP_REMOVED lines=40> */
[----:B------:R-:W-:-:S04]  /*6520*/  @P1 LEA R10, P0, R19, R10, 0x2 ;  /* 0x0000000a130a1211 */ /* 0x000fc800078010ff */
[----:B------:R-:W-:Y:S01]  /*6530*/  @P1 LEA.HI.X R11, R19, R11, R18, 0x2, P0 ;  /* 0x0000000b130b1211 */ /* 0x000fe200000f1412 */
[----:B------:R-:W-:Y:S08]  /*6540*/  @P1 BRA `(.L_x_300) ;  /* 0x0000000000d01947 */ /* 0x000ff00003800000 */
[----:B------:R-:W2:Y:S04]  /*6550*/  LDL.64 R10, [UR6+0x20] ;  /* 0x00002006ff0a7983 */ /* 0x000ea80008100a00 */
[----:B------:R-:W5:Y:S01]  /*6560*/  LDL.64 R22, [UR6+0x28] ;  /* 0x00002806ff167983 */ /* 0x000f620008100a00 */
[C---:B------:R-:W-:Y:S01]  /*6570*/  SHF.L.U64.HI R21, R19.reuse, 0x1, R18 ;  /* 0x0000000113157819 */ /* 0x040fe20000010212 */
[----:B------:R-:W-:Y:S01]  /*6580*/  BSSY.RECONVERGENT B0, `(.L_x_301) ;  /* 0x0000028000007945 */ /* 0x000fe20003800200 */
[----:B0-----:R-:W-:Y:S02]  /*6590*/  IMAD.SHL.U32 R20, R19, 0x2, RZ ;  /* 0x0000000213147824 */ /* 0x001fe400078e00ff */
        /* <DEDUP_REMOVED lines=26> */
.L_x_302:
[----:B------:R-:W-:Y:S01]  /*6740*/  MOV R6, R20 ;  /* 0x0000001400067202 */ /* 0x000fe20000000f00 */
[----:B------:R-:W-:Y:S01]  /*6750*/  IMAD.MOV.U32 R3, RZ, RZ, R21 ;  /* 0x000000ffff037224 */ /* 0x000fe200078e0015 */
        /* <DEDUP_REMOVED lines=10> */
.L_x_303:
[----:B------:R-:W-:Y:S05]  /*6800*/  BSYNC.RECONVERGENT B0 ;  /* 0x0000000000007941 */ /* 0x000fea0003800200 */
.L_x_301:
        /* <DEDUP_REMOVED lines=8> */
.L_x_300:
[----:B------:R1:W5:Y:S01]  /*6890*/  LD.E R10, desc[UR18][R10.64] ;  /* 0x000000120a0a7980 */ /* 0x000362000c101900 */
[C---:B------:R-:W-:Y:S01]  /*68a0*/  SHF.L.U64.HI R13, R19.reuse, 0x1, R18 ;  /* 0x00000001130d7819 */ /* 0x040fe20000010212 */
[----:B------:R-:W-:Y:S01]  /*68b0*/  BSSY.RECONVERGENT B0, `(.L_x_304) ;  /* 0x0000021000007945 */ /* 0x000fe20003800200 */
[----:B------:R-:W-:Y:S02]  /*68c0*/  SHF.L.U32 R12, R19, 0x1, RZ ;  /* 0x00000001130c7819 */ /* 0x000fe400000006ff */
[----:B------:R-:W-:-:S04]  /*68d0*/  LOP3.LUT R0, R13, UR8, RZ, 0xfc, !PT ;  /* 0x000000080d007c12 */ /* 0x000fc8000f8efcff */
[----:B------:R-:W-:-:S13]  /*68e0*/  ISETP.NE.U32.AND P0, PT, R0, RZ, PT ;  /* 0x000000ff0000720c */ /* 0x000fda0003f05070 */
[----:B-1----:R-:W-:Y:S05]  /*68f0*/  @P0 BRA `(.L_x_305) ;  /* 0x0000000000500947 */ /* 0x002fea0003800000 */
[----:B------:R-:W1:Y:S01]  /*6900*/  I2F.U32.RP R4, UR9 ;  /* 0x0000000900047d06 */ /* 0x000e620008209000 */
[----:B------:R-:W-:Y:S01]  /*6910*/  ISETP.NE.U32.AND P2, PT, RZ, UR9, PT ;  /* 0x00000009ff007c0c */ /* 0x000fe2000bf45070 */
[----:B------:R-:W-:-:S06]  /*6920*/  HFMA2 R23, -RZ, RZ, 0, 0 ;  /* 0x00000000ff177431 */ /* 0x000fcc00000001ff */
[----:B-1----:R-:W0:Y:S02]  /*6930*/  MUFU.RCP R4, R4 ;  /* 0x0000000400047308 */ /* 0x002e240000001000 */
        /* <DEDUP_REMOVED lines=16> */
.L_x_305:
[----:B------:R-:W-:Y:S01]  /*6a40*/  IMAD.MOV.U32 R6, RZ, RZ, R12 ;  /* 0x000000ffff067224 */ /* 0x000fe200078e000c */
[----:B0-----:R-:W-:Y:S01]  /*6a50*/  MOV R3, R13 ;  /* 0x0000000d00037202 */ /* 0x001fe20000000f00 */
[----:B------:R-:W-:Y:S01]  /*6a60*/  IMAD.U32 R14, RZ, RZ, UR9 ;  /* 0x00000009ff0e7e24 */ /* 0x000fe2000f8e00ff */
[----:B------:R-:W-:Y:S02]  /*6a70*/  MOV R15, UR8 ;  /* 0x00000008000f7c02 */ /* 0x000fe40008000f00 */
[----:B------:R-:W-:-:S07]  /*6a80*/  MOV R0, 0x6aa0 ;  /* 0x00006aa000007802 */ /* 0x000fce0000000f00 */
[----:B-----5:R-:W-:Y:S05]  /*6a90*/  CALL.REL.NOINC `($__internal_1_$__cuda_sm20_div_s64) ;  /* 0x0000000400fc7944 */ /* 0x020fea0003c00000 */
[----:B------:R-:W-:Y:S01]  /*6aa0*/  IMAD.MOV.U32 R22, RZ, RZ, R2 ;  /* 0x000000ffff167224 */ /* 0x000fe200078e0002 */
[----:B------:R-:W-:-:S07]  /*6ab0*/  MOV R23, R3 ;  /* 0x0000000300177202 */ /* 0x000fce0000000f00 */
.L_x_306:
[----:B------:R-:W-:Y:S05]  /*6ac0*/  BSYNC.RECONVERGENT B0 ;  /* 0x0000000000007941 */ /* 0x000fea0003800200 */
.L_x_304:
[----:B------:R-:W-:Y:S01]  /*6ad0*/  IADD3 R5, P0, PT, RZ, -R22, RZ ;  /* 0x80000016ff057210 */ /* 0x000fe20007f1e0ff */
[----:B------:R-:W0:Y:S01]  /*6ae0*/  LDCU.64 UR4, c[0x0][0x3c0] ;  /* 0x00007800ff0477ac */ /* 0x000e220008000a00 */
[----:B------:R-:W-:Y:S01]  /*6af0*/  LOP3.LUT R4, R23, UR10, RZ, 0xfc, !PT ;  /* 0x0000000a17047c12 */ /* 0x000fe2000f8efcff */
[----:B------:R-:W-:Y:S02]  /*6b00*/  BSSY.RECONVERGENT B0, `(.L_x_307) ;  /* 0x0000028000007945 */ /* 0x000fe40003800200 */
[----:B------:R-:W-:Y:S01]  /*6b10*/  IMAD.X R0, RZ, RZ, ~R23, P0 ;  /* 0x000000ffff007224 */ /* 0x000fe200000e0e17 */
[----:B------:R-:W-:Y:S01]  /*6b20*/  ISETP.NE.U32.AND P0, PT, R4, RZ, PT ;  /* 0x000000ff0400720c */ /* 0x000fe20003f05070 */
[----:B------:R-:W-:-:S04]  /*6b30*/  IMAD.WIDE.U32 R2, R5, UR9, R12 ;  /* 0x0000000905027c25 */ /* 0x000fc8000f8e000c */
[----:B------:R-:W-:-:S04]  /*6b40*/  IMAD R0, R0, UR9, RZ ;  /* 0x0000000900007c24 */ /* 0x000fc8000f8e02ff */
[----:B------:R-:W-:Y:S02]  /*6b50*/  IMAD R5, R5, UR8, R0 ;  /* 0x0000000805057c24 */ /* 0x000fe4000f8e0200 */
[----:B0-----:R-:W-:-:S03]  /*6b60*/  IMAD.WIDE.U32 R12, R2, UR4, RZ ;  /* 0x00000004020c7c25 */ /* 0x001fc6000f8e00ff */
[----:B------:R-:W-:-:S05]  /*6b70*/  IADD3 R0, PT, PT, R3, R5, RZ ;  /* 0x0000000503007210 */ /* 0x000fca0007ffe0ff */
[----:B------:R-:W-:-:S04]  /*6b80*/  IMAD R3, R0, UR4, RZ ;  /* 0x0000000400037c24 */ /* 0x000fc8000f8e02ff */
[----:B------:R-:W-:-:S04]  /*6b90*/  IMAD R3, R2, UR5, R3 ;  /* 0x0000000502037c24 */ /* 0x000fc8000f8e0203 */
[----:B------:R-:W-:Y:S01]  /*6ba0*/  IMAD.IADD R19, R13, 0x1, R3 ;  /* 0x000000010d137824 */ /* 0x000fe200078e0203 */
[----:B------:R-:W-:Y:S06]  /*6bb0*/  @P0 BRA `(.L_x_308) ;  /* 0x0000000000500947 */ /* 0x000fec0003800000 */
[----:B------:R-:W0:Y:S01]  /*6bc0*/  I2F.U32.RP R4, UR11 ;  /* 0x0000000b00047d06 */ /* 0x000e220008209000 */
[----:B------:R-:W-:Y:S01]  /*6bd0*/  ISETP.NE.U32.AND P2, PT, RZ, UR11, PT ;  /* 0x0000000bff007c0c */ /* 0x000fe2000bf45070 */
[----:B------:R-:W-:-:S06]  /*6be0*/  IMAD.MOV.U32 R21, RZ, RZ, RZ ;  /* 0x000000ffff157224 */ /* 0x000fcc00078e00ff */
[----:B0-----:R-:W0:Y:S02]  /*6bf0*/  MUFU.RCP R4, R4 ;  /* 0x0000000400047308 */ /* 0x001e240000001000 */
[----:B0-----:R-:W-:-:S06]  /*6c00*/  IADD3 R2, PT, PT, R4, 0xffffffe, RZ ;  /* 0x0ffffffe04027810 */ /* 0x001fcc0007ffe0ff */
        /* <DEDUP_REMOVED lines=15> */
.L_x_308:
[----:B------:R-:W-:Y:S01]  /*6d00*/  MOV R6, R22 ;  /* 0x0000001600067202 */ /* 0x000fe20000000f00 */
[----:B------:R-:W-:Y:S01]  /*6d10*/  IMAD.MOV.U32 R3, RZ, RZ, R23 ;  /* 0x000000ffff037224 */ /* 0x000fe200078e0017 */
[----:B------:R-:W-:Y:S01]  /*6d20*/  MOV R14, UR11 ;  /* 0x0000000b000e7c02 */ /* 0x000fe20008000f00 */
[----:B------:R-:W-:Y:S01]  /*6d30*/  IMAD.U32 R15, RZ, RZ, UR10 ;  /* 0x0000000aff0f7e24 */ /* 0x000fe2000f8e00ff */
[----:B------:R-:W-:-:S07]  /*6d40*/  MOV R0, 0x6d60 ;  /* 0x00006d6000007802 */ /* 0x000fce0000000f00 */
[----:B-----5:R-:W-:Y:S05]  /*6d50*/  CALL.REL.NOINC `($__internal_1_$__cuda_sm20_div_s64) ;  /* 0x00000004004c7944 */ /* 0x020fea0003c00000 */
[----:B------:R-:W-:Y:S01]  /*6d60*/  MOV R20, R2 ;  /* 0x0000000200147202 */ /* 0x000fe20000000f00 */
[----:B------:R-:W-:-:S07]  /*6d70*/  IMAD.MOV.U32 R21, RZ, RZ, R3 ;  /* 0x000000ffff157224 */ /* 0x000fce00078e0003 */
.L_x_309:
[----:B------:R-:W-:Y:S05]  /*6d80*/  BSYNC.RECONVERGENT B0 ;  /* 0x0000000000007941 */ /* 0x000fea0003800200 */
.L_x_307:
[----:B------:R-:W-:Y:S01]  /*6d90*/  IADD3 R5, P0, PT, RZ, -R20, RZ ;  /* 0x80000014ff057210 */ /* 0x000fe20007f1e0ff */
[----:B------:R-:W0:Y:S01]  /*6da0*/  LDCU.64 UR4, c[0x0][0x3b8] ;  /* 0x00007700ff0477ac */ /* 0x000e220008000a00 */
[----:B------:R-:W-:Y:S01]  /*6db0*/  MOV R3, R23 ;  /* 0x0000001700037202 */ /* 0x000fe20000000f00 */
[----:B------:R-:W-:Y:S01]  /*6dc0*/  IMAD.MOV.U32 R2, RZ, RZ, R22 ;  /* 0x000000ffff027224 */ /* 0x000fe200078e0016 */
[----:B------:R-:W-:Y:S01]  /*6dd0*/  IADD3.X R0, PT, PT, RZ, ~R21, RZ, P0, !PT ;  /* 0x80000015ff007210 */ /* 0x000fe200007fe4ff */
[----:B------:R-:W-:Y:S01]  /*6de0*/  BSSY.RECONVERGENT B0, `(.L_x_310) ;  /* 0x0000027000007945 */ /* 0x000fe20003800200 */
[----:B------:R-:W-:Y:S01]  /*6df0*/  LOP3.LUT R4, R21, UR12, RZ, 0xfc, !PT ;  /* 0x0000000c15047c12 */ /* 0x000fe2000f8efcff */
[----:B------:R-:W-:Y:S01]  /*6e00*/  IMAD.WIDE.U32 R2, R5, UR11, R2 ;  /* 0x0000000b05027c25 */ /* 0x000fe2000f8e0002 */
[----:B------:R-:W-:Y:S02]  /*6e10*/  MOV R18, R12 ;  /* 0x0000000c00127202 */ /* 0x000fe40000000f00 */
[----:B------:R-:W-:Y:S01]  /*6e20*/  ISETP.NE.U32.AND P0, PT, R4, RZ, PT ;  /* 0x000000ff0400720c */ /* 0x000fe20003f05070 */
[----:B------:R-:W-:-:S04]  /*6e30*/  IMAD R0, R0, UR11, RZ ;  /* 0x0000000b00007c24 */ /* 0x000fc8000f8e02ff */
[----:B------:R-:W-:-:S04]  /*6e40*/  IMAD R5, R5, UR10, R0 ;  /* 0x0000000a05057c24 */ /* 0x000fc8000f8e0200 */
[----:B------:R-:W-:Y:S02]  /*6e50*/  IMAD.IADD R0, R3, 0x1, R5 ;  /* 0x0000000103007824 */ /* 0x000fe400078e0205 */
[----:B0-----:R-:W-:-:S04]  /*6e60*/  IMAD.WIDE.U32 R18, R2, UR4, R18 ;  /* 0x0000000402127c25 */ /* 0x001fc8000f8e0012 */
[----:B------:R-:W-:-:S04]  /*6e70*/  IMAD R3, R0, UR4, RZ ;  /* 0x0000000400037c24 */ /* 0x000fc8000f8e02ff */
[----:B------:R-:W-:-:S04]  /*6e80*/  IMAD R3, R2, UR5, R3 ;  /* 0x0000000502037c24 */ /* 0x000fc8000f8e0203 */
[----:B------:R-:W-:Y:S01]  /*6e90*/  IMAD.IADD R13, R19, 0x1, R3 ;  /* 0x00000001130d7824 */ /* 0x000fe200078e0203 */
[----:B------:R-:W-:Y:S06]  /*6ea0*/  @P0 BRA `(.L_x_311) ;  /* 0x0000000000500947 */ /* 0x000fec0003800000 */
[----:B------:R-:W0:Y:S01]  /*6eb0*/  I2F.U32.RP R4, UR13 ;  /* 0x0000000d00047d06 */ /* 0x000e220008209000 */
[----:B------:R-:W-:Y:S01]  /*6ec0*/  HFMA2 R2, -RZ, RZ, 0, 0 ;  /* 0x00000000ff027431 */ /* 0x000fe200000001ff */
[----:B------:R-:W-:-:S06]  /*6ed0*/  ISETP.NE.U32.AND P2, PT, RZ, UR13, PT ;  /* 0x0000000dff007c0c */ /* 0x000fcc000bf45070 */
        /* <DEDUP_REMOVED lines=8> */
[----:B------:R-:W-:Y:S02]  /*6f60*/  IMAD R0, R3, UR13, R20 ;  /* 0x0000000d03007c24 */ /* 0x000fe4000f8e0214 */
[----:B------:R-:W-:-:S03]  /*6f70*/  IMAD.MOV.U32 R3, RZ, RZ, RZ ;  /* 0x000000ffff037224 */ /* 0x000fc600078e00ff */
[----:B------:R-:W-:-:S13]  /*6f80*/  ISETP.GE.U32.AND P0, PT, R0, UR13, PT ;  /* 0x0000000d00007c0c */ /* 0x000fda000bf06070 */
[----:B------:R-:W-:Y:S01]  /*6f90*/  @P0 IADD3 R0, PT, PT, R0, -UR13, RZ ;  /* 0x8000000d00000c10 */ /* 0x000fe2000fffe0ff */
[----:B------:R-:W-:-:S03]  /*6fa0*/  @P0 VIADD R2, R2, 0x1 ;  /* 0x0000000102020836 */ /* 0x000fc60000000000 */
[----:B------:R-:W-:-:S13]  /*6fb0*/  ISETP.GE.U32.AND P1, PT, R0, UR13, PT ;  /* 0x0000000d00007c0c */ /* 0x000fda000bf26070 */
[----:B------:R-:W-:Y:S02]  /*6fc0*/  @P1 IADD3 R2, PT, PT, R2, 0x1, RZ ;  /* 0x0000000102021810 */ /* 0x000fe40007ffe0ff */
[----:B------:R-:W-:Y:S01]  /*6fd0*/  @!P2 LOP3.LUT R2, RZ, UR13, RZ, 0x33, !PT ;  /* 0x0000000dff02ac12 */ /* 0x000fe2000f8e33ff */
[----:B------:R-:W-:Y:S06]  /*6fe0*/  BRA `(.L_x_312) ;  /* 0x0000000000187947 */ /* 0x000fec0003800000 */
.L_x_311:
[----:B------:R-:W-:Y:S01]  /*6ff0*/  MOV R6, R20 ;  /* 0x0000001400067202 */ /* 0x000fe20000000f00 */
[----:B------:R-:W-:Y:S01]  /*7000*/  IMAD.MOV.U32 R3, RZ, RZ, R21 ;  /* 0x000000ffff037224 */ /* 0x000fe200078e0015 */
[----:B------:R-:W-:Y:S01]  /*7010*/  MOV R14, UR13 ;  /* 0x0000000d000e7c02 */ /* 0x000fe20008000f00 */
[----:B------:R-:W-:Y:S01]  /*7020*/  IMAD.U32 R15, RZ, RZ, UR12 ;  /* 0x0000000cff0f7e24 */ /* 0x000fe2000f8e00ff */
[----:B------:R-:W-:-:S07]  /*7030*/  MOV R0, 0x7050 ;  /* 0x0000705000007802 */ /* 0x000fce0000000f00 */
[----:B-----5:R-:W-:Y:S05]  /*7040*/  CALL.REL.NOINC `($__internal_1_$__cuda_sm20_div_s64) ;  /* 0x0000000000907944 */ /* 0x020fea0003c00000 */
.L_x_312:
[----:B------:R-:W-:Y:S05]  /*7050*/  BSYNC.RECONVERGENT B0 ;  /* 0x0000000000007941 */ /* 0x000fea0003800200 */
.L_x_310:
[----:B------:R-:W-:Y:S01]  /*7060*/  IADD3 R7, P0, PT, RZ, -R2, RZ ;  /* 0x80000002ff077210 */ /* 0x000fe20007f1e0ff */
[----:B------:R-:W0:Y:S01]  /*7070*/  LDCU.64 UR4, c[0x0][0x3b0] ;  /* 0x00007600ff0477ac */ /* 0x000e220008000a00 */
[----:B------:R-:W-:Y:S01]  /*7080*/  MOV R5, R21 ;  /* 0x0000001500057202 */ /* 0x000fe20000000f00 */
[----:B------:R-:W-:Y:S01]  /*7090*/  IMAD.MOV.U32 R4, RZ, RZ, R20 ;  /* 0x000000ffff047224 */ /* 0x000fe200078e0014 */
[----:B------:R-:W-:Y:S01]  /*70a0*/  IADD3.X R0, PT, PT, RZ, ~R3, RZ, P0, !PT ;  /* 0x80000003ff007210 */ /* 0x000fe200007fe4ff */
[----:B------:R-:W1:Y:S01]  /*70b0*/  LDCU.64 UR6, c[0x0][0x450] ;  /* 0x00008a00ff0677ac */ /* 0x000e620008000a00 */
[----:B------:R-:W-:Y:S01]  /*70c0*/  MOV R12, R18 ;  /* 0x00000012000c7202 */ /* 0x000fe20000000f00 */
[----:B------:R-:W-:Y:S01]  /*70d0*/  IMAD.WIDE.U32 R4, R7, UR13, R4 ;  /* 0x0000000d07047c25 */ /* 0x000fe2000f8e0004 */
[----:B------:R-:W2:Y:S03]  /*70e0*/  LDCU.64 UR8, c[0x0][0x3a8] ;  /* 0x00007500ff0877ac */ /* 0x000ea60008000a00 */
[----:B------:R-:W-:-:S04]  /*70f0*/  IMAD R0, R0, UR13, RZ ;  /* 0x0000000d00007c24 */ /* 0x000fc8000f8e02ff */
        /* <DEDUP_REMOVED lines=9> */
[----:B------:R-:W-:Y:S01]  /*7190*/  IMAD.IADD R13, R13, 0x1, R5 ;  /* 0x000000010d0d7824 */ /* 0x000fe200078e0205 */
[----:B------:R-:W-:-:S05]  /*71a0*/  MOV R5, UR6 ;  /* 0x0000000600057c02 */ /* 0x000fca0008000f00 */
[----:B------:R-:W-:-:S04]  /*71b0*/  IMAD.WIDE.U32 R4, R5, UR20, R12 ;  /* 0x0000001405047c25 */ /* 0x000fc8000f8e000c */
[----:B------:R-:W-:Y:S01]  /*71c0*/  VIADD R5, R5, UR4 ;  /* 0x0000000405057c36 */ /* 0x000fe20008000000 */
[----:B------:R-:W0:Y:S01]  /*71d0*/  LDCU.64 UR4, c[0x0][0x380] ;  /* 0x00007000ff0477ac */ /* 0x000e220008000a00 */
[----:B------:R-:W-:-:S05]  /*71e0*/  IMAD.WIDE.U32 R2, R2, UR8, R4 ;  /* 0x0000000802027c25 */ /* 0x000fca000f8e0004 */
[----:B------:R-:W-:-:S04]  /*71f0*/  IADD3 R3, PT, PT, R3, R7, RZ ;  /* 0x0000000703037210 */ /* 0x000fc80007ffe0ff */
[----:B------:R-:W-:-:S04]  /*7200*/  LEA.HI R0, P0, R3, R2, RZ, 0x1 ;  /* 0x0000000203007211 */ /* 0x000fc800078108ff */
[----:B------:R-:W-:Y:S01]  /*7210*/  IADD3.X R3, PT, PT, RZ, R3, RZ, P0, !PT ;  /* 0x00000003ff037210 */ /* 0x000fe200007fe4ff */
[----:B------:R-:W-:-:S03]  /*7220*/  IMAD.SHL.U32 R2, R0, 0x2, RZ ;  /* 0x0000000200027824 */ /* 0x000fc600078e00ff */
[----:B------:R-:W-:Y:S02]  /*7230*/  SHF.L.U64.HI R0, R0, 0x1, R3 ;  /* 0x0000000100007819 */ /* 0x000fe40000010203 */
[----:B------:R-:W-:-:S04]  /*7240*/  LOP3.LUT R2, R2, 0xfffffffc, RZ, 0xc0, !PT ;  /* 0xfffffffc02027812 */ /* 0x000fc800078ec0ff */
[----:B0-----:R-:W-:-:S04]  /*7250*/  IADD3 R2, P0, PT, R2, UR4, RZ ;  /* 0x0000000402027c10 */ /* 0x001fc8000ff1e0ff */
[----:B------:R-:W-:-:S05]  /*7260*/  IADD3.X R3, PT, PT, R0, UR5, RZ, P0, !PT ;  /* 0x0000000500037c10 */ /* 0x000fca00087fe4ff */
[----:B-----5:R-:W-:Y:S01]  /*7270*/  STG.E desc[UR18][R2.64], R10 ;  /* 0x0000000a02007986 */ /* 0x020fe2000c101912 */
[----:B------:R-:W-:Y:S05]  /*7280*/  EXIT ;  /* 0x000000000000794d */ /* 0x000fea0003800000 */
        .weak           $__internal_1_$__cuda_sm20_div_s64
        .type           $__internal_1_$__cuda_sm20_div_s64,@function
        .size           $__internal_1_$__cuda_sm20_div_s64,(.L_x_521 - $__internal_1_$__cuda_sm20_div_s64)
$__internal_1_$__cuda_sm20_div_s64:
[-C--:B------:R-:W-:Y:S02]  /*7290*/  IADD3 R17, P1, PT, RZ, -R14.reuse, RZ ;  /* 0x8000000eff117210 */ /* 0x080fe40007f3e0ff */
[----:B------:R-:W-:Y:S02]  /*72a0*/  ISETP.GE.AND P0, PT, R15, RZ, PT ;  /* 0x000000ff0f00720c */ /* 0x000fe40003f06270 */
[----:B------:R-:W-:Y:S01]  /*72b0*/  ISETP.GE.AND P3, PT, R3, RZ, PT ;  /* 0x000000ff0300720c */ /* 0x000fe20003f66270 */
[----:B------:R-:W-:Y:S01]  /*72c0*/  IMAD.X R2, RZ, RZ, ~R15, P1 ;  /* 0x000000ffff027224 */ /* 0x000fe200008e0e0f */
[----:B------:R-:W-:-:S04]  /*72d0*/  SEL R16, R17, R14, !P0 ;  /* 0x0000000e11107207 */ /* 0x000fc80004000000 */
[----:B------:R-:W-:-:S04]  /*72e0*/  SEL R17, R2, R15, !P0 ;  /* 0x0000000f02117207 */ /* 0x000fc80004000000 */
[----:B------:R-:W0:Y:S08]  /*72f0*/  I2F.U64.RP R2, R16 ;  /* 0x0000001000027312 */ /* 0x000e300000309000 */
[----:B0-----:R-:W0:Y:S02]  /*7300*/  MUFU.RCP R8, R2 ;  /* 0x0000000200087308 */ /* 0x001e240000001000 */
[----:B0-----:R-:W-:-:S06]  /*7310*/  IADD3 R8, PT, PT, R8, 0x1ffffffe, RZ ;  /* 0x1ffffffe08087810 */ /* 0x001fcc0007ffe0ff */
[----:B------:R-:W0:Y:S02]  /*7320*/  F2I.U64.TRUNC R28, R8 ;  /* 0x00000008001c7311 */ /* 0x000e24000020d800 */
[----:B0-----:R-:W-:Y:S01]  /*7330*/  IMAD.WIDE.U32 R4, R28, R16, RZ ;  /* 0x000000101c047225 */ /* 0x001fe200078e00ff */
[----:B------:R-:W-:-:S03]  /*7340*/  MOV R9, R28 ;  /* 0x0000001c00097202 */ /* 0x000fc60000000f00 */
[----:B------:R-:W-:Y:S01]  /*7350*/  IMAD R7, R28, R17, R5 ;  /* 0x000000111c077224 */ /* 0x000fe200078e0205 */
[----:B------:R-:W-:-:S03]  /*7360*/  IADD3 R5, P0, PT, RZ, -R4, RZ ;  /* 0x80000004ff057210 */ /* 0x000fc60007f1e0ff */
[----:B------:R-:W-:Y:S02]  /*7370*/  IMAD R4, R29, R16, R7 ;  /* 0x000000101d047224 */ /* 0x000fe400078e0207 */
[----:B------:R-:W-:-:S04]  /*7380*/  IMAD.HI.U32 R8, R28, R5, RZ ;  /* 0x000000051c087227 */ /* 0x000fc800078e00ff */
[----:B------:R-:W-:-:S04]  /*7390*/  IMAD.X R4, RZ, RZ, ~R4, P0 ;  /* 0x000000ffff047224 */ /* 0x000fc800000e0e04 */
[----:B------:R-:W-:-:S04]  /*73a0*/  IMAD.WIDE.U32 R8, P0, R28, R4, R8 ;  /* 0x000000041c087225 */ /* 0x000fc80007800008 */
[C---:B------:R-:W-:Y:S02]  /*73b0*/  IMAD R2, R29.reuse, R4, RZ ;  /* 0x000000041d027224 */ /* 0x040fe400078e02ff */
[----:B------:R-:W-:-:S04]  /*73c0*/  IMAD.HI.U32 R5, P1, R29, R5, R8 ;  /* 0x000000051d057227 */ /* 0x000fc80007820008 */
[----:B------:R-:W-:Y:S01]  /*73d0*/  IMAD.HI.U32 R4, R29, R4, RZ ;  /* 0x000000041d047227 */ /* 0x000fe200078e00ff */
[----:B------:R-:W-:-:S03]  /*73e0*/  IADD3 R9, P2, PT, R2, R5, RZ ;  /* 0x0000000502097210 */ /* 0x000fc60007f5e0ff */
[----:B------:R-:W-:Y:S02]  /*73f0*/  IMAD.X R4, R4, 0x1, R29, P0 ;  /* 0x0000000104047824 */ /* 0x000fe400000e061d */
[----:B------:R-:W-:-:S03]  /*7400*/  IMAD.WIDE.U32 R28, R9, R16, RZ ;  /* 0x00000010091c7225 */ /* 0x000fc600078e00ff */
[----:B------:R-:W-:Y:S01]  /*7410*/  IADD3.X R7, PT, PT, RZ, RZ, R4, P2, P1 ;  /* 0x000000ffff077210 */ /* 0x000fe200017e2404 */
[----:B------:R-:W-:Y:S01]  /*7420*/  IMAD R2, R9, R17, R29 ;  /* 0x0000001109027224 */ /* 0x000fe200078e021d */
[----:B------:R-:W-:-:S03]  /*7430*/  IADD3 R4, P0, PT, RZ, -R28, RZ ;  /* 0x8000001cff047210 */ /* 0x000fc60007f1e0ff */
[----:B------:R-:W-:Y:S02]  /*7440*/  IMAD R2, R7, R16, R2 ;  /* 0x0000001007027224 */ /* 0x000fe400078e0202 */
[----:B------:R-:W-:-:S03]  /*7450*/  IMAD.HI.U32 R8, R9, R4, RZ ;  /* 0x0000000409087227 */ /* 0x000fc600078e00ff */
[----:B------:R-:W-:-:S05]  /*7460*/  IADD3.X R2, PT, PT, RZ, ~R2, RZ, P0, !PT ;  /* 0x80000002ff027210 */ /* 0x000fca00007fe4ff */
[----:B------:R-:W-:Y:S01]  /*7470*/  IMAD.WIDE.U32 R28, P0, R9, R2, R8 ;  /* 0x00000002091c7225 */ /* 0x000fe20007800008 */
[----:B------:R-:W-:-:S04]  /*7480*/  IADD3 R8, P4, PT, RZ, -R6, RZ ;  /* 0x80000006ff087210 */ /* 0x000fc80007f9e0ff */
[----:B------:R-:W-:Y:S01]  /*7490*/  SEL R8, R8, R6, !P3 ;  /* 0x0000000608087207 */ /* 0x000fe20005800000 */
[----:B------:R-:W-:-:S04]  /*74a0*/  IMAD.HI.U32 R5, P1, R7, R4, R28 ;  /* 0x0000000407057227 */ /* 0x000fc8000782001c */
[CC--:B------:R-:W-:Y:S02]  /*74b0*/  IMAD R4, R7.reuse, R2.reuse, RZ ;  /* 0x0000000207047224 */ /* 0x0c0fe400078e02ff */
[----:B------:R-:W-:Y:S02]  /*74c0*/  IMAD.X R6, RZ, RZ, ~R3, P4 ;  /* 0x000000ffff067224 */ /* 0x000fe400020e0e03 */
[----:B------:R-:W-:Y:S01]  /*74d0*/  IMAD.HI.U32 R2, R7, R2, RZ ;  /* 0x0000000207027227 */ /* 0x000fe200078e00ff */
[----:B------:R-:W-:Y:S02]  /*74e0*/  IADD3 R5, P2, PT, R4, R5, RZ ;  /* 0x0000000504057210 */ /* 0x000fe40007f5e0ff */
[----:B------:R-:W-:Y:S01]  /*74f0*/  SEL R6, R6, R3, !P3 ;  /* 0x0000000306067207 */ /* 0x000fe20005800000 */
[----:B------:R-:W-:Y:S01]  /*7500*/  IMAD.MOV.U32 R29, RZ, RZ, RZ ;  /* 0x000000ffff1d7224 */ /* 0x000fe200078e00ff */
[----:B------:R-:W-:Y:S01]  /*7510*/  IADD3.X R7, PT, PT, R2, R7, RZ, P0, !PT ;  /* 0x0000000702077210 */ /* 0x000fe200007fe4ff */
[----:B------:R-:W-:Y:S01]  /*7520*/  IMAD.HI.U32 R28, R5, R8, RZ ;  /* 0x00000008051c7227 */ /* 0x000fe200078e00ff */
[----:B------:R-:W-:-:S02]  /*7530*/  LOP3.LUT R3, R15, R3, RZ, 0x3c, !PT ;  /* 0x000000030f037212 */ /* 0x000fc400078e3cff */
[----:B------:R-:W-:Y:S01]  /*7540*/  IADD3.X R7, PT, PT, RZ, RZ, R7, P2, P1 ;  /* 0x000000ffff077210 */ /* 0x000fe200017e2407 */
[----:B------:R-:W-:-:S04]  /*7550*/  IMAD.WIDE.U32 R28, R5, R6, R28 ;  /* 0x00000006051c7225 */ /* 0x000fc800078e001c */
[C---:B------:R-:W-:Y:S02]  /*7560*/  IMAD R2, R7.reuse, R6, RZ ;  /* 0x0000000607027224 */ /* 0x040fe400078e02ff */
[----:B------:R-:W-:-:S04]  /*7570*/  IMAD.HI.U32 R5, P0, R7, R8, R28 ;  /* 0x0000000807057227 */ /* 0x000fc8000780001c */
[----:B------:R-:W-:Y:S01]  /*7580*/  IMAD.HI.U32 R4, R7, R6, RZ ;  /* 0x0000000607047227 */ /* 0x000fe200078e00ff */
[----:B------:R-:W-:-:S04]  /*7590*/  IADD3 R2, P1, PT, R2, R5, RZ ;  /* 0x0000000502027210 */ /* 0x000fc80007f3e0ff */
[----:B------:R-:W-:Y:S01]  /*75a0*/  IADD3.X R4, PT, PT, R4, RZ, RZ, P0, !PT ;  /* 0x000000ff04047210 */ /* 0x000fe200007fe4ff */
[----:B------:R-:W-:-:S04]  /*75b0*/  IMAD.WIDE.U32 R28, R2, R16, RZ ;  /* 0x00000010021c7225 */ /* 0x000fc800078e00ff */
[----:B------:R-:W-:Y:S01]  /*75c0*/  IMAD.X R4, RZ, RZ, R4, P1 ;  /* 0x000000ffff047224 */ /* 0x000fe200008e0604 */
[----:B------:R-:W-:Y:S01]  /*75d0*/  IADD3 R8, P1, PT, -R28, R8, RZ ;  /* 0x000000081c087210 */ /* 0x000fe20007f3e1ff */
[----:B------:R-:W-:-:S03]  /*75e0*/  IMAD R5, R2, R17, R29 ;  /* 0x0000001102057224 */ /* 0x000fc600078e021d */
[-C--:B------:R-:W-:Y:S01]  /*75f0*/  ISETP.GE.U32.AND P0, PT, R8, R16.reuse, PT ;  /* 0x000000100800720c */ /* 0x080fe20003f06070 */
[----:B------:R-:W-:-:S05]  /*7600*/  IMAD R5, R4, R16, R5 ;  /* 0x0000001004057224 */ /* 0x000fca00078e0205 */
[----:B------:R-:W-:Y:S02]  /*7610*/  IADD3.X R6, PT, PT, ~R5, R6, RZ, P1, !PT ;  /* 0x0000000605067210 */ /* 0x000fe40000ffe5ff */
[----:B------:R-:W-:Y:S02]  /*7620*/  IADD3 R9, P1, PT, R8, -R16, RZ ;  /* 0x8000001008097210 */ /* 0x000fe40007f3e0ff */
[----:B------:R-:W-:Y:S02]  /*7630*/  ISETP.GE.U32.AND.EX P0, PT, R6, R17, PT, P0 ;  /* 0x000000110600720c */ /* 0x000fe40003f06100 */
[----:B------:R-:W-:Y:S01]  /*7640*/  IADD3 R5, P2, PT, R2, 0x1, RZ ;  /* 0x0000000102057810 */ /* 0x000fe20007f5e0ff */
[----:B------:R-:W-:Y:S01]  /*7650*/  IMAD.X R7, R6, 0x1, ~R17, P1 ;  /* 0x0000000106077824 */ /* 0x000fe200008e0e11 */
        /* <DEDUP_REMOVED lines=12> */
[-C--:B------:R-:W-:Y:S02]  /*7720*/  IADD3 R5, P2, PT, RZ, -R2.reuse, RZ ;  /* 0x80000002ff057210 */ /* 0x080fe40007f5e0ff */
[----:B------:R-:W-:Y:S02]  /*7730*/  ISETP.NE.U32.AND P0, PT, R14, RZ, PT ;  /* 0x000000ff0e00720c */ /* 0x000fe40003f05070 */
[----:B------:R-:W-:Y:S02]  /*7740*/  SEL R5, R5, R2, !P1 ;  /* 0x0000000205057207 */ /* 0x000fe40004800000 */
[----:B------:R-:W-:Y:S02]  /*7750*/  ISETP.NE.AND.EX P0, PT, R15, RZ, PT, P0 ;  /* 0x000000ff0f00720c */ /* 0x000fe40003f05300 */
[----:B------:R-:W-:-:S02]  /*7760*/  IADD3.X R3, PT, PT, RZ, ~R4, RZ, P2, !PT ;  /* 0x80000004ff037210 */ /* 0x000fc400017fe4ff */
[----:B------:R-:W-:Y:S01]  /*7770*/  SEL R2, R5, 0xffffffff, P0 ;  /* 0xffffffff05027807 */ /* 0x000fe20000000000 */
[----:B------:R-:W-:Y:S01]  /*7780*/  HFMA2 R5, -RZ, RZ, 0, 0 ;  /* 0x00000000ff057431 */ /* 0x000fe200000001ff */
[----:B------:R-:W-:Y:S01]  /*7790*/  SEL R3, R3, R4, !P1 ;  /* 0x0000000403037207 */ /* 0x000fe20004800000 */
[----:B------:R-:W-:-:S03]  /*77a0*/  IMAD.MOV.U32 R4, RZ, RZ, R0 ;  /* 0x000000ffff047224 */ /* 0x000fc600078e0000 */
[----:B------:R-:W-:Y:S01]  /*77b0*/  SEL R3, R3, 0xffffffff, P0 ;  /* 0xffffffff03037807 */ /* 0x000fe20000000000 */
[----:B------:R-:W-:Y:S06]  /*77c0*/  RET.REL.NODEC R4 `(_Z18concatenate_kernelIf6__halflLl4ELl2ELl16EEvPT0_N36_GLOBAL__N__39a39119_4_k_cu_95ae938114OutputMetaDataIXT2_EEENS3_13InputMetaDataIS1_XT3_EEET1_S8_) ;  /* 0xffffff88040c7950 */ /* 0x000fec0003c3ffff */
.L_x_313:
        /* <DEDUP_REMOVED lines=11> */
.L_x_521:


//--------------------- .text._Z18concatenate_kernelI6float26__halflLl4ELl2ELl16EEvPT0_N36_GLOBAL__N__39a39119_4_k_cu_95ae938114OutputMetaDataIXT2_EEENS4_13InputMetaDataIS2_XT3_EEET1_S9_ --------------------------
	.section	.text._Z18concatenate_kernelI6float26__halflLl4ELl2ELl16EEvPT0_N36_GLOBAL__N__39a39119_4_k_cu_95ae938114OutputMetaDataIXT2_EEENS4_13InputMetaDataIS2_XT3_EEET1_S9_,"ax",@progbits
	.align	128
        .global         _Z18concatenate_kernelI6float26__halflLl4ELl2ELl16EEvPT0_N36_GLOBAL__N__39a39119_4_k_cu_95ae938114OutputMetaDataIXT2_EEENS4_13InputMetaDataIS2_XT3_EEET1_S9_
        .type           _Z18concatenate_kernelI6float26__halflLl4ELl2ELl16EEvPT0_N36_GLOBAL__N__39a39119_4_k_cu_95ae938114OutputMetaDataIXT2_EEENS4_13InputMetaDataIS2_XT3_EEET1_S9_,@function
        .size           _Z18concatenate_kernelI6float26__halflLl4ELl2ELl16EEvPT0_N36_GLOBAL__N__39a39119_4_k_cu_95ae938114OutputMetaDataIXT2_EEENS4_13InputMetaDataIS2_XT3_EEET1_S9_,(.L_x_522 - _Z18concatenate_kernelI6float26__halflLl4ELl2ELl16EEvPT0_N36_GLOBAL__N__39a39119_4_k_cu_95ae938114OutputMetaDataIXT2_EEENS4_13InputMetaDataIS2_XT3_EEET1_S9_)
        .other          _Z18concatenate_kernelI6float26__halflLl4ELl2ELl16EEvPT0_N36_GLOBAL__N__39a39119_4_k_cu_95ae938114OutputMetaDataIXT2_EEENS4_13InputMetaDataIS2_XT3_EEET1_S9_,@"STO_CUDA_ENTRY STV_DEFAULT"
_Z18concatenate_kernelI6float26__halflLl4ELl2ELl16EEvPT0_N36_GLOBAL__N__39a39119_4_k_cu_95ae938114OutputMetaDataIXT2_EEENS4_13InputMetaDataIS2_XT3_EEET1_S9_:
.text._Z18concatenate_kernelI6float26__halflLl4ELl2ELl16EEvPT0_N36_GLOBAL__N__39a39119_4_k_cu_95ae938114OutputMetaDataIXT2_EEENS4_13InputMetaDataIS2_XT3_EEET1_S9_:
[----:B------:R-:W0:Y:S08]  /*0000*/  LDC R1, c[0x0][0x37c] ;  /* 0x0000df00ff017b82 */ /* 0x000e300000000800 */
[----:B------:R-:W1:Y:S01]  /*0010*/  LDC.64 R14, c[0x0][0x3c8] ;  /* 0x0000f200ff0e7b82 */ /* 0x000e620000000a00 */
[----:B0-----:R-:W-:-:S05]  /*0020*/  VIADD R1, R1, 0xffffff80 ;  /* 0xffffff8001017836 */ /* 0x001fca0000000000 */
[----:B------:R-:W-:Y:S02]  /*0030*/  R2UR UR9, R1 ;  /* 0x00000000010972ca */ /* 0x000fe400000e0000 */
[----:B------:R-:W0:Y:S08]  /*0040*/  S2UR UR6, SR_CTAID.Y ;  /* 0x00000000000679c3 */ /* 0x000e300000002600 */
[----:B------:R-:W2:Y:S01]  /*0050*/  LDC.64 R16, c[0x0][0x3d0] ;  /* 0x0000f400ff107b82 */ /* 0x000ea20000000a00 */
[----:B-1----:R1:W-:Y:S07]  /*0060*/  STL.64 [R1], R14 ;  /* 0x0000000e01007387 */ /* 0x0023ee0000100a00 */
[----:B------:R-:W3:Y:S01]  /*0070*/  LDC.64 R2, c[0x0][0x3d8] ;  /* 0x0000f600ff027b82 */ /* 0x000ee20000000a00 */
[----:B0-----:R-:W-:-:S07]  /*0080*/  USHF.L.U32 UR4, UR6, 0x3, URZ ;  /* 0x0000000306047899 */ /* 0x001fce00080006ff */
[----:B------:R-:W0:Y:S01]  /*0090*/  LDC.64 R4, c[0x0][0x3e8] ;  /* 0x0000fa00ff047b82 */ /* 0x000e220000000a00 */
[----:B------:R-:W-:-:S04]  /*00a0*/  ULOP3.LUT UR4, UR4, 0x8, URZ, 0xc0, !UPT ;  /* 0x0000000804047892 */ /* 0x000fc8000f8ec0ff */
[----:B------:R-:W-:-:S03]  /*00b0*/  UIADD3 UR9, UPT, UPT, UR9, UR4, URZ ;  /* 0x0000000409097290 */ /* 0x000fc6000fffe0ff */
[----:B------:R-:W4:Y:S01]  /*00c0*/  LDC.64 R6, c[0x0][0x3f0] ;  /* 0x0000fc00ff067b82 */ /* 0x000f220000000a00 */
[----:B--2---:R-:W-:Y:S07]  /*00d0*/  STL.64 [R1+0x8], R16 ;  /* 0x0000081001007387 */ /* 0x004fee0000100a00 */
[----:B------:R-:W2:Y:S01]  /*00e0*/  LDC.64 R12, c[0x0][0x3f8] ;  /* 0x0000fe00ff0c7b82 */ /* 0x000ea20000000a00 */
[----:B---3--:R3:W-:Y:S07]  /*00f0*/  STL.64 [R1+0x10], R2 ;  /* 0x0000100201007387 */ /* 0x0087ee0000100a00 */
[----:B------:R-:W5:Y:S01]  /*0100*/  LDC.64 R10, c[0x0][0x408] ;  /* 0x00010200ff0a7b82 */ /* 0x000f620000000a00 */
[----:B0-----:R-:W-:Y:S07]  /*0110*/  STL.64 [R1+0x20], R4 ;  /* 0x0000200401007387 */ /* 0x001fee0000100a00 */
[----:B------:R-:W0:Y:S01]  /*0120*/  LDC.64 R8, c[0x0][0x410] ;  /* 0x00010400ff087b82 */ /* 0x000e220000000a00 */
[----:B----4-:R-:W-:Y:S07]  /*0130*/  STL.64 [R1+0x28], R6 ;  /* 0x0000280601007387 */ /* 0x010fee0000100a00 */
[----:B------:R-:W4:Y:S01]  /*0140*/  LDC.64 R18, c[0x0][0x418] ;  /* 0x00010600ff127b82 */ /* 0x000f220000000a00 */
[----:B--2---:R-:W-:Y:S07]  /*0150*/  STL.64 [R1+0x30], R12 ;  /* 0x0000300c01007387 */ /* 0x004fee0000100a00 */
[----:B------:R-:W2:Y:S01]  /*0160*/  LDC.64 R22, c[0x0][0x420] ;  /* 0x00010800ff167b82 */ /* 0x000ea20000000a00 */
[----:B-----5:R-:W-:Y:S07]  /*0170*/  STL.64 [R1+0x40], R10 ;  /* 0x0000400a01007387 */ /* 0x020fee0000100a00 */
        /* <DEDUP_REMOVED lines=8> */
[----:B------:R-:W5:Y:S01]  /*0200*/  LDC.U8 R0, c[0x0][0x400] ;  /* 0x00010000ff007b82 */ /* 0x000f620000000000 */
[----:B0-----:R-:W-:Y:S07]  /*0210*/  STL.64 [R1+0x68], R26 ;  /* 0x0000681a01007387 */ /* 0x001fee0000100a00 */
[----:B-1----:R-:W0:Y:S01]  /*0220*/  LDC.U8 R14, c[0x0][0x3e0] ;  /* 0x0000f800ff0e7b82 */ /* 0x002e220000000000 */
[----:B----4-:R-:W-:Y:S04]  /*0230*/  STL.64 [R1+0x70], R28 ;  /* 0x0000701c01007387 */ /* 0x010fe80000100a00 */
[----:B--2---:R-:W-:Y:S04]  /*0240*/  STL.64 [R1+0x78], R30 ;  /* 0x0000781e01007387 */ /* 0x004fe80000100a00 */
[----:B-----5:R1:W-:Y:S04]  /*0250*/  STL.U8 [R1+0x38], R0 ;  /* 0x0000380001007387 */ /* 0x0203e80000100000 */
[----:B0-----:R0:W-:Y:S04]  /*0260*/  STL.U8 [R1+0x18], R14 ;  /* 0x0000180e01007387 */ /* 0x0011e80000100000 */
[----:B---3--:R-:W2:Y:S01]  /*0270*/  LDL.64 R2, [UR9+0x70] ;  /* 0x00007009ff027983 */ /* 0x008ea20008100a00 */
[----:B------:R-:W3:Y:S01]  /*0280*/  LDCU UR7, c[0x0][0x360] ;  /* 0x00006c00ff0777ac */ /* 0x000ee20008000800 */
[----:B------:R-:W4:Y:S01]  /*0290*/  S2UR UR10, SR_CTAID.X ;  /* 0x00000000000a79c3 */ /* 0x000f220000002500 */
[----:B------:R-:W4:Y:S01]  /*02a0*/  S2R R21, SR_TID.X ;  /* 0x0000000000157919 */ /* 0x000f220000002100 */
[----:B--2---:R-:W-:-:S02]  /*02b0*/  R2UR UR5, R3 ;  /* 0x00000000030572ca */ /* 0x004fc400000e0000 */
[----:B------:R-:W-:-:S04]  /*02c0*/  R2UR UR4, R2 ;  /* 0x00000000020472ca */ /* 0x000fc800000e0000 */
[----:B------:R-:W4:Y:S07]  /*02d0*/  LDC R2, c[0x0][0x360] ;  /* 0x0000d800ff027b82 */ /* 0x000f2e0000000800 */
[----:B------:R-:W-:-:S04]  /*02e0*/  USHF.R.S32.HI UR8, URZ, 0x1f, UR5 ;  /* 0x0000001fff087899 */ /* 0x000fc80008011405 */
[----:B------:R-:W-:-:S04]  /*02f0*/  ULEA.HI UR4, UP0, UR8, UR4, URZ, 0x2 ;  /* 0x0000000408047291 */ /* 0x000fc8000f8110ff */
[----:B------:R-:W-:-:S04]  /*0300*/  UIADD3.X UR5, UPT, UPT, URZ, UR5, URZ, UP0, !UPT ;  /* 0x00000005ff057290 */ /* 0x000fc800087fe4ff */
[----:B------:R-:W-:Y:S02]  /*0310*/  USHF.R.S64 UR4, UR4, 0x2, UR5 ;  /* 0x0000000204047899 */ /* 0x000fe40008001005 */
[----:B------:R-:W-:Y:S01]  /*0320*/  USHF.R.S32.HI UR5, URZ, 0x2, UR5 ;  /* 0x00000002ff057899 */ /* 0x000fe20008011405 */
[----:B----4-:R-:W-:-:S05]  /*0330*/  IMAD R21, R2, UR10, R21 ;  /* 0x0000000a02157c24 */ /* 0x010fca000f8e0215 */
[----:B-1----:R-:W-:Y:S01]  /*0340*/  IMAD.U32 R0, RZ, RZ, UR5 ;  /* 0x00000005ff007e24 */ /* 0x002fe2000f8e00ff */
[----:B------:R-:W-:-:S04]  /*0350*/  ISETP.LT.U32.AND P0, PT, R21, UR4, PT ;  /* 0x0000000415007c0c */ /* 0x000fc8000bf01070 */
[----:B------:R-:W-:-:S13]  /*0360*/  ISETP.GT.AND.EX P0, PT, R0, RZ, PT, P0 ;  /* 0x000000ff0000720c */ /* 0x000fda0003f04300 */
[----:B0--3--:R-:W-:Y:S05]  /*0370*/  @!P0 EXIT ;  /* 0x000000000000894d */ /* 0x009fea0003800000 */
        /* <DEDUP_REMOVED lines=9> */
[----:B--2---:R-:W-:-:S02]  /*0410*/  R2UR UR20, R2 ;  /* 0x00000000021472ca */ /* 0x004fc400000e0000 */
[----:B-----5:R-:W-:Y:S02]  /*0420*/  ISETP.NE.AND P0, PT, R9, RZ, PT ;  /* 0x000000ff0900720c */ /* 0x020fe40003f05270 */
[----:B------:R-:W-:Y:S02]  /*0430*/  R2UR UR21, R3 ;  /* 0x00000000031572ca */ /* 0x000fe400000e0000 */
[----:B---3--:R-:W-:Y:S02]  /*0440*/  R2UR UR18, R4 ;  /* 0x00000000041272ca */ /* 0x008fe400000e0000 */
[----:B------:R-:W-:Y:S02]  /*0450*/  R2UR UR19, R5 ;  /* 0x00000000051372ca */ /* 0x000fe400000e0000 */
[----:B----4-:R-:W-:Y:S02]  /*0460*/  R2UR UR8, R6 ;  /* 0x00000000060872ca */ /* 0x010fe400000e0000 */
[----:B------:R-:W-:-:S03]  /*0470*/  R2UR UR9, R7 ;  /* 0x00000000070972ca */ /* 0x000fc600000e0000 */
[----:B-1----:R-:W-:-:S12]  /*0480*/  @!P0 BRA `(.L_x_314) ;  /* 0x0000000000188947 */ /* 0x002fd80003800000 */
[----:B------:R-:W2:Y:S02]  /*0490*/  LDL.64 R12, [UR6+0x10] ;  /* 0x00001006ff0c7983 */ /* 0x000ea40008100a00 */
[----:B--2---:R-:W-:-:S04]  /*04a0*/  LEA R14, P0, R12, UR20, 0x1 ;  /* 0x000000140c0e7c11 */ /* 0x004fc8000f8008ff */
[----:B------:R-:W-:Y:S02]  /*04b0*/  LEA R14, P1, R21, R14, 0x3 ;  /* 0x0000000e150e7211 */ /* 0x000fe400078218ff */
[----:B------:R-:W-:-:S04]  /*04c0*/  LEA.HI.X R0, R12, UR21, R13, 0x1, P0 ;  /* 0x000000150c007c11 */ /* 0x000fc800080f0c0d */
[----:B------:R-:W-:Y:S01]  /*04d0*/  LEA.HI.X R15, R21, R0, RZ, 0x3, P1 ;  /* 0x00000000150f7211 */ /* 0x000fe200008f1cff */
[----:B------:R-:W-:Y:S06]  /*04e0*/  BRA `(.L_x_315) ;  /* 0x0000000000d47947 */ /* 0x000fec0003800000 */
.L_x_314:
        /* <DEDUP_REMOVED lines=18> */
[----:B------:R-:W-:-:S04]  /*0610*/  IMAD.HI.U32 R3, R3, R5, R2 ;  /* 0x0000000503037227 */ /* 0x000fc800078e0002 */
[----:B------:R-:W-:Y:S02]  /*0620*/  IMAD.MOV.U32 R5, RZ, RZ, RZ ;  /* 0x000000ffff057224 */ /* 0x000fe400078e00ff */
        /* <DEDUP_REMOVED lines=10> */
[----:B------:R-:W-:Y:S01]  /*06d0*/  IMAD R16, R14, R3, R16 ;  /* 0x000000030e107224 */ /* 0x000fe200078e0210 */
[----:B------:R-:W-:Y:S06]  /*06e0*/  BRA `(.L_x_318) ;  /* 0x0000000000307947 */ /* 0x000fec0003800000 */
.L_x_317:
[----:B------:R-:W-:Y:S01]  /*06f0*/  IMAD.MOV.U32 R8, RZ, RZ, R16 ;  /* 0x000000ffff087224 */ /* 0x000fe200078e0010 */
[----:B------:R-:W-:Y:S01]  /*0700*/  MOV R2, R17 ;  /* 0x0000001100027202 */ /* 0x000fe20000000f00 */
[----:B------:R-:W-:Y:S01]  /*0710*/  IMAD.MOV.U32 R11, RZ, RZ, R14 ;  /* 0x000000ffff0b7224 */ /* 0x000fe200078e000e */
[----:B------:R-:W-:Y:S01]  /*0720*/  MOV R0, 0x750 ;  /* 0x0000075000007802 */ /* 0x000fe20000000f00 */
[----:B------:R-:W-:-:S07]  /*0730*/  IMAD.MOV.U32 R10, RZ, RZ, R15 ;  /* 0x000000ffff0a7224 */ /* 0x000fce00078e000f */
[----:B-----5:R-:W-:Y:S05]  /*0740*/  CALL.REL.NOINC `($__internal_2_$__cuda_sm20_div_s64) ;  /* 0x0000003400687944 */ /* 0x020fea0003c00000 */
[----:B------:R-:W-:-:S04]  /*0750*/  IADD3 R3, P0, PT, RZ, -R4, RZ ;  /* 0x80000004ff037210 */ /* 0x000fc80007f1e0ff */
[----:B------:R-:W-:Y:S01]  /*0760*/  IADD3.X R7, PT, PT, RZ, ~R5, RZ, P0, !PT ;  /* 0x80000005ff077210 */ /* 0x000fe200007fe4ff */
[----:B------:R-:W-:-:S04]  /*0770*/  IMAD.WIDE.U32 R16, R14, R3, R16 ;  /* 0x000000030e107225 */ /* 0x000fc800078e0010 */
[----:B------:R-:W-:-:S04]  /*0780*/  IMAD R0, R7, R14, RZ ;  /* 0x0000000e07007224 */ /* 0x000fc800078e02ff */
[----:B------:R-:W-:-:S04]  /*0790*/  IMAD R15, R15, R3, R0 ;  /* 0x000000030f0f7224 */ /* 0x000fc800078e0200 */
[----:B------:R-:W-:-:S07]  /*07a0*/  IMAD.IADD R0, R17, 0x1, R15 ;  /* 0x0000000111007824 */ /* 0x000fce00078e020f */
.L_x_318:
[----:B------:R-:W-:Y:S05]  /*07b0*/  BSYNC.RECONVERGENT B0 ;  /* 0x0000000000007941 */ /* 0x000fea0003800200 */
.L_x_316:
        /* <DEDUP_REMOVED lines=8> */
.L_x_315:
[----:B------:R-:W5:Y:S01]  /*0840*/  LD.E.64 R14, desc[UR16][R14.64] ;  /* 0x000000100e0e7980 */ /* 0x000f62000c101b00 */
[----:B------:R-:W0:Y:S01]  /*0850*/  LDCU.64 UR10, c[0x0][0x448] ;  /* 0x00008900ff0a77ac */ /* 0x000e220008000a00 */
[----:B------:R-:W-:Y:S01]  /*0860*/  SHF.R.U32.HI R23, RZ, 0x1e, R21 ;  /* 0x0000001eff177819 */ /* 0x000fe20000011615 */
[----:B------:R-:W-:Y:S01]  /*0870*/  BSSY.RECONVERGENT B0, `(.L_x_319) ;  /* 0x0000026000007945 */ /* 0x000fe20003800200 */
[----:B------:R-:W-:Y:S01]  /*0880*/  IMAD.SHL.U32 R22, R21, 0x4, RZ ;  /* 0x0000000415167824 */ /* 0x000fe200078e00ff */
        /* <DEDUP_REMOVED lines=28> */
.L_x_320:
[----:B------:R-:W-:Y:S01]  /*0a50*/  IMAD.MOV.U32 R8, RZ, RZ, R22 ;  /* 0x000000ffff087224 */ /* 0x000fe200078e0016 */
[----:B------:R-:W-:Y:S01]  /*0a60*/  MOV R11, UR12 ;  /* 0x0000000c000b7c02 */ /* 0x000fe20008000f00 */
[----:B------:R-:W-:Y:S01]  /*0a70*/  IMAD.MOV.U32 R2, RZ, RZ, R23 ;  /* 0x000000ffff027224 */ /* 0x000fe200078e0017 */
[----:B------:R-:W-:Y:S01]  /*0a80*/  MOV R0, 0xab0 ;  /* 0x00000ab000007802 */ /* 0x000fe20000000f00 */
[----:B------:R-:W-:-:S07]  /*0a90*/  IMAD.U32 R10, RZ, RZ, UR13 ;  /* 0x0000000dff0a7e24 */ /* 0x000fce000f8e00ff */
[----:B-----5:R-:W-:Y:S05]  /*0aa0*/  CALL.REL.NOINC `($__internal_2_$__cuda_sm20_div_s64) ;  /* 0x0000003000907944 */ /* 0x020fea0003c00000 */
[----:B------:R-:W-:Y:S01]  /*0ab0*/  IMAD.MOV.U32 R26, RZ, RZ, R4 ;  /* 0x000000ffff1a7224 */ /* 0x000fe200078e0004 */
[----:B------:R-:W-:-:S07]  /*0ac0*/  MOV R27, R5 ;  /* 0x00000005001b7202 */ /* 0x000fce0000000f00 */
.L_x_321:
[----:B------:R-:W-:Y:S05]  /*0ad0*/  BSYNC.RECONVERGENT B0 ;  /* 0x0000000000007941 */ /* 0x000fea0003800200 */
.L_x_319:
[----:B------:R-:W0:Y:S01]  /*0ae0*/  LDCU.64 UR14, c[0x0][0x448] ;  /* 0x00008900ff0e77ac */ /* 0x000e220008000a00 */
[----:B------:R-:W-:Y:S01]  /*0af0*/  IADD3 R3, P0, PT, RZ, -R26, RZ ;  /* 0x8000001aff037210 */ /* 0x000fe20007f1e0ff */
[----:B------:R-:W-:Y:S01]  /*0b00*/  BSSY.RECONVERGENT B0, `(.L_x_322) ;  /* 0x000002a000007945 */ /* 0x000fe20003800200 */
[----:B------:R-:W1:Y:S03]  /*0b10*/  LDCU.64 UR10, c[0x0][0x398] ;  /* 0x00007300ff0a77ac */ /* 0x000e660008000a00 */
[----:B------:R-:W-:Y:S02]  /*0b20*/  IMAD.X R0, RZ, RZ, ~R27, P0 ;  /* 0x000000ffff007224 */ /* 0x000fe400000e0e1b */
[----:B------:R-:W-:-:S04]  /*0b30*/  IMAD.WIDE.U32 R22, R3, UR12, R22 ;  /* 0x0000000c03167c25 */ /* 0x000fc8000f8e0016 */
[----:B------:R-:W-:-:S04]  /*0b40*/  IMAD R0, R0, UR12, RZ ;  /* 0x0000000c00007c24 */ /* 0x000fc8000f8e02ff */
[----:B------:R-:W-:Y:S01]  /*0b50*/  IMAD R3, R3, UR13, R0 ;  /* 0x0000000d03037c24 */ /* 0x000fe2000f8e0200 */
[----:B0-----:R-:W-:-:S03]  /*0b60*/  UISETP.NE.U32.AND UP0, UPT, UR14, 0x2, UPT ;  /* 0x000000020e00788c */ /* 0x001fc6000bf05070 */
[----:B------:R-:W-:Y:S01]  /*0b70*/  IMAD.IADD R16, R23, 0x1, R3 ;  /* 0x0000000117107824 */ /* 0x000fe200078e0203 */
        /* <DEDUP_REMOVED lines=10> */
[----:B0-----:R-:W-:-:S06]  /*0c20*/  IADD3 R2, PT, PT, R0, 0xffffffe, RZ ;  /* 0x0ffffffe00027810 */ /* 0x001fcc0007ffe0ff */
[----:B------:R0:W1:Y:S02]  /*0c30*/  F2I.FTZ.U32.TRUNC.NTZ R3, R2 ;  /* 0x0000000200037305 */ /* 0x000064000021f000 */
[----:B0-----:R-:W-:Y:S02]  /*0c40*/  IMAD.MOV.U32 R2, RZ, RZ, RZ ;  /* 0x000000ffff027224 */ /* 0x001fe400078e00ff */
[----:B-1----:R-:W-:-:S04]  /*0c50*/  IMAD.MOV R5, RZ, RZ, -R3 ;  /* 0x000000ffff057224 */ /* 0x002fc800078e0a03 */
[----:B------:R-:W-:-:S04]  /*0c60*/  IMAD R5, R5, UR10, RZ ;  /* 0x0000000a05057c24 */ /* 0x000fc8000f8e02ff */
[----:B------:R-:W-:-:S06]  /*0c70*/  IMAD.HI.U32 R3, R3, R5, R2 ;  /* 0x0000000503037227 */ /* 0x000fcc00078e0002 */
[----:B------:R-:W-:-:S05]  /*0c80*/  IMAD.HI.U32 R24, R3, R26, RZ ;  /* 0x0000001a03187227 */ /* 0x000fca00078e00ff */
[----:B------:R-:W-:-:S05]  /*0c90*/  IADD3 R3, PT, PT, -R24, RZ, RZ ;  /* 0x000000ff18037210 */ /* 0x000fca0007ffe1ff */
[----:B------:R-:W-:-:S05]  /*0ca0*/  IMAD R3, R3, UR10, R26 ;  /* 0x0000000a03037c24 */ /* 0x000fca000f8e021a */
[----:B------:R-:W-:-:S13]  /*0cb0*/  ISETP.GE.U32.AND P0, PT, R3, UR10, PT ;  /* 0x0000000a03007c0c */ /* 0x000fda000bf06070 */
[----:B------:R-:W-:Y:S02]  /*0cc0*/  @P0 VIADD R3, R3, -UR10 ;  /* 0x8000000a03030c36 */ /* 0x000fe40008000000 */
[----:B------:R-:W-:-:S03]  /*0cd0*/  @P0 VIADD R24, R24, 0x1 ;  /* 0x0000000118180836 */ /* 0x000fc60000000000 */
[----:B------:R-:W-:-:S13]  /*0ce0*/  ISETP.GE.U32.AND P1, PT, R3, UR10, PT ;  /* 0x0000000a03007c0c */ /* 0x000fda000bf26070 */
[----:B------:R-:W-:Y:S02]  /*0cf0*/  @P1 IADD3 R24, PT, PT, R24, 0x1, RZ ;  /* 0x0000000118181810 */ /* 0x000fe40007ffe0ff */
[----:B------:R-:W-:Y:S01]  /*0d00*/  @!P2 LOP3.LUT R24, RZ, UR10, RZ, 0x33, !PT ;  /* 0x0000000aff18ac12 */ /* 0x000fe2000f8e33ff */
[----:B------:R-:W-:Y:S06]  /*0d10*/  BRA `(.L_x_324) ;  /* 0x0000000000207947 */ /* 0x000fec0003800000 */
.L_x_323:
[----:B------:R-:W-:Y:S01]  /*0d20*/  IMAD.MOV.U32 R8, RZ, RZ, R26 ;  /* 0x000000ffff087224 */ /* 0x000fe200078e001a */
[----:B------:R-:W-:Y:S01]  /*0d30*/  MOV R2, R27 ;  /* 0x0000001b00027202 */ /* 0x000fe20000000f00 */
[----:B------:R-:W-:Y:S01]  /*0d40*/  IMAD.U32 R11, RZ, RZ, UR10 ;  /* 0x0000000aff0b7e24 */ /* 0x000fe2000f8e00ff */
[----:B------:R-:W-:Y:S01]  /*0d50*/  MOV R0, 0xd80 ;  /* 0x00000d8000007802 */ /* 0x000fe20000000f00 */
[----:B------:R-:W-:-:S07]  /*0d60*/  IMAD.U32 R10, RZ, RZ, UR11 ;  /* 0x0000000bff0a7e24 */ /* 0x000fce000f8e00ff */
[----:B-----5:R-:W-:Y:S05]  /*0d70*/  CALL.REL.NOINC `($__internal_2_$__cuda_sm20_div_s64) ;  /* 0x0000002c00dc7944 */ /* 0x020fea0003c00000 */
[----:B------:R-:W-:Y:S01]  /*0d80*/  MOV R24, R4 ;  /* 0x0000000400187202 */ /* 0x000fe20000000f00 */
[----:B------:R-:W-:-:S07]  /*0d90*/  IMAD.MOV.U32 R25, RZ, RZ, R5 ;  /* 0x000000ffff197224 */ /* 0x000fce00078e0005 */
.L_x_324:
[----:B------:R-:W-:Y:S05]  /*0da0*/  BSYNC.RECONVERGENT B0 ;  /* 0x0000000000007941 */ /* 0x000fea0003800200 */
.L_x_322:
[----:B------:R-:W0:Y:S01]  /*0db0*/  LDCU.64 UR26, c[0x0][0x448] ;  /* 0x00008900ff1a77ac */ /* 0x000e220008000a00 */
[----:B------:R-:W-:Y:S01]  /*0dc0*/  IADD3 R5, P0, PT, RZ, -R24, RZ ;  /* 0x80000018ff057210 */ /* 0x000fe20007f1e0ff */
[----:B------:R-:W-:Y:S01]  /*0dd0*/  IMAD.MOV.U32 R3, RZ, RZ, R27 ;  /* 0x000000ffff037224 */ /* 0x000fe200078e001b */
[----:B------:R-:W-:Y:S01]  /*0de0*/  MOV R2, R26 ;  /* 0x0000001a00027202 */ /* 0x000fe20000000f00 */
[----:B------:R-:W1:Y:S01]  /*0df0*/  LDCU.64 UR14, c[0x0][0x390] ;  /* 0x00007200ff0e77ac */ /* 0x000e620008000a00 */
[----:B------:R-:W-:Y:S01]  /*0e00*/  BSSY.RECONVERGENT B0, `(.L_x_325) ;  /* 0x0000031000007945 */ /* 0x000fe20003800200 */
[----:B------:R-:W-:Y:S01]  /*0e10*/  IMAD.X R0, RZ, RZ, ~R25, P0 ;  /* 0x000000ffff007224 */ /* 0x000fe200000e0e19 */
[----:B------:R-:W2:Y:S01]  /*0e20*/  LDCU.64 UR22, c[0x0][0x3c0] ;  /* 0x00007800ff1677ac */ /* 0x000ea20008000a00 */
[----:B------:R-:W-:Y:S01]  /*0e30*/  IMAD.WIDE.U32 R2, R5, UR10, R2 ;  /* 0x0000000a05027c25 */ /* 0x000fe2000f8e0002 */
[----:B------:R-:W3:Y:S03]  /*0e40*/  LDCU.64 UR24, c[0x0][0x3b8] ;  /* 0x00007700ff1877ac */ /* 0x000ee60008000a00 */
[----:B------:R-:W-:-:S04]  /*0e50*/  IMAD R0, R0, UR10, RZ ;  /* 0x0000000a00007c24 */ /* 0x000fc8000f8e02ff */
[----:B------:R-:W-:Y:S01]  /*0e60*/  IMAD R5, R5, UR11, R0 ;  /* 0x0000000b05057c24 */ /* 0x000fe2000f8e0200 */
[----:B0-----:R-:W-:-:S03]  /*0e70*/  UISETP.NE.U32.AND UP0, UPT, UR26, 0x1, UPT ;  /* 0x000000011a00788c */ /* 0x001fc6000bf05070 */
[----:B------:R-:W-:Y:S01]  /*0e80*/  IMAD.IADD R0, R3, 0x1, R5 ;  /* 0x0000000103007824 */ /* 0x000fe200078e0205 */
[----:B------:R-:W-:-:S04]  /*0e90*/  UISETP.NE.AND.EX UP0, UPT, UR27, URZ, UPT, UP0 ;  /* 0x000000ff1b00728c */ /* 0x000fc8000bf05300 */
[----:B-1----:R-:W-:Y:S01]  /*0ea0*/  USEL UR9, UR9, UR15, !UP0 ;  /* 0x0000000f09097287 */ /* 0x002fe2000c000000 */
[----:B--2---:R-:W-:Y:S01]  /*0eb0*/  IMAD R7, R16, UR22, RZ ;  /* 0x0000001610077c24 */ /* 0x004fe2000f8e02ff */
[----:B------:R-:W-:Y:S01]  /*0ec0*/  USEL UR8, UR8, UR14, !UP0 ;  /* 0x0000000e08087287 */ /* 0x000fe2000c000000 */
[----:B---3--:R-:W-:-:S03]  /*0ed0*/  IMAD R3, R0, UR24, RZ ;  /* 0x0000001800037c24 */ /* 0x008fc6000f8e02ff */
[----:B------:R-:W-:Y:S01]  /*0ee0*/  LOP3.LUT R4, R25, UR9, RZ, 0xfc, !PT ;  /* 0x0000000919047c12 */ /* 0x000fe2000f8efcff */
[C---:B------:R-:W-:Y:S02]  /*0ef0*/  IMAD R7, R22.reuse, UR23, R7 ;  /* 0x0000001716077c24 */ /* 0x040fe4000f8e0207 */
[----:B------:R-:W-:Y:S01]  /*0f00*/  IMAD.WIDE.U32 R22, R22, UR22, RZ ;  /* 0x0000001616167c25 */ /* 0x000fe2000f8e00ff */
[----:B------:R-:W-:-:S03]  /*0f10*/  ISETP.NE.U32.AND P0, PT, R4, RZ, PT ;  /* 0x000000ff0400720c */ /* 0x000fc60003f05070 */
[----:B------:R-:W-:Y:S01]  /*0f20*/  IMAD R3, R2, UR25, R3 ;  /* 0x0000001902037c24 */ /* 0x000fe2000f8e0203 */
[----:B------:R-:W-:-:S03]  /*0f30*/  IADD3 R23, PT, PT, R23, R7, RZ ;  /* 0x0000000717177210 */ /* 0x000fc60007ffe0ff */
        /* <DEDUP_REMOVED lines=11> */
[----:B------:R-:W-:-:S04]  /*0ff0*/  IMAD.HI.U32 R3, R3, R5, R2 ;  /* 0x0000000503037227 */ /* 0x000fc800078e0002 */
[----:B------:R-:W-:Y:S02]  /*1000*/  HFMA2 R5, -RZ, RZ, 0, 0 ;  /* 0x00000000ff057431 */ /* 0x000fe400000001ff */
        /* <DEDUP_REMOVED lines=10> */
.L_x_326:
[----:B------:R-:W-:Y:S01]  /*10b0*/  IMAD.MOV.U32 R8, RZ, RZ, R24 ;  /* 0x000000ffff087224 */ /* 0x000fe200078e0018 */
[----:B------:R-:W-:Y:S01]  /*10c0*/  MOV R11, UR8 ;  /* 0x00000008000b7c02 */ /* 0x000fe20008000f00 */
[----:B------:R-:W-:Y:S01]  /*10d0*/  IMAD.MOV.U32 R2, RZ, RZ, R25 ;  /* 0x000000ffff027224 */ /* 0x000fe200078e0019 */
[----:B------:R-:W-:Y:S01]  /*10e0*/  MOV R0, 0x1110 ;  /* 0x0000111000007802 */ /* 0x000fe20000000f00 */
[----:B------:R-:W-:-:S07]  /*10f0*/  IMAD.U32 R10, RZ, RZ, UR9 ;  /* 0x00000009ff0a7e24 */ /* 0x000fce000f8e00ff */
[----:B-----5:R-:W-:Y:S05]  /*1100*/  CALL.REL.NOINC `($__internal_2_$__cuda_sm20_div_s64) ;  /* 0x0000002800f87944 */ /* 0x020fea0003c00000 */
.L_x_327:
[----:B------:R-:W-:Y:S05]  /*1110*/  BSYNC.RECONVERGENT B0 ;  /* 0x0000000000007941 */ /* 0x000fea0003800200 */
.L_x_325:
        /* <DEDUP_REMOVED lines=28> */
[----:B------:R-:W-:-:S04]  /*12e0*/  SHF.R.S32.HI R3, RZ, 0x1f, R5 ;  /* 0x0000001fff037819 */ /* 0x000fc80000011405 */
        /* <DEDUP_REMOVED lines=9> */
[----:B-----5:R0:W-:Y:S02]  /*1380*/  STG.E.64 desc[UR16][R2.64], R14 ;  /* 0x0000000e02007986 */ /* 0x0201e4000c101b10 */
[----:B------:R-:W-:Y:S05]  /*1390*/  @P0 EXIT ;  /* 0x000000000000094d */ /* 0x000fea0003800000 */
[----:B------:R-:W-:Y:S02]  /*13a0*/  ISETP.NE.AND P2, PT, R9, RZ, PT ;  /* 0x000000ff0900720c */ /* 0x000fe40003f45270 */
[----:B------:R-:W-:-:S04]  /*13b0*/  LEA R16, P0, R12, UR20, 0x1 ;  /* 0x000000140c107c11 */ /* 0x000fc8000f8008ff */
[----:B------:R-:W-:-:S07]  /*13c0*/  LEA.HI.X R17, R12, UR21, R13, 0x1, P0 ;  /* 0x000000150c117c11 */ /* 0x000fce00080f0c0d */
        /* <DEDUP_REMOVED lines=20> */
[----:B------:R-:W-:-:S04]  /*1510*/  IMAD.HI.U32 R3, R3, R5, R2 ;  /* 0x0000000503037227 */ /* 0x000fc800078e0002 */
[----:B------:R-:W-:Y:S02]  /*1520*/  HFMA2 R5, -RZ, RZ, 0, 0 ;  /* 0x00000000ff057431 */ /* 0x000fe400000001ff */
        /* <DEDUP_REMOVED lines=10> */
[----:B------:R-:W-:Y:S01]  /*15d0*/  IMAD R22, R14, R3, R22 ;  /* 0x000000030e167224 */ /* 0x000fe200078e0216 */
[----:B------:R-:W-:Y:S06]  /*15e0*/  BRA `(.L_x_331) ;  /* 0x0000000000307947 */ /* 0x000fec0003800000 */
.L_x_330:
[----:B------:R-:W-:Y:S01]  /*15f0*/  IMAD.MOV.U32 R8, RZ, RZ, R22 ;  /* 0x000000ffff087224 */ /* 0x000fe200078e0016 */
[----:B------:R-:W-:Y:S01]  /*1600*/  MOV R11, R14 ;  /* 0x0000000e000b7202 */ /* 0x000fe20000000f00 */
[----:B------:R-:W-:Y:S01]  /*1610*/  IMAD.MOV.U32 R2, RZ, RZ, R23 ;  /* 0x000000ffff027224 */ /* 0x000fe200078e0017 */
[----:B------:R-:W-:Y:S01]  /*1620*/  MOV R0, 0x1650 ;  /* 0x0000165000007802 */ /* 0x000fe20000000f00 */
[----:B------:R-:W-:-:S07]  /*1630*/  IMAD.MOV.U32 R10, RZ, RZ, R15 ;  /* 0x000000ffff0a7224 */ /* 0x000fce00078e000f */
[----:B-----5:R-:W-:Y:S05]  /*1640*/  CALL.REL.NOINC `($__internal_2_$__cuda_sm20_div_s64) ;  /* 0x0000002400a87944 */ /* 0x020fea0003c00000 */
[----:B------:R-:W-:-:S05]  /*1650*/  IADD3 R3, P0, PT, RZ, -R4, RZ ;  /* 0x80000004ff037210 */ /* 0x000fca0007f1e0ff */
[----:B------:R-:W-:Y:S02]  /*1660*/  IMAD.X R7, RZ, RZ, ~R5, P0 ;  /* 0x000000ffff077224 */ /* 0x000fe400000e0e05 */
[----:B------:R-:W-:-:S04]  /*1670*/  IMAD.WIDE.U32 R22, R14, R3, R22 ;  /* 0x000000030e167225 */ /* 0x000fc800078e0016 */
[----:B------:R-:W-:-:S04]  /*1680*/  IMAD R0, R7, R14, RZ ;  /* 0x0000000e07007224 */ /* 0x000fc800078e02ff */
[----:B------:R-:W-:-:S05]  /*1690*/  IMAD R15, R15, R3, R0 ;  /* 0x000000030f0f7224 */ /* 0x000fca00078e0200 */
[----:B------:R-:W-:-:S07]  /*16a0*/  IADD3 R0, PT, PT, R23, R15, RZ ;  /* 0x0000000f17007210 */ /* 0x000fce0007ffe0ff */
.L_x_331:
[----:B------:R-:W-:Y:S05]  /*16b0*/  BSYNC.RECONVERGENT B0 ;  /* 0x0000000000007941 */ /* 0x000fea0003800200 */
.L_x_329:
[----:B------:R-:W-:Y:S01]  /*16c0*/  IADD3 R2, P0, PT, R12, R22, RZ ;  /* 0x000000160c027210 */ /* 0x000fe20007f1e0ff */
[----:B-----5:R-:W-:-:S04]  /*16d0*/  IMAD R5, R5, R24, RZ ;  /* 0x0000001805057224 */ /* 0x020fc800078e02ff */
[----:B------:R-:W-:Y:S02]  /*16e0*/  IMAD.X R3, R13, 0x1, R0, P0 ;  /* 0x000000010d037824 */ /* 0x000fe400000e0600 */
[-C--:B------:R-:W-:Y:S02]  /*16f0*/  IMAD R5, R25, R4.reuse, R5 ;  /* 0x0000000419057224 */ /* 0x080fe400078e0205 */
[----:B------:R-:W-:-:S04]  /*1700*/  IMAD.WIDE.U32 R2, R24, R4, R2 ;  /* 0x0000000418027225 */ /* 0x000fc800078e0002 */
[----:B------:R-:W-:Y:S01]  /*1710*/  IMAD.IADD R3, R3, 0x1, R5 ;  /* 0x0000000103037824 */ /* 0x000fe200078e0205 */
[----:B------:R-:W-:-:S04]  /*1720*/  LEA R14, P0, R2, UR20, 0x1 ;  /* 0x00000014020e7c11 */ /* 0x000fc8000f8008ff */
[----:B------:R-:W-:-:S09]  /*1730*/  LEA.HI.X R15, R2, UR21, R3, 0x1, P0 ;  /* 0x00000015020f7c11 */ /* 0x000fd200080f0c03 */
.L_x_328:
[----:B------:R-:W5:Y:S01]  /*1740*/  LD.E.64 R14, desc[UR16][R14.64] ;  /* 0x000000100e0e7980 */ /* 0x000f62000c101b00 */
[C---:B------:R-:W-:Y:S01]  /*1750*/  SHF.L.U64.HI R25, R21.reuse, 0x2, R20 ;  /* 0x0000000215197819 */ /* 0x040fe20000010214 */
[----:B------:R-:W-:Y:S01]  /*1760*/  BSSY.RECONVERGENT B0, `(.L_x_332) ;  /* 0x0000021000007945 */ /* 0x000fe20003800200 */
[----:B------:R-:W-:Y:S02]  /*1770*/  SHF.L.U32 R24, R21, 0x2, RZ ;  /* 0x0000000215187819 */ /* 0x000fe400000006ff */
        /* <DEDUP_REMOVED lines=23> */
.L_x_333:
[----:B------:R-:W-:Y:S01]  /*18f0*/  MOV R8, R24 ;  /* 0x0000001800087202 */ /* 0x000fe20000000f00 */
[----:B------:R-:W-:Y:S01]  /*1900*/  IMAD.MOV.U32 R2, RZ, RZ, R25 ;  /* 0x000000ffff027224 */ /* 0x000fe200078e0019 */
[----:B------:R-:W-:Y:S01]  /*1910*/  MOV R10, UR13 ;  /* 0x0000000d000a7c02 */ /* 0x000fe20008000f00 */
[----:B------:R-:W-:Y:S01]  /*1920*/  IMAD.U32 R11, RZ, RZ, UR12 ;  /* 0x0000000cff0b7e24 */ /* 0x000fe2000f8e00ff */
[----:B------:R-:W-:-:S07]  /*1930*/  MOV R0, 0x1950 ;  /* 0x0000195000007802 */ /* 0x000fce0000000f00 */
[----:B-----5:R-:W-:Y:S05]  /*1940*/  CALL.REL.NOINC `($__internal_2_$__cuda_sm20_div_s64) ;  /* 0x0000002000e87944 */ /* 0x020fea0003c00000 */
[----:B------:R-:W-:Y:S01]  /*1950*/  IMAD.MOV.U32 R28, RZ, RZ, R4 ;  /* 0x000000ffff1c7224 */ /* 0x000fe200078e0004 */
[----:B------:R-:W-:-:S07]  /*1960*/  MOV R29, R5 ;  /* 0x00000005001d7202 */ /* 0x000fce0000000f00 */
.L_x_334:
[----:B------:R-:W-:Y:S05]  /*1970*/  BSYNC.RECONVERGENT B0 ;  /* 0x0000000000007941 */ /* 0x000fea0003800200 */
.L_x_332:
[----:B------:R-:W-:Y:S01]  /*1980*/  IADD3 R3, P0, PT, RZ, -R28, RZ ;  /* 0x8000001cff037210 */ /* 0x000fe20007f1e0ff */
[----:B------:R-:W-:Y:S01]  /*1990*/  BSSY.RECONVERGENT B0, `(.L_x_335) ;  /* 0x0000025000007945 */ /* 0x000fe20003800200 */
[----:B------:R-:W-:-:S03]  /*19a0*/  LOP3.LUT R2, R29, UR11, RZ, 0xfc, !PT ;  /* 0x0000000b1d027c12 */ /* 0x000fc6000f8efcff */
[----:B------:R-:W-:Y:S01]  /*19b0*/  IMAD.X R0, RZ, RZ, ~R29, P0 ;  /* 0x000000ffff007224 */ /* 0x000fe200000e0e1d */
[----:B------:R-:W-:Y:S01]  /*19c0*/  ISETP.NE.U32.AND P0, PT, R2, RZ, PT ;  /* 0x000000ff0200720c */ /* 0x000fe20003f05070 */
[----:B------:R-:W-:-:S04]  /*19d0*/  IMAD.WIDE.U32 R24, R3, UR12, R24 ;  /* 0x0000000c03187c25 */ /* 0x000fc8000f8e0018 */
[----:B------:R-:W-:-:S04]  /*19e0*/  IMAD R0, R0, UR12, RZ ;  /* 0x0000000c00007c24 */ /* 0x000fc8000f8e02ff */
[----:B------:R-:W-:-:S05]  /*19f0*/  IMAD R3, R3, UR13, R0 ;  /* 0x0000000d03037c24 */ /* 0x000fca000f8e0200 */
[----:B------:R-:W-:Y:S01]  /*1a00*/  IADD3 R22, PT, PT, R25, R3, RZ ;  /* 0x0000000319167210 */ /* 0x000fe20007ffe0ff */
[----:B------:R-:W-:Y:S06]  /*1a10*/  @P0 BRA `(.L_x_336) ;  /* 0x0000000000500947 */ /* 0x000fec0003800000 */
        /* <DEDUP_REMOVED lines=20> */
.L_x_336:
[----:B------:R-:W-:Y:S01]  /*1b60*/  IMAD.MOV.U32 R8, RZ, RZ, R28 ;  /* 0x000000ffff087224 */ /* 0x000fe200078e001c */
[----:B------:R-:W-:Y:S01]  /*1b70*/  MOV R2, R29 ;  /* 0x0000001d00027202 */ /* 0x000fe20000000f00 */
[----:B------:R-:W-:Y:S01]  /*1b80*/  IMAD.U32 R11, RZ, RZ, UR10 ;  /* 0x0000000aff0b7e24 */ /* 0x000fe2000f8e00ff */
[----:B------:R-:W-:Y:S02]  /*1b90*/  MOV R10, UR11 ;  /* 0x0000000b000a7c02 */ /* 0x000fe40008000f00 */
[----:B------:R-:W-:-:S07]  /*1ba0*/  MOV R0, 0x1bc0 ;  /* 0x00001bc000007802 */ /* 0x000fce0000000f00 */
[----:B-----5:R-:W-:Y:S05]  /*1bb0*/  CALL.REL.NOINC `($__internal_2_$__cuda_sm20_div_s64) ;  /* 0x00000020004c7944 */ /* 0x020fea0003c00000 */
[----:B------:R-:W-:Y:S01]  /*1bc0*/  IMAD.MOV.U32 R26, RZ, RZ, R4 ;  /* 0x000000ffff1a7224 */ /* 0x000fe200078e0004 */
[----:B------:R-:W-:-:S07]  /*1bd0*/  MOV R27, R5 ;  /* 0x00000005001b7202 */ /* 0x000fce0000000f00 */
.L_x_337:
[----:B------:R-:W-:Y:S05]  /*1be0*/  BSYNC.RECONVERGENT B0 ;  /* 0x0000000000007941 */ /* 0x000fea0003800200 */
.L_x_335:
[----:B------:R-:W0:Y:S01]  /*1bf0*/  LDCU.64 UR14, c[0x0][0x3c0] ;  /* 0x00007800ff0e77ac */ /* 0x000e220008000a00 */
[----:B------:R-:W-:Y:S01]  /*1c00*/  IADD3 R5, P0, PT, RZ, -R26, RZ ;  /* 0x8000001aff057210 */ /* 0x000fe20007f1e0ff */
[----:B------:R-:W-:Y:S01]  /*1c10*/  IMAD.MOV.U32 R3, RZ, RZ, R29 ;  /* 0x000000ffff037224 */ /* 0x000fe200078e001d */
[----:B------:R-:W-:Y:S01]  /*1c20*/  MOV R2, R28 ;  /* 0x0000001c00027202 */ /* 0x000fe20000000f00 */
[----:B------:R-:W1:Y:S01]  /*1c30*/  LDCU.64 UR22, c[0x0][0x3b8] ;  /* 0x00007700ff1677ac */ /* 0x000e620008000a00 */
[----:B------:R-:W-:Y:S01]  /*1c40*/  LOP3.LUT R4, R27, UR9, RZ, 0xfc, !PT ;  /* 0x000000091b047c12 */ /* 0x000fe2000f8efcff */
[----:B------:R-:W-:Y:S01]  /*1c50*/  IMAD.X R0, RZ, RZ, ~R27, P0 ;  /* 0x000000ffff007224 */ /* 0x000fe200000e0e1b */
[----:B------:R-:W-:Y:S01]  /*1c60*/  BSSY.RECONVERGENT B0, `(.L_x_338) ;  /* 0x0000029000007945 */ /* 0x000fe20003800200 */
[----:B------:R-:W-:Y:S01]  /*1c70*/  IMAD.WIDE.U32 R2, R5, UR10, R2 ;  /* 0x0000000a05027c25 */ /* 0x000fe2000f8e0002 */
[----:B------:R-:W-:-:S03]  /*1c80*/  ISETP.NE.U32.AND P0, PT, R4, RZ, PT ;  /* 0x000000ff0400720c */ /* 0x000fc60003f05070 */
[----:B------:R-:W-:-:S04]  /*1c90*/  IMAD R0, R0, UR10, RZ ;  /* 0x0000000a00007c24 */ /* 0x000fc8000f8e02ff */
[----:B------:R-:W-:Y:S02]  /*1ca0*/  IMAD R5, R5, UR11, R0 ;  /* 0x0000000b05057c24 */ /* 0x000fe4000f8e0200 */
[----:B0-----:R-:W-:-:S03]  /*1cb0*/  IMAD R7, R22, UR14, RZ ;  /* 0x0000000e16077c24 */ /* 0x001fc6000f8e02ff */
[----:B------:R-:W-:Y:S01]  /*1cc0*/  IADD3 R0, PT, PT, R3, R5, RZ ;  /* 0x0000000503007210 */ /* 0x000fe20007ffe0ff */
[C---:B------:R-:W-:Y:S02]  /*1cd0*/  IMAD R7, R24.reuse, UR15, R7 ;  /* 0x0000000f18077c24 */ /* 0x040fe4000f8e0207 */
[----:B------:R-:W-:-:S04]  /*1ce0*/  IMAD.WIDE.U32 R24, R24, UR14, RZ ;  /* 0x0000000e18187c25 */ /* 0x000fc8000f8e00ff */
[----:B------:R-:W-:Y:S02]  /*1cf0*/  IMAD.IADD R25, R25, 0x1, R7 ;  /* 0x0000000119197824 */ /* 0x000fe400078e0207 */
[----:B-1----:R-:W-:Y:S02]  /*1d00*/  IMAD R3, R0, UR22, RZ ;  /* 0x0000001600037c24 */ /* 0x002fe4000f8e02ff */
[----:B------:R-:W-:-:S04]  /*1d10*/  IMAD.WIDE.U32 R22, R2, UR22, R24 ;  /* 0x0000001602167c25 */ /* 0x000fc8000f8e0018 */
[----:B------:R-:W-:-:S05]  /*1d20*/  IMAD R3, R2, UR23, R3 ;  /* 0x0000001702037c24 */ /* 0x000fca000f8e0203 */
[----:B------:R-:W-:Y:S01]  /*1d30*/  IADD3 R25, PT, PT, R23, R3, RZ ;  /* 0x0000000317197210 */ /* 0x000fe20007ffe0ff */
[----:B------:R-:W-:Y:S06]  /*1d40*/  @P0 BRA `(.L_x_339) ;  /* 0x0000000000500947 */ /* 0x000fec0003800000 */
[----:B------:R-:W0:Y:S01]  /*1d50*/  I2F.U32.RP R5, UR8 ;  /* 0x0000000800057d06 */ /* 0x000e220008209000 */
[----:B------:R-:W-:-:S07]  /*1d60*/  ISETP.NE.U32.AND P2, PT, RZ, UR8, PT ;  /* 0x00000008ff007c0c */ /* 0x000fce000bf45070 */
[----:B0-----:R-:W0:Y:S02]  /*1d70*/  MUFU.RCP R5, R5 ;  /* 0x0000000500057308 */ /* 0x001e240000001000 */
[----:B0-----:R-:W-:Y:S02]  /*1d80*/  VIADD R2, R5, 0xffffffe ;  /* 0x0ffffffe05027836 */ /* 0x001fe40000000000 */
[----:B------:R-:W-:-:S04]  /*1d90*/  HFMA2 R5, -RZ, RZ, 0, 0 ;  /* 0x00000000ff057431 */ /* 0x000fc800000001ff */
        /* <DEDUP_REMOVED lines=15> */
.L_x_339:
[----:B------:R-:W-:Y:S01]  /*1e90*/  IMAD.MOV.U32 R8, RZ, RZ, R26 ;  /* 0x000000ffff087224 */ /* 0x000fe200078e001a */
[----:B------:R-:W-:Y:S01]  /*1ea0*/  MOV R2, R27 ;  /* 0x0000001b00027202 */ /* 0x000fe20000000f00 */
[----:B------:R-:W-:Y:S01]  /*1eb0*/  IMAD.U32 R11, RZ, RZ, UR8 ;  /* 0x00000008ff0b7e24 */ /* 0x000fe2000f8e00ff */
[----:B------:R-:W-:Y:S02]  /*1ec0*/  MOV R10, UR9 ;  /* 0x00000009000a7c02 */ /* 0x000fe40008000f00 */
[----:B------:R-:W-:-:S07]  /*1ed0*/  MOV R0, 0x1ef0 ;  /* 0x00001ef000007802 */ /* 0x000fce0000000f00 */
[----:B-----5:R-:W-:Y:S05]  /*1ee0*/  CALL.REL.NOINC `($__internal_2_$__cuda_sm20_div_s64) ;  /* 0x0000001c00807944 */ /* 0x020fea0003c00000 */
.L_x_340:
[----:B------:R-:W-:Y:S05]  /*1ef0*/  BSYNC.RECONVERGENT B0 ;  /* 0x0000000000007941 */ /* 0x000fea0003800200 */
.L_x_338:
        /* <DEDUP_REMOVED lines=38> */
[----:B-----5:R0:W-:Y:S02]  /*2160*/  STG.E.64 desc[UR16][R2.64], R14 ;  /* 0x0000000e02007986 */ /* 0x0201e4000c101b10 */
[----:B------:R-:W-:Y:S05]  /*2170*/  @P0 EXIT ;  /* 0x000000000000094d */ /* 0x000fea0003800000 */
[----:B------:R-:W-:-:S13]  /*2180*/  ISETP.NE.AND P1, PT, R9, RZ, PT ;  /* 0x000000ff0900720c */ /* 0x000fda0003f25270 */
        /* <DEDUP_REMOVED lines=32> */
[----:B------:R-:W-:Y:S01]  /*2390*/  IMAD R22, R14, R3, R22 ;  /* 0x000000030e167224 */ /* 0x000fe200078e0216 */
[----:B------:R-:W-:Y:S06]  /*23a0*/  BRA `(.L_x_344) ;  /* 0x0000000000307947 */ /* 0x000fec0003800000 */
.L_x_343:
[----:B------:R-:W-:Y:S01]  /*23b0*/  MOV R8, R22 ;  /* 0x0000001600087202 */ /* 0x000fe20000000f00 */
[----:B------:R-:W-:Y:S01]  /*23c0*/  IMAD.MOV.U32 R2, RZ, RZ, R23 ;  /* 0x000000ffff027224 */ /* 0x000fe200078e0017 */
[----:B------:R-:W-:Y:S01]  /*23d0*/  MOV R11, R14 ;  /* 0x0000000e000b7202 */ /* 0x000fe20000000f00 */
[----:B------:R-:W-:Y:S01]  /*23e0*/  IMAD.MOV.U32 R10, RZ, RZ, R15 ;  /* 0x000000ffff0a7224 */ /* 0x000fe200078e000f */
[----:B------:R-:W-:-:S07]  /*23f0*/  MOV R0, 0x2410 ;  /* 0x0000241000007802 */ /* 0x000fce0000000f00 */
[----:B-----5:R-:W-:Y:S05]  /*2400*/  CALL.REL.NOINC `($__internal_2_$__cuda_sm20_div_s64) ;  /* 0x0000001800387944 */ /* 0x020fea0003c00000 */
[----:B------:R-:W-:-:S04]  /*2410*/  IADD3 R3, P0, PT, RZ, -R4, RZ ;  /* 0x80000004ff037210 */ /* 0x000fc80007f1e0ff */
[----:B------:R-:W-:Y:S01]  /*2420*/  IADD3.X R7, PT, PT, RZ, ~R5, RZ, P0, !PT ;  /* 0x80000005ff077210 */ /* 0x000fe200007fe4ff */
[----:B------:R-:W-:-:S04]  /*2430*/  IMAD.WIDE.U32 R22, R14, R3, R22 ;  /* 0x000000030e167225 */ /* 0x000fc800078e0016 */
[----:B------:R-:W-:-:S04]  /*2440*/  IMAD R0, R7, R14, RZ ;  /* 0x0000000e07007224 */ /* 0x000fc800078e02ff */
[----:B------:R-:W-:-:S04]  /*2450*/  IMAD R15, R15, R3, R0 ;  /* 0x000000030f0f7224 */ /* 0x000fc800078e0200 */
[----:B------:R-:W-:-:S07]  /*2460*/  IMAD.IADD R0, R23, 0x1, R15 ;  /* 0x0000000117007824 */ /* 0x000fce00078e020f */
.L_x_344:
[----:B------:R-:W-:Y:S05]  /*2470*/  BSYNC.RECONVERGENT B0 ;  /* 0x0000000000007941 */ /* 0x000fea0003800200 */
.L_x_342:
        /* <DEDUP_REMOVED lines=8> */
.L_x_341:
        /* <DEDUP_REMOVED lines=27> */
.L_x_346:
        /* <DEDUP_REMOVED lines=8> */
.L_x_347:
[----:B------:R-:W-:Y:S05]  /*2730*/  BSYNC.RECONVERGENT B0 ;  /* 0x0000000000007941 */ /* 0x000fea0003800200 */
.L_x_345:
        /* <DEDUP_REMOVED lines=30> */
.L_x_349:
        /* <DEDUP_REMOVED lines=8> */
.L_x_350:
[----:B------:R-:W-:Y:S05]  /*29a0*/  BSYNC.RECONVERGENT B0 ;  /* 0x0000000000007941 */ /* 0x000fea0003800200 */
.L_x_348:
        /* <DEDUP_REMOVED lines=42> */
.L_x_352:
[----:B------:R-:W-:Y:S01]  /*2c50*/  IMAD.MOV.U32 R8, RZ, RZ, R26 ;  /* 0x000000ffff087224 */ /* 0x000fe200078e001a */
[----:B------:R-:W-:Y:S01]  /*2c60*/  MOV R2, R27 ;  /* 0x0000001b00027202 */ /* 0x000fe20000000f00 */
[----:B------:R-:W-:Y:S01]  /*2c70*/  IMAD.U32 R11, RZ, RZ, UR8 ;  /* 0x00000008ff0b7e24 */ /* 0x000fe2000f8e00ff */
[----:B------:R-:W-:Y:S02]  /*2c80*/  MOV R10, UR9 ;  /* 0x00000009000a7c02 */ /* 0x000fe40008000f00 */
[----:B------:R-:W-:-:S07]  /*2c90*/  MOV R0, 0x2cb0 ;  /* 0x00002cb000007802 */ /* 0x000fce0000000f00 */
[----:B-----5:R-:W-:Y:S05]  /*2ca0*/  CALL.REL.NOINC `($__internal_2_$__cuda_sm20_div_s64) ;  /* 0x0000001000107944 */ /* 0x020fea0003c00000 */
.L_x_353:
[----:B------:R-:W-:Y:S05]  /*2cb0*/  BSYNC.RECONVERGENT B0 ;  /* 0x0000000000007941 */ /* 0x000fea0003800200 */
.L_x_351:
        /* <DEDUP_REMOVED lines=41> */
[----:B------:R-:W-:-:S04]  /*2f50*/  @P1 LEA R16, P0, R21, R16, 0x3 ;  /* 0x0000001015101211 */ /* 0x000fc800078018ff */
[----:B------:R-:W-:Y:S01]  /*2f60*/  @P1 LEA.HI.X R17, R21, R17, R20, 0x3, P0 ;  /* 0x0000001115111211 */ /* 0x000fe200000f1c14 */
[----:B------:R-:W-:Y:S08]  /*2f70*/  @P1 BRA `(.L_x_354) ;  /* 0x0000000000d01947 */ /* 0x000ff00003800000 */
[----:B0-----:R-:W2:Y:S04]  /*2f80*/  LDL.64 R14, [UR6+0x20] ;  /* 0x00002006ff0e7983 */ /* 0x001ea80008100a00 */
        /* <DEDUP_REMOVED lines=30> */
.L_x_356:
        /* <DEDUP_REMOVED lines=12> */
.L_x_357:
[----:B------:R-:W-:Y:S05]  /*3230*/  BSYNC.RECONVERGENT B0 ;  /* 0x0000000000007941 */ /* 0x000fea0003800200 */
.L_x_355:
        /* <DEDUP_REMOVED lines=8> */
.L_x_354:
[----:B------:R-:W-:Y:S01]  /*32c0*/  MOV R12, R16 ;  /* 0x00000010000c7202 */ /* 0x000fe20000000f00 */
[----:B------:R-:W-:-:S06]  /*32d0*/  IMAD.MOV.U32 R13, RZ, RZ, R17 ;  /* 0x000000ffff0d7224 */ /* 0x000fcc00078e0011 */
[----:B------:R-:W5:Y:S01]  /*32e0*/  LD.E.64 R12, desc[UR16][R12.64] ;  /* 0x000000100c0c7980 */ /* 0x000f62000c101b00 */
[C---:B0-----:R-:W-:Y:S01]  /*32f0*/  SHF.L.U64.HI R15, R21.reuse, 0x2, R20 ;  /* 0x00000002150f7819 */ /* 0x041fe20000010214 */
        /* <DEDUP_REMOVED lines=25> */
.L_x_359:
        /* <DEDUP_REMOVED lines=8> */
.L_x_360:
[----:B------:R-:W-:Y:S05]  /*3510*/  BSYNC.RECONVERGENT B0 ;  /* 0x0000000000007941 */ /* 0x000fea0003800200 */
.L_x_358:
        /* <DEDUP_REMOVED lines=35> */
.L_x_362:
[----:B------:R-:W-:Y:S01]  /*3750*/  MOV R8, R22 ;  /* 0x0000001600087202 */ /* 0x000fe20000000f00 */
[----:B------:R-:W-:Y:S01]  /*3760*/  IMAD.MOV.U32 R2, RZ, RZ, R23 ;  /* 0x000000ffff027224 */ /* 0x000fe200078e0017 */
[----:B------:R-:W-:Y:S01]  /*3770*/  MOV R11, UR10 ;  /* 0x0000000a000b7c02 */ /* 0x000fe20008000f00 */
[----:B------:R-:W-:Y:S01]  /*3780*/  IMAD.U32 R10, RZ, RZ, UR11 ;  /* 0x0000000bff0a7e24 */ /* 0x000fe2000f8e00ff */
[----:B------:R-:W-:-:S07]  /*3790*/  MOV R0, 0x37b0 ;  /* 0x000037b000007802 */ /* 0x000fce0000000f00 */
[----:B-----5:R-:W-:Y:S05]  /*37a0*/  CALL.REL.NOINC `($__internal_2_$__cuda_sm20_div_s64) ;  /* 0x0000000400507944 */ /* 0x020fea0003c00000 */
[----:B------:R-:W-:Y:S01]  /*37b0*/  MOV R20, R4 ;  /* 0x0000000400147202 */ /* 0x000fe20000000f00 */
[----:B------:R-:W-:-:S07]  /*37c0*/  IMAD.MOV.U32 R21, RZ, RZ, R5 ;  /* 0x000000ffff157224 */ /* 0x000fce00078e0005 */
.L_x_363:
[----:B------:R-:W-:Y:S05]  /*37d0*/  BSYNC.RECONVERGENT B0 ;  /* 0x0000000000007941 */ /* 0x000fea0003800200 */
.L_x_361:
        /* <DEDUP_REMOVED lines=19> */
[----:B------:R-:W-:-:S07]  /*3910*/  ISETP.NE.U32.AND P2, PT, RZ, UR8, PT ;  /* 0x00000008ff007c0c */ /* 0x000fce000bf45070 */
[----:B0-----:R-:W0:Y:S02]  /*3920*/  MUFU.RCP R5, R5 ;  /* 0x0000000500057308 */ /* 0x001e240000001000 */
[----:B0-----:R-:W-:Y:S01]  /*3930*/  IADD3 R2, PT, PT, R5, 0xffffffe, RZ ;  /* 0x0ffffffe05027810 */ /* 0x001fe20007ffe0ff */
[----:B------:R-:W-:-:S05]  /*3940*/  IMAD.MOV.U32 R5, RZ, RZ, RZ ;  /* 0x000000ffff057224 */ /* 0x000fca00078e00ff */
        /* <DEDUP_REMOVED lines=15> */
.L_x_365:
[----:B------:R-:W-:Y:S01]  /*3a40*/  MOV R8, R20 ;  /* 0x0000001400087202 */ /* 0x000fe20000000f00 */
[----:B------:R-:W-:Y:S01]  /*3a50*/  IMAD.MOV.U32 R2, RZ, RZ, R21 ;  /* 0x000000ffff027224 */ /* 0x000fe200078e0015 */
[----:B------:R-:W-:Y:S01]  /*3a60*/  MOV R11, UR8 ;  /* 0x00000008000b7c02 */ /* 0x000fe20008000f00 */
[----:B------:R-:W-:Y:S01]  /*3a70*/  IMAD.U32 R10, RZ, RZ, UR9 ;  /* 0x00000009ff0a7e24 */ /* 0x000fe2000f8e00ff */
[----:B------:R-:W-:-:S07]  /*3a80*/  MOV R0, 0x3aa0 ;  /* 0x00003aa000007802 */ /* 0x000fce0000000f00 */
[----:B-----5:R-:W-:Y:S05]  /*3a90*/  CALL.REL.NOINC `($__internal_2_$__cuda_sm20_div_s64) ;  /* 0x0000000000947944 */ /* 0x020fea0003c00000 */
.L_x_366:
[----:B------:R-:W-:Y:S05]  /*3aa0*/  BSYNC.RECONVERGENT B0 ;  /* 0x0000000000007941 */ /* 0x000fea0003800200 */
.L_x_364:
        /* <DEDUP_REMOVED lines=26> */
[----:B------:R-:W-:-:S04]  /*3c50*/  SHF.R.S32.HI R3, RZ, 0x1f, R5 ;  /* 0x0000001fff037819 */ /* 0x000fc80000011405 */
[----:B------:R-:W-:-:S04]  /*3c60*/  LEA.HI R0, P0, R3, R4, RZ, 0x2 ;  /* 0x0000000403007211 */ /* 0x000fc800078110ff */
[----:B------:R-:W-:Y:S01]  /*3c70*/  IADD3.X R3, PT, PT, RZ, R5, RZ, P0, !PT ;  /* 0x00000005ff037210 */ /* 0x000fe200007fe4ff */
[----:B------:R-:W-:-:S03]  /*3c80*/  IMAD.SHL.U32 R2, R0, 0x2, RZ ;  /* 0x0000000200027824 */ /* 0x000fc600078e00ff */
[----:B------:R-:W-:Y:S02]  /*3c90*/  SHF.L.U64.HI R0, R0, 0x1, R3 ;  /* 0x0000000100007819 */ /* 0x000fe40000010203 */
[----:B------:R-:W-:-:S04]  /*3ca0*/  LOP3.LUT R2, R2, 0xfffffff8, RZ, 0xc0, !PT ;  /* 0xfffffff802027812 */ /* 0x000fc800078ec0ff */
[----:B0-----:R-:W-:-:S04]  /*3cb0*/  IADD3 R2, P0, PT, R2, UR4, RZ ;  /* 0x0000000402027c10 */ /* 0x001fc8000ff1e0ff */
[----:B------:R-:W-:-:S05]  /*3cc0*/  IADD3.X R3, PT, PT, R0, UR5, RZ, P0, !PT ;  /* 0x0000000500037c10 */ /* 0x000fca00087fe4ff */
[----:B-----5:R-:W-:Y:S01]  /*3cd0*/  STG.E.64 desc[UR16][R2.64], R12 ;  /* 0x0000000c02007986 */ /* 0x020fe2000c101b10 */
[----:B------:R-:W-:Y:S05]  /*3ce0*/  EXIT ;  /* 0x000000000000794d */ /* 0x000fea0003800000 */
        .weak           $__internal_2_$__cuda_sm20_div_s64
        .type           $__internal_2_$__cuda_sm20_div_s64,@function
        .size           $__internal_2_$__cuda_sm20_div_s64,(.L_x_522 - $__internal_2_$__cuda_sm20_div_s64)
$__internal_2_$__cuda_sm20_div_s64:
        /* <DEDUP_REMOVED lines=22> */
[----:B------:R-:W-:Y:S01]  /*3e50*/  IMAD.X R4, R4, 0x1, R7, P0 ;  /* 0x0000000104047824 */ /* 0x000fe200000e0607 */
[----:B------:R-:W-:Y:S01]  /*3e60*/  IADD3 R7, P4, PT, RZ, -R8, RZ ;  /* 0x80000008ff077210 */ /* 0x000fe20007f9e0ff */
[----:B------:R-:W-:-:S03]  /*3e70*/  IMAD.WIDE.U32 R32, R31, R18, RZ ;  /* 0x000000121f207225 */ /* 0x000fc600078e00ff */
[----:B------:R-:W-:Y:S01]  /*3e80*/  IADD3.X R6, PT, PT, RZ, RZ, R4, P2, P1 ;  /* 0x000000ffff067210 */ /* 0x000fe200017e2404 */
[----:B------:R-:W-:Y:S01]  /*3e90*/  IMAD R4, R31, R19, R33 ;  /* 0x000000131f047224 */ /* 0x000fe200078e0221 */
[----:B------:R-:W-:Y:S02]  /*3ea0*/  IADD3 R3, P0, PT, RZ, -R32, RZ ;  /* 0x80000020ff037210 */ /* 0x000fe40007f1e0ff */
[----:B------:R-:W-:Y:S01]  /*3eb0*/  SEL R7, R7, R8, !P3 ;  /* 0x0000000807077207 */ /* 0x000fe20005800000 */
[----:B------:R-:W-:Y:S02]  /*3ec0*/  IMAD R4, R6, R18, R4 ;  /* 0x0000001206047224 */ /* 0x000fe400078e0204 */
[----:B------:R-:W-:-:S03]  /*3ed0*/  IMAD.HI.U32 R30, R31, R3, RZ ;  /* 0x000000031f1e7227 */ /* 0x000fc600078e00ff */
[----:B------:R-:W-:-:S05]  /*3ee0*/  IADD3.X R4, PT, PT, RZ, ~R4, RZ, P0, !PT ;  /* 0x80000004ff047210 */ /* 0x000fca00007fe4ff */
[----:B------:R-:W-:-:S04]  /*3ef0*/  IMAD.WIDE.U32 R30, P0, R31, R4, R30 ;  /* 0x000000041f1e7225 */ /* 0x000fc8000780001e */
[C---:B------:R-:W-:Y:S02]  /*3f00*/  IMAD R5, R6.reuse, R4, RZ ;  /* 0x0000000406057224 */ /* 0x040fe400078e02ff */
[----:B------:R-:W-:-:S04]  /*3f10*/  IMAD.HI.U32 R3, P1, R6, R3, R30 ;  /* 0x0000000306037227 */ /* 0x000fc8000782001e */
[----:B------:R-:W-:Y:S01]  /*3f20*/  IMAD.HI.U32 R4, R6, R4, RZ ;  /* 0x0000000406047227 */ /* 0x000fe200078e00ff */
[----:B------:R-:W-:-:S03]  /*3f30*/  IADD3 R5, P2, PT, R5, R3, RZ ;  /* 0x0000000305057210 */ /* 0x000fc60007f5e0ff */
[----:B------:R-:W-:Y:S01]  /*3f40*/  IMAD.X R3, RZ, RZ, ~R2, P4 ;  /* 0x000000ffff037224 */ /* 0x000fe200020e0e02 */
[----:B------:R-:W-:Y:S01]  /*3f50*/  IADD3.X R4, PT, PT, R4, R6, RZ, P0, !PT ;  /* 0x0000000604047210 */ /* 0x000fe200007fe4ff */
[----:B------:R-:W-:-:S03]  /*3f60*/  IMAD.HI.U32 R30, R5, R7, RZ ;  /* 0x00000007051e7227 */ /* 0x000fc600078e00ff */
[-C--:B------:R-:W-:Y:S01]  /*3f70*/  SEL R3, R3, R2.reuse, !P3 ;  /* 0x0000000203037207 */ /* 0x080fe20005800000 */
[----:B------:R-:W-:Y:S01]  /*3f80*/  IMAD.MOV.U32 R31, RZ, RZ, RZ ;  /* 0x000000ffff1f7224 */ /* 0x000fe200078e00ff */
        /* <DEDUP_REMOVED lines=17> */
[----:B------:R-:W-:Y:S02]  /*40a0*/  IADD3 R6, P2, PT, R5, 0x1, RZ ;  /* 0x0000000105067810 */ /* 0x000fe40007f5e0ff */
[----:B------:R-:W-:Y:S01]  /*40b0*/  SEL R7, R8, R7, P0 ;  /* 0x0000000708077207 */ /* 0x000fe20000000000 */
[----:B------:R-:W-:Y:S01]  /*40c0*/  IMAD.X R8, R3, 0x1, ~R19, P1 ;  /* 0x0000000103087824 */ /* 0x000fe200008e0e13 */
[----:B------:R-:W-:-:S02]  /*40d0*/  SEL R6, R6, R5, P0 ;  /* 0x0000000506067207 */ /* 0x000fc40000000000 */
[----:B------:R-:W-:Y:S02]  /*40e0*/  IADD3.X R5, PT, PT, RZ, R4, RZ, P2, !PT ;  /* 0x00000004ff057210 */ /* 0x000fe400017fe4ff */
        /* <DEDUP_REMOVED lines=11> */
[-C--:B------:R-:W-:Y:S02]  /*41a0*/  IADD3.X R2, PT, PT, RZ, ~R5.reuse, RZ, P2, !PT ;  /* 0x80000005ff027210 */ /* 0x080fe400017fe4ff */
[----:B------:R-:W-:Y:S02]  /*41b0*/  ISETP.NE.AND.EX P0, PT, R10, RZ, PT, P0 ;  /* 0x000000ff0a00720c */ /* 0x000fe40003f05300 */
[----:B------:R-:W-:-:S02]  /*41c0*/  SEL R2, R2, R5, !P1 ;  /* 0x0000000502027207 */ /* 0x000fc40004800000 */
[----:B------:R-:W-:Y:S01]  /*41d0*/  SEL R4, R4, R3, !P1 ;  /* 0x0000000304047207 */ /* 0x000fe20004800000 */
[----:B------:R-:W-:Y:S01]  /*41e0*/  HFMA2 R3, -RZ, RZ, 0, 0 ;  /* 0x00000000ff037431 */ /* 0x000fe200000001ff */
[----:B------:R-:W-:Y:S01]  /*41f0*/  SEL R5, R2, 0xffffffff, P0 ;  /* 0xffffffff02057807 */ /* 0x000fe20000000000 */
[----:B------:R-:W-:Y:S01]  /*4200*/  IMAD.MOV.U32 R2, RZ, RZ, R0 ;  /* 0x000000ffff027224 */ /* 0x000fe200078e0000 */
[----:B------:R-:W-:-:S03]  /*4210*/  SEL R4, R4, 0xffffffff, P0 ;  /* 0xffffffff04047807 */ /* 0x000fc60000000000 */
[----:B------:R-:W-:Y:S05]  /*4220*/  RET.REL.NODEC R2 `(_Z18concatenate_kernelI6float26__halflLl4ELl2ELl16EEvPT0_N36_GLOBAL__N__39a39119_4_k_cu_95ae938114OutputMetaDataIXT2_EEENS4_13InputMetaDataIS2_XT3_EEET1_S9_) ;  /* 0xffffffbc02747950 */ /* 0x000fea0003c3ffff */
.L_x_367:
        /* <DEDUP_REMOVED lines=13> */
.L_x_522:


//--------------------- .text._Z18concatenate_kernelI6float46__halflLl4ELl2ELl16EEvPT0_N36_GLOBAL__N__39a39119_4_k_cu_95ae938114OutputMetaDataIXT2_EEENS4_13InputMetaDataIS2_XT3_EEET1_S9_ --------------------------
	.section	.text._Z18concatenate_kernelI6float46__halflLl4ELl2ELl16EEvPT0_N36_GLOBAL__N__39a39119_4_k_cu_95ae938114OutputMetaDataIXT2_EEENS4_13InputMetaDataIS2_XT3_EEET1_S9_,"ax",@progbits
	.align	128
        .global         _Z18concatenate_kernelI6float46__halflLl4ELl2ELl16EEvPT0_N36_GLOBAL__N__39a39119_4_k_cu_95ae938114OutputMetaDataIXT2_EEENS4_13InputMetaDataIS2_XT3_EEET1_S9_
        .type           _Z18concatenate_kernelI6float46__halflLl4ELl2ELl16EEvPT0_N36_GLOBAL__N__39a39119_4_k_cu_95ae938114OutputMetaDataIXT2_EEENS4_13InputMetaDataIS2_XT3_EEET1_S9_,@function
        .size           _Z18concatenate_kernelI6float46__halflLl4ELl2ELl16EEvPT0_N36_GLOBAL__N__39a39119_4_k_cu_95ae938114OutputMetaDataIXT2_EEENS4_13InputMetaDataIS2_XT3_EEET1_S9_,(.L_x_523 - _Z18concatenate_kernelI6float46__halflLl4ELl2ELl16EEvPT0_N36_GLOBAL__N__39a39119_4_k_cu_95ae938114OutputMetaDataIXT2_EEENS4_13InputMetaDataIS2_XT3_EEET1_S9_)
        .other          _Z18concatenate_kernelI6float46__halflLl4ELl2ELl16EEvPT0_N36_GLOBAL__N__39a39119_4_k_cu_95ae938114OutputMetaDataIXT2_EEENS4_13InputMetaDataIS2_XT3_EEET1_S9_,@"STO_CUDA_ENTRY STV_DEFAULT"
_Z18concatenate_kernelI6float46__halflLl4ELl2ELl16EEvPT0_N36_GLOBAL__N__39a39119_4_k_cu_95ae938114OutputMetaDataIXT2_EEENS4_13InputMetaDataIS2_XT3_EEET1_S9_:
.text._Z18concatenate_kernelI6float46__halflLl4ELl2ELl16EEvPT0_N36_GLOBAL__N__39a39119_4_k_cu_95ae938114OutputMetaDataIXT2_EEENS4_13InputMetaDataIS2_XT3_EEET1_S9_:
        /* <DEDUP_REMOVED lines=21> */
[----:B--2---:R2:W-:Y:S07]  /*0150*/  STL.64 [R1+0x30], R12 ;  /* 0x0000300c01007387 */ /* 0x0045ee0000100a00 */
[----:B------:R-:W1:Y:S01]  /*0160*/  LDC.64 R20, c[0x0][0x420] ;  /* 0x00010800ff147b82 */ /* 0x000e620000000a00 */
[----:B-----5:R-:W-:Y:S07]  /*0170*/  STL.64 [R1+0x40], R10 ;  /* 0x0000400a01007387 */ /* 0x020fee0000100a00 */
[----:B------:R-:W5:Y:S01]  /*0180*/  LDC.64 R22, c[0x0][0x428] ;  /* 0x00010a00ff167b82 */ /* 0x000f620000000a00 */
[----:B0-----:R-:W-:Y:S07]  /*0190*/  STL.64 [R1+0x48], R8 ;  /* 0x0000480801007387 */ /* 0x001fee0000100a00 */
[----:B------:R-:W0:Y:S01]  /*01a0*/  LDC.64 R24, c[0x0][0x430] ;  /* 0x00010c00ff187b82 */ /* 0x000e220000000a00 */
[----:B----4-:R-:W-:Y:S07]  /*01b0*/  STL.64 [R1+0x50], R18 ;  /* 0x0000501201007387 */ /* 0x010fee0000100a00 */
[----:B------:R-:W4:Y:S01]  /*01c0*/  LDC.64 R26, c[0x0][0x438] ;  /* 0x00010e00ff1a7b82 */ /* 0x000f220000000a00 */
[----:B-1----:R-:W-:Y:S07]  /*01d0*/  STL.64 [R1+0x58], R20 ;  /* 0x0000581401007387 */ /* 0x002fee0000100a00 */
[----:B------:R-:W1:Y:S01]  /*01e0*/  LDC.64 R28, c[0x0][0x440] ;  /* 0x00011000ff1c7b82 */ /* 0x000e620000000a00 */
[----:B-----5:R-:W-:Y:S07]  /*01f0*/  STL.64 [R1+0x60], R22 ;  /* 0x0000601601007387 */ /* 0x020fee0000100a00 */
[----:B------:R-:W5:Y:S01]  /*0200*/  LDC.U8 R0, c[0x0][0x400] ;  /* 0x00010000ff007b82 */ /* 0x000f620000000000 */
[----:B0-----:R-:W-:Y:S07]  /*0210*/  STL.64 [R1+0x68], R24 ;  /* 0x0000681801007387 */ /* 0x001fee0000100a00 */
[----:B------:R-:W0:Y:S01]  /*0220*/  LDC.U8 R14, c[0x0][0x3e0] ;  /* 0x0000f800ff0e7b82 */ /* 0x000e220000000000 */
[----:B----4-:R-:W-:Y:S04]  /*0230*/  STL.64 [R1+0x70], R26 ;  /* 0x0000701a01007387 */ /* 0x010fe80000100a00 */
[----:B-1----:R-:W-:Y:S04]  /*0240*/  STL.64 [R1+0x78], R28 ;  /* 0x0000781c01007387 */ /* 0x002fe80000100a00 */
[----:B-----5:R1:W-:Y:S04]  /*0250*/  STL.U8 [R1+0x38], R0 ;  /* 0x0000380001007387 */ /* 0x0203e80000100000 */
[----:B0-----:R0:W-:Y:S04]  /*0260*/  STL.U8 [R1+0x18], R14 ;  /* 0x0000180e01007387 */ /* 0x0011e80000100000 */
[----:B---3--:R-:W3:Y:S01]  /*0270*/  LDL.64 R2, [UR8+0x70] ;  /* 0x00007008ff027983 */ /* 0x008ee20008100a00 */
[----:B------:R-:W4:Y:S01]  /*0280*/  LDCU UR7, c[0x0][0x360] ;  /* 0x00006c00ff0777ac */ /* 0x000f220008000800 */
[----:B------:R-:W5:Y:S01]  /*0290*/  S2UR UR9, SR_CTAID.X ;  /* 0x00000000000979c3 */ /* 0x000f620000002500 */
[----:B--2---:R-:W5:Y:S01]  /*02a0*/  S2R R12, SR_TID.X ;  /* 0x00000000000c7919 */ /* 0x004f620000002100 */
[----:B---3--:R-:W-:-:S06]  /*02b0*/  R2UR UR5, R3 ;  /* 0x00000000030572ca */ /* 0x008fcc00000e0000 */
[----:B------:R-:W5:Y:S01]  /*02c0*/  LDC R3, c[0x0][0x360] ;  /* 0x0000d800ff037b82 */ /* 0x000f620000000800 */
[----:B------:R-:W-:-:S06]  /*02d0*/  R2UR UR4, R2 ;  /* 0x00000000020472ca */ /* 0x000fcc00000e0000 */
[----:B------:R-:W-:-:S07]  /*02e0*/  USHF.R.S32.HI UR12, URZ, 0x1f, UR5 ;  /* 0x0000001fff0c7899 */ /* 0x000fce0008011405 */
[----:B------:R-:W-:-:S04]  /*02f0*/  ULEA.HI UR12, UP0, UR12, UR4, URZ, 0x3 ;  /* 0x000000040c0c7291 */ /* 0x000fc8000f8118ff */
[----:B------:R-:W-:-:S04]  /*0300*/  UIADD3.X UR4, UPT, UPT, URZ, UR5, URZ, UP0, !UPT ;  /* 0x00000005ff047290 */ /* 0x000fc800087fe4ff */
[----:B------:R-:W-:Y:S01]  /*0310*/  USHF.R.S32.HI UR13, URZ, 0x3, UR4 ;  /* 0x00000003ff0d7899 */ /* 0x000fe20008011404 */
[----:B-----5:R-:W-:Y:S01]  /*0320*/  IMAD R12, R3, UR9, R12 ;  /* 0x00000009030c7c24 */ /* 0x020fe2000f8e020c */
[----:B------:R-:W-:-:S04]  /*0330*/  USHF.R.S64 UR12, UR12, 0x3, UR4 ;  /* 0x000000030c0c7899 */ /* 0x000fc80008001004 */
[----:B-1----:R-:W-:Y:S02]  /*0340*/  IMAD.U32 R0, RZ, RZ, UR13 ;  /* 0x0000000dff007e24 */ /* 0x002fe4000f8e00ff */
[----:B------:R-:W-:-:S04]  /*0350*/  ISETP.LT.U32.AND P0, PT, R12, UR12, PT ;  /* 0x0000000c0c007c0c */ /* 0x000fc8000bf01070 */
[----:B------:R-:W-:-:S13]  /*0360*/  ISETP.GT.AND.EX P0, PT, R0, RZ, PT, P0 ;  /* 0x000000ff0000720c */ /* 0x000fda0003f04300 */
[----:B0---4-:R-:W-:Y:S05]  /*0370*/  @!P0 EXIT ;  /* 0x000000000000894d */ /* 0x011fea0003800000 */
        /* <DEDUP_REMOVED lines=23> */
.L_x_368:
        /* <DEDUP_REMOVED lines=14> */
[----:B0-----:R-:W-:-:S06]  /*05d0*/  VIADD R2, R0, 0xffffffe ;  /* 0x0ffffffe00027836 */ /* 0x001fcc0000000000 */
        /* <DEDUP_REMOVED lines=17> */
.L_x_371:
[----:B------:R-:W-:Y:S01]  /*06f0*/  IMAD.MOV.U32 R7, RZ, RZ, R10 ;  /* 0x000000ffff077224 */ /* 0x000fe200078e000a */
[----:B------:R-:W-:Y:S01]  /*0700*/  MOV R3, R11 ;  /* 0x0000000b00037202 */ /* 0x000fe20000000f00 */
[----:B------:R-:W-:Y:S01]  /*0710*/  IMAD.MOV.U32 R21, RZ, RZ, R8 ;  /* 0x000000ffff157224 */ /* 0x000fe200078e0008 */
[----:B------:R-:W-:Y:S01]  /*0720*/  MOV R2, 0x750 ;  /* 0x0000075000027802 */ /* 0x000fe20000000f00 */
[----:B------:R-:W-:-:S07]  /*0730*/  IMAD.MOV.U32 R20, RZ, RZ, R9 ;  /* 0x000000ffff147224 */ /* 0x000fce00078e0009 */
[----:B-----5:R-:W-:Y:S05]  /*0740*/  CALL.REL.NOINC `($__internal_3_$__cuda_sm20_div_s64) ;  /* 0x0000001800a07944 */ /* 0x020fea0003c00000 */
[----:B------:R-:W-:-:S04]  /*0750*/  IADD3 R5, P0, PT, RZ, -R3, RZ ;  /* 0x80000003ff057210 */ /* 0x000fc80007f1e0ff */
[----:B------:R-:W-:Y:S01]  /*0760*/  IADD3.X R7, PT, PT, RZ, ~R0, RZ, P0, !PT ;  /* 0x80000000ff077210 */ /* 0x000fe200007fe4ff */
[----:B------:R-:W-:-:S04]  /*0770*/  IMAD.WIDE.U32 R10, R8, R5, R10 ;  /* 0x00000005080a7225 */ /* 0x000fc800078e000a */
[----:B------:R-:W-:-:S04]  /*0780*/  IMAD R2, R7, R8, RZ ;  /* 0x0000000807027224 */ /* 0x000fc800078e02ff */
[----:B------:R-:W-:Y:S02]  /*0790*/  IMAD R9, R9, R5, R2 ;  /* 0x0000000509097224 */ /* 0x000fe400078e0202 */
[----:B------:R-:W-:Y:S01]  /*07a0*/  IMAD.MOV.U32 R2, RZ, RZ, R3 ;  /* 0x000000ffff027224 */ /* 0x000fe200078e0003 */
[----:B------:R-:W-:Y:S01]  /*07b0*/  MOV R3, R0 ;  /* 0x0000000000037202 */ /* 0x000fe20000000f00 */
[----:B------:R-:W-:-:S07]  /*07c0*/  IMAD.IADD R6, R11, 0x1, R9 ;  /* 0x000000010b067824 */ /* 0x000fce00078e0209 */
.L_x_372:
[----:B------:R-:W-:Y:S05]  /*07d0*/  BSYNC.RECONVERGENT B0 ;  /* 0x0000000000007941 */ /* 0x000fea0003800200 */
.L_x_370:
[----:B-----5:R-:W-:Y:S01]  /*07e0*/  IADD3 R4, P0, PT, R10, R18, RZ ;  /* 0x000000120a047210 */ /* 0x020fe20007f1e0ff */
[----:B------:R-:W-:-:S04]  /*07f0*/  IMAD R3, R3, R24, RZ ;  /* 0x0000001803037224 */ /* 0x000fc800078e02ff */
[----:B------:R-:W-:Y:S02]  /*0800*/  IMAD.X R5, R6, 0x1, R19, P0 ;  /* 0x0000000106057824 */ /* 0x000fe400000e0613 */
[-C--:B------:R-:W-:Y:S02]  /*0810*/  IMAD R3, R25, R2.reuse, R3 ;  /* 0x0000000219037224 */ /* 0x080fe400078e0203 */
[----:B------:R-:W-:-:S04]  /*0820*/  IMAD.WIDE.U32 R4, R24, R2, R4 ;  /* 0x0000000218047225 */ /* 0x000fc800078e0004 */
[----:B------:R-:W-:Y:S01]  /*0830*/  IMAD.IADD R3, R5, 0x1, R3 ;  /* 0x0000000105037824 */ /* 0x000fe200078e0203 */
[----:B------:R-:W-:-:S04]  /*0840*/  LEA R8, P0, R4, UR20, 0x1 ;  /* 0x0000001404087c11 */ /* 0x000fc8000f8008ff */
[----:B------:R-:W-:-:S09]  /*0850*/  LEA.HI.X R9, R4, UR21, R3, 0x1, P0 ;  /* 0x0000001504097c11 */ /* 0x000fd200080f0c03 */
.L_x_369:
[----:B------:R-:W5:Y:S01]  /*0860*/  LD.E.128 R8, desc[UR18][R8.64] ;  /* 0x0000001208087980 */ /* 0x000f62000c101d00 */
[----:B------:R-:W0:Y:S01]  /*0870*/  LDCU.64 UR8, c[0x0][0x448] ;  /* 0x00008900ff0877ac */ /* 0x000e220008000a00 */
[----:B------:R-:W-:Y:S01]  /*0880*/  SHF.R.U32.HI R25, RZ, 0x1d, R12 ;  /* 0x0000001dff197819 */ /* 0x000fe2000001160c */
[----:B------:R-:W-:Y:S01]  /*0890*/  BSSY.RECONVERGENT B0, `(.L_x_373) ;  /* 0x0000026000007945 */ /* 0x000fe20003800200 */
[----:B------:R-:W-:Y:S01]  /*08a0*/  SHF.L.U32 R24, R12, 0x3, RZ ;  /* 0x000000030c187819 */ /* 0x000fe200000006ff */
        /* <DEDUP_REMOVED lines=28> */
.L_x_374:
[----:B------:R-:W-:Y:S01]  /*0a70*/  MOV R7, R24 ;  /* 0x0000001800077202 */ /* 0x000fe20000000f00 */
[----:B------:R-:W-:Y:S01]  /*0a80*/  IMAD.MOV.U32 R3, RZ, RZ, R25 ;  /* 0x000000ffff037224 */ /* 0x000fe200078e0019 */
[----:B------:R-:W-:Y:S01]  /*0a90*/  MOV R20, UR11 ;  /* 0x0000000b00147c02 */ /* 0x000fe20008000f00 */
[----:B------:R-:W-:Y:S01]  /*0aa0*/  IMAD.U32 R21, RZ, RZ, UR10 ;  /* 0x0000000aff157e24 */ /* 0x000fe2000f8e00ff */
[----:B------:R-:W-:-:S07]  /*0ab0*/  MOV R2, 0xad0 ;  /* 0x00000ad000027802 */ /* 0x000fce0000000f00 */
[----:B-----5:R-:W-:Y:S05]  /*0ac0*/  CALL.REL.NOINC `($__internal_3_$__cuda_sm20_div_s64) ;  /* 0x0000001400c07944 */ /* 0x020fea0003c00000 */
[----:B------:R-:W-:Y:S02]  /*0ad0*/  IMAD.MOV.U32 R28, RZ, RZ, R3 ;  /* 0x000000ffff1c7224 */ /* 0x000fe400078e0003 */
[----:B------:R-:W-:-:S07]  /*0ae0*/  IMAD.MOV.U32 R29, RZ, RZ, R0 ;  /* 0x000000ffff1d7224 */ /* 0x000fce00078e0000 */
.L_x_375:
[----:B------:R-:W-:Y:S05]  /*0af0*/  BSYNC.RECONVERGENT B0 ;  /* 0x0000000000007941 */ /* 0x000fea0003800200 */
.L_x_373:
[----:B------:R-:W0:Y:S01]  /*0b00*/  LDCU.64 UR14, c[0x0][0x448] ;  /* 0x00008900ff0e77ac */ /* 0x000e220008000a00 */
[----:B------:R-:W-:Y:S01]  /*0b10*/  IADD3 R13, P0, PT, RZ, -R28, RZ ;  /* 0x8000001cff0d7210 */ /* 0x000fe20007f1e0ff */
[----:B------:R-:W-:Y:S01]  /*0b20*/  BSSY.RECONVERGENT B0, `(.L_x_376) ;  /* 0x000002a000007945 */ /* 0x000fe20003800200 */
[----:B------:R-:W1:Y:S02]  /*0b30*/  LDCU.64 UR8, c[0x0][0x398] ;  /* 0x00007300ff0877ac */ /* 0x000e640008000a00 */
[----:B------:R-:W-:Y:S01]  /*0b40*/  IADD3.X R0, PT, PT, RZ, ~R29, RZ, P0, !PT ;  /* 0x8000001dff007210 */ /* 0x000fe200007fe4ff */
        /* <DEDUP_REMOVED lines=31> */
.L_x_377:
[----:B------:R-:W-:Y:S01]  /*0d40*/  IMAD.MOV.U32 R7, RZ, RZ, R28 ;  /* 0x000000ffff077224 */ /* 0x000fe200078e001c */
[----:B------:R-:W-:Y:S01]  /*0d50*/  MOV R21, UR8 ;  /* 0x0000000800157c02 */ /* 0x000fe20008000f00 */
[----:B------:R-:W-:Y:S01]  /*0d60*/  IMAD.MOV.U32 R3, RZ, RZ, R29 ;  /* 0x000000ffff037224 */ /* 0x000fe200078e001d */
[----:B------:R-:W-:Y:S01]  /*0d70*/  MOV R2, 0xda0 ;  /* 0x00000da000027802 */ /* 0x000fe20000000f00 */
[----:B------:R-:W-:-:S07]  /*0d80*/  IMAD.U32 R20, RZ, RZ, UR9 ;  /* 0x00000009ff147e24 */ /* 0x000fce000f8e00ff */
[----:B-----5:R-:W-:Y:S05]  /*0d90*/  CALL.REL.NOINC `($__internal_3_$__cuda_sm20_div_s64) ;  /* 0x00000014000c7944 */ /* 0x020fea0003c00000 */
[----:B------:R-:W-:Y:S01]  /*0da0*/  IMAD.MOV.U32 R26, RZ, RZ, R3 ;  /* 0x000000ffff1a7224 */ /* 0x000fe200078e0003 */
[----:B------:R-:W-:-:S07]  /*0db0*/  MOV R27, R0 ;  /* 0x00000000001b7202 */ /* 0x000fce0000000f00 */
.L_x_378:
[----:B------:R-:W-:Y:S05]  /*0dc0*/  BSYNC.RECONVERGENT B0 ;  /* 0x0000000000007941 */ /* 0x000fea0003800200 */
.L_x_376:
        /* <DEDUP_REMOVED lines=23> */
[----:B------:R-:W-:Y:S02]  /*0f40*/  IMAD.IADD R25, R25, 0x1, R13 ;  /* 0x0000000119197824 */ /* 0x000fe400078e020d */
[C---:B------:R-:W-:Y:S02]  /*0f50*/  IMAD R3, R2.reuse, UR25, R3 ;  /* 0x0000001902037c24 */ /* 0x040fe4000f8e0203 */
[----:B------:R-:W-:-:S05]  /*0f60*/  IMAD.WIDE.U32 R24, R2, UR24, R24 ;  /* 0x0000001802187c25 */ /* 0x000fca000f8e0018 */
[----:B------:R-:W-:Y:S01]  /*0f70*/  IADD3 R29, PT, PT, R25, R3, RZ ;  /* 0x00000003191d7210 */ /* 0x000fe20007ffe0ff */
[----:B------:R-:W-:Y:S06]  /*0f80*/  @P0 BRA `(.L_x_380) ;  /* 0x0000000000500947 */ /* 0x000fec0003800000 */
[----:B------:R-:W0:Y:S01]  /*0f90*/  I2F.U32.RP R0, UR4 ;  /* 0x0000000400007d06 */ /* 0x000e220008209000 */
[----:B------:R-:W-:-:S07]  /*0fa0*/  ISETP.NE.U32.AND P2, PT, RZ, UR4, PT ;  /* 0x00000004ff007c0c */ /* 0x000fce000bf45070 */
        /* <DEDUP_REMOVED lines=13> */
[----:B------:R-:W-:Y:S01]  /*1080*/  ISETP.GE.U32.AND P1, PT, R3, UR4, PT ;  /* 0x0000000403007c0c */ /* 0x000fe2000bf26070 */
[----:B------:R-:W-:-:S12]  /*1090*/  IMAD.MOV.U32 R3, RZ, RZ, RZ ;  /* 0x000000ffff037224 */ /* 0x000fd800078e00ff */
[----:B------:R-:W-:Y:S01]  /*10a0*/  @P1 VIADD R2, R2, 0x1 ;  /* 0x0000000102021836 */ /* 0x000fe20000000000 */
[----:B------:R-:W-:Y:S01]  /*10b0*/  @!P2 LOP3.LUT R2, RZ, UR4, RZ, 0x33, !PT ;  /* 0x00000004ff02ac12 */ /* 0x000fe2000f8e33ff */
[----:B------:R-:W-:Y:S06]  /*10c0*/  BRA `(.L_x_381) ;  /* 0x0000000000207947 */ /* 0x000fec0003800000 */
.L_x_380:
        /* <DEDUP_REMOVED lines=8> */
.L_x_381:
[----:B------:R-:W-:Y:S05]  /*1150*/  BSYNC.RECONVERGENT B0 ;  /* 0x0000000000007941 */ /* 0x000fea0003800200 */
.L_x_379:
[----:B------:R-:W-:Y:S01]  /*1160*/  IADD3 R7, P0, PT, RZ, -R2, RZ ;  /* 0x80000002ff077210 */ /* 0x000fe20007f1e0ff */
[----:B------:R-:W0:Y:S01]  /*1170*/  LDCU.64 UR14, c[0x0][0x3b0] ;  /* 0x00007600ff0e77ac */ /* 0x000e220008000a00 */
[----:B------:R-:W-:Y:S01]  /*1180*/  IMAD.MOV.U32 R4, RZ, RZ, R26 ;  /* 0x000000ffff047224 */ /* 0x000fe200078e001a */
[----:B------:R-:W-:Y:S01]  /*1190*/  IADD3 R12, P2, PT, R12, UR7, RZ ;  /* 0x000000070c0c7c10 */ /* 0x000fe2000ff5e0ff */
[----:B------:R-:W-:Y:S01]  /*11a0*/  IMAD.MOV.U32 R5, RZ, RZ, R27 ;  /* 0x000000ffff057224 */ /* 0x000fe200078e001b */
[----:B------:R-:W-:Y:S01]  /*11b0*/  IADD3.X R0, PT, PT, RZ, ~R3, RZ, P0, !PT ;  /* 0x80000003ff007210 */ /* 0x000fe200007fe4ff */
[----:B------:R-:W1:Y:S01]  /*11c0*/  LDCU.64 UR22, c[0x0][0x450] ;  /* 0x00008a00ff1677ac */ /* 0x000e620008000a00 */
[----:B------:R-:W-:Y:S02]  /*11d0*/  IMAD.MOV.U32 R28, RZ, RZ, R24 ;  /* 0x000000ffff1c7224 */ /* 0x000fe400078e0018 */
[----:B------:R-:W-:Y:S01]  /*11e0*/  IMAD.WIDE.U32 R4, R7, UR4, R4 ;  /* 0x0000000407047c25 */ /* 0x000fe2000f8e0004 */
[----:B------:R-:W2:Y:S03]  /*11f0*/  LDCU.64 UR24, c[0x0][0x3a8] ;  /* 0x00007500ff1877ac */ /* 0x000ea60008000a00 */
[----:B------:R-:W-:-:S02]  /*1200*/  IMAD R0, R0, UR4, RZ ;  /* 0x0000000400007c24 */ /* 0x000fc4000f8e02ff */
[----:B------:R-:W-:Y:S02]  /*1210*/  IMAD.X R13, RZ, RZ, RZ, P2 ;  /* 0x000000ffff0d7224 */ /* 0x000fe400010e06ff */
        /* <DEDUP_REMOVED lines=14> */
[----:B------:R-:W-:-:S04]  /*1300*/  IMAD.WIDE.U32 R2, R2, UR24, R4 ;  /* 0x0000001802027c25 */ /* 0x000fc8000f8e0004 */
[----:B------:R-:W-:-:S05]  /*1310*/  IMAD.IADD R4, R3, 0x1, R7 ;  /* 0x0000000103047824 */ /* 0x000fca00078e0207 */
[----:B------:R-:W-:-:S04]  /*1320*/  SHF.R.S32.HI R3, RZ, 0x1f, R4 ;  /* 0x0000001fff037819 */ /* 0x000fc80000011404 */
[----:B------:R-:W-:-:S04]  /*1330*/  LEA.HI R0, P0, R3, R2, RZ, 0x3 ;  /* 0x0000000203007211 */ /* 0x000fc800078118ff */
[----:B------:R-:W-:Y:S01]  /*1340*/  SHF.L.U32 R2, R0, 0x1, RZ ;  /* 0x0000000100027819 */ /* 0x000fe200000006ff */
[----:B------:R-:W-:Y:S01]  /*1350*/  IMAD.X R3, RZ, RZ, R4, P0 ;  /* 0x000000ffff037224 */ /* 0x000fe200000e0604 */
[----:B------:R-:W-:Y:S02]  /*1360*/  ISETP.GE.U32.AND P0, PT, R12, UR12, PT ;  /* 0x0000000c0c007c0c */ /* 0x000fe4000bf06070 */
[----:B------:R-:W-:Y:S02]  /*1370*/  LOP3.LUT R2, R2, 0xfffffff0, RZ, 0xc0, !PT ;  /* 0xfffffff002027812 */ /* 0x000fe400078ec0ff */
[----:B------:R-:W-:Y:S02]  /*1380*/  ISETP.GE.U32.AND.EX P0, PT, R13, UR13, PT, P0 ;  /* 0x0000000d0d007c0c */ /* 0x000fe4000bf06100 */
[----:B------:R-:W-:Y:S02]  /*1390*/  SHF.L.U64.HI R0, R0, 0x1, R3 ;  /* 0x0000000100007819 */ /* 0x000fe40000010203 */
[----:B0-----:R-:W-:-:S04]  /*13a0*/  IADD3 R2, P1, PT, R2, UR14, RZ ;  /* 0x0000000e02027c10 */ /* 0x001fc8000ff3e0ff */
[----:B------:R-:W-:-:S05]  /*13b0*/  IADD3.X R3, PT, PT, R0, UR15, RZ, P1, !PT ;  /* 0x0000000f00037c10 */ /* 0x000fca0008ffe4ff */
[----:B-----5:R0:W-:Y:S01]  /*13c0*/  STG.E.128 desc[UR18][R2.64], R8 ;  /* 0x0000000802007986 */ /* 0x0201e2000c101d12 */
[----:B------:R-:W-:Y:S05]  /*13d0*/  @P0 EXIT ;  /* 0x000000000000094d */ /* 0x000fea0003800000 */
[----:B------:R-:W-:-:S13]  /*13e0*/  ISETP.NE.AND P2, PT, R22, RZ, PT ;  /* 0x000000ff1600720c */ /* 0x000fda0003f45270 */
[----:B0-----:R-:W-:-:S04]  /*13f0*/  @P2 LEA R3, P0, R18, UR20, 0x1 ;  /* 0x0000001412032c11 */ /* 0x001fc8000f8008ff */
[----:B------:R-:W-:Y:S02]  /*1400*/  @P2 LEA R8, P1, R12, R3, 0x4 ;  /* 0x000000030c082211 */ /* 0x000fe400078220ff */
[----:B------:R-:W-:-:S04]  /*1410*/  @P2 LEA.HI.X R9, R18, UR21, R19, 0x1, P0 ;  /* 0x0000001512092c11 */ /* 0x000fc800080f0c13 */
[----:B------:R-:W-:Y:S01]  /*1420*/  @P2 LEA.HI.X R9, R12, R9, R13, 0x4, P1 ;  /* 0x000000090c092211 */ /* 0x000fe200008f240d */
[----:B------:R-:W-:Y:S06]  /*1430*/  @P2 BRA `(.L_x_382) ;  /* 0x0000000000d82947 */ /* 0x000fec0003800000 */
[----:B------:R-:W2:Y:S04]  /*1440*/  LDL.64 R8, [UR6+0x20] ;  /* 0x00002006ff087983 */ /* 0x000ea80008100a00 */
[----:B------:R-:W5:Y:S01]  /*1450*/  LDL.64 R22, [UR6+0x28] ;  /* 0x00002806ff167983 */ /* 0x000f620008100a00 */
[C---:B------:R-:W-:Y:S01]  /*1460*/  SHF.L.U64.HI R11, R12.reuse, 0x3, R13 ;  /* 0x000000030c0b7819 */ /* 0x040fe2000001020d */
[----:B------:R-:W-:Y:S01]  /*1470*/  BSSY.RECONVERGENT B0, `(.L_x_383) ;  /* 0x000002a000007945 */ /* 0x000fe20003800200 */
[----:B------:R-:W-:Y:S02]  /*1480*/  SHF.L.U32 R10, R12, 0x3, RZ ;  /* 0x000000030c0a7819 */ /* 0x000fe400000006ff */
        /* <DEDUP_REMOVED lines=26> */
.L_x_384:
[----:B------:R-:W-:Y:S01]  /*1630*/  MOV R7, R10 ;  /* 0x0000000a00077202 */ /* 0x000fe20000000f00 */
[----:B------:R-:W-:Y:S01]  /*1640*/  IMAD.MOV.U32 R3, RZ, RZ, R11 ;  /* 0x000000ffff037224 */ /* 0x000fe200078e000b */
[----:B------:R-:W-:Y:S01]  /*1650*/  MOV R21, R8 ;  /* 0x0000000800157202 */ /* 0x000fe20000000f00 */
[----:B------:R-:W-:Y:S01]  /*1660*/  IMAD.MOV.U32 R20, RZ, RZ, R9 ;  /* 0x000000ffff147224 */ /* 0x000fe200078e0009 */
[----:B------:R-:W-:-:S07]  /*1670*/  MOV R2, 0x1690 ;  /* 0x0000169000027802 */ /* 0x000fce0000000f00 */
[----:B-----5:R-:W-:Y:S05]  /*1680*/  CALL.REL.NOINC `($__internal_3_$__cuda_sm20_div_s64) ;  /* 0x0000000800d07944 */ /* 0x020fea0003c00000 */
[----:B------:R-:W-:-:S04]  /*1690*/  IADD3 R5, P0, PT, RZ, -R3, RZ ;  /* 0x80000003ff057210 */ /* 0x000fc80007f1e0ff */
[----:B------:R-:W-:Y:S01]  /*16a0*/  IADD3.X R7, PT, PT, RZ, ~R0, RZ, P0, !PT ;  /* 0x80000000ff077210 */ /* 0x000fe200007fe4ff */
[----:B------:R-:W-:-:S04]  /*16b0*/  IMAD.WIDE.U32 R10, R8, R5, R10 ;  /* 0x00000005080a7225 */ /* 0x000fc800078e000a */
[----:B------:R-:W-:-:S04]  /*16c0*/  IMAD R2, R7, R8, RZ ;  /* 0x0000000807027224 */ /* 0x000fc800078e02ff */
[----:B------:R-:W-:Y:S01]  /*16d0*/  IMAD R9, R9, R5, R2 ;  /* 0x0000000509097224 */ /* 0x000fe200078e0202 */
[----:B------:R-:W-:Y:S01]  /*16e0*/  MOV R2, R3 ;  /* 0x0000000300027202 */ /* 0x000fe20000000f00 */
[----:B------:R-:W-:Y:S02]  /*16f0*/  IMAD.MOV.U32 R3, RZ, RZ, R0 ;  /* 0x000000ffff037224 */ /* 0x000fe400078e0000 */
[----:B------:R-:W-:-:S07]  /*1700*/  IMAD.IADD R6, R11, 0x1, R9 ;  /* 0x000000010b067824 */ /* 0x000fce00078e0209 */
.L_x_385:
[----:B------:R-:W-:Y:S05]  /*1710*/  BSYNC.RECONVERGENT B0 ;  /* 0x0000000000007941 */ /* 0x000fea0003800200 */
.L_x_383:
        /* <DEDUP_REMOVED lines=8> */
.L_x_382:
[----:B------:R-:W5:Y:S01]  /*17a0*/  LD.E.128 R8, desc[UR18][R8.64] ;  /* 0x0000001208087980 */ /* 0x000f62000c101d00 */
        /* <DEDUP_REMOVED lines=26> */
.L_x_387:
[----:B------:R-:W-:Y:S01]  /*1950*/  IMAD.MOV.U32 R7, RZ, RZ, R12 ;  /* 0x000000ffff077224 */ /* 0x000fe200078e000c */
[----:B------:R-:W-:Y:S01]  /*1960*/  MOV R3, R13 ;  /* 0x0000000d00037202 */ /* 0x000fe20000000f00 */
[----:B------:R-:W-:Y:S01]  /*1970*/  IMAD.U32 R21, RZ, RZ, UR10 ;  /* 0x0000000aff157e24 */ /* 0x000fe2000f8e00ff */
[----:B------:R-:W-:Y:S02]  /*1980*/  MOV R20, UR11 ;  /* 0x0000000b00147c02 */ /* 0x000fe40008000f00 */
[----:B------:R-:W-:-:S07]  /*1990*/  MOV R2, 0x19b0 ;  /* 0x000019b000027802 */ /* 0x000fce0000000f00 */
[----:B-----5:R-:W-:Y:S05]  /*19a0*/  CALL.REL.NOINC `($__internal_3_$__cuda_sm20_div_s64) ;  /* 0x0000000800087944 */ /* 0x020fea0003c00000 */
[----:B------:R-:W-:Y:S01]  /*19b0*/  IMAD.MOV.U32 R24, RZ, RZ, R3 ;  /* 0x000000ffff187224 */ /* 0x000fe200078e0003 */
[----:B------:R-:W-:-:S07]  /*19c0*/  MOV R25, R0 ;  /* 0x0000000000197202 */ /* 0x000fce0000000f00 */
.L_x_388:
[----:B------:R-:W-:Y:S05]  /*19d0*/  BSYNC.RECONVERGENT B0 ;  /* 0x0000000000007941 */ /* 0x000fea0003800200 */
.L_x_386:
        /* <DEDUP_REMOVED lines=35> */
.L_x_390:
[----:B------:R-:W-:Y:S01]  /*1c10*/  MOV R7, R24 ;  /* 0x0000001800077202 */ /* 0x000fe20000000f00 */
[----:B------:R-:W-:Y:S01]  /*1c20*/  IMAD.MOV.U32 R3, RZ, RZ, R25 ;  /* 0x000000ffff037224 */ /* 0x000fe200078e0019 */
[----:B------:R-:W-:Y:S01]  /*1c30*/  MOV R21, UR8 ;  /* 0x0000000800157c02 */ /* 0x000fe20008000f00 */
[----:B------:R-:W-:Y:S01]  /*1c40*/  IMAD.U32 R20, RZ, RZ, UR9 ;  /* 0x00000009ff147e24 */ /* 0x000fe2000f8e00ff */
[----:B------:R-:W-:-:S07]  /*1c50*/  MOV R2, 0x1c70 ;  /* 0x00001c7000027802 */ /* 0x000fce0000000f00 */
[----:B-----5:R-:W-:Y:S05]  /*1c60*/  CALL.REL.NOINC `($__internal_3_$__cuda_sm20_div_s64) ;  /* 0x0000000400587944 */ /* 0x020fea0003c00000 */
[----:B------:R-:W-:Y:S01]  /*1c70*/  MOV R22, R3 ;  /* 0x0000000300167202 */ /* 0x000fe20000000f00 */
[----:B------:R-:W-:-:S07]  /*1c80*/  IMAD.MOV.U32 R23, RZ, RZ, R0 ;  /* 0x000000ffff177224 */ /* 0x000fce00078e0000 */
.L_x_391:
[----:B------:R-:W-:Y:S05]  /*1c90*/  BSYNC.RECONVERGENT B0 ;  /* 0x0000000000007941 */ /* 0x000fea0003800200 */
.L_x_389:
        /* <DEDUP_REMOVED lines=38> */
.L_x_393:
        /* <DEDUP_REMOVED lines=8> */
.L_x_394:
[----:B------:R-:W-:Y:S05]  /*1f80*/  BSYNC.RECONVERGENT B0 ;  /* 0x0000000000007941 */ /* 0x000fea0003800200 */
.L_x_392:
        /* <DEDUP_REMOVED lines=34> */
[----:B-----5:R-:W-:Y:S01]  /*21b0*/  STG.E.128 desc[UR18][R2.64], R8 ;  /* 0x0000000802007986 */ /* 0x020fe2000c101d12 */
[----:B------:R-:W-:Y:S05]  /*21c0*/  EXIT ;  /* 0x000000000000794d */ /* 0x000fea0003800000 */
        .weak           $__internal_3_$__cuda_sm20_div_s64
        .type           $__internal_3_$__cuda_sm20_div_s64,@function
        .size           $__internal_3_$__cuda_sm20_div_s64,(.L_x_523 - $__internal_3_$__cuda_sm20_div_s64)
$__internal_3_$__cuda_sm20_div_s64:
        /* <DEDUP_REMOVED lines=25> */
[C---:B------:R-:W-:Y:S01]  /*2360*/  IMAD R0, R17.reuse, R15, R31 ;  /* 0x0000000f11007224 */ /* 0x040fe200078e021f */
[----:B------:R-:W-:Y:S01]  /*2370*/  IADD3 R4, P0, PT, RZ, -R30, RZ ;  /* 0x8000001eff047210 */ /* 0x000fe20007f1e0ff */
[----:B------:R-:W-:Y:S02]  /*2380*/  IMAD.MOV.U32 R31, RZ, RZ, RZ ;  /* 0x000000ffff1f7224 */ /* 0x000fe400078e00ff */
[----:B------:R-:W-:Y:S02]  /*2390*/  IMAD R0, R6, R14, R0 ;  /* 0x0000000e06007224 */ /* 0x000fe400078e0200 */
[----:B------:R-:W-:-:S03]  /*23a0*/  IMAD.HI.U32 R16, R17, R4, RZ ;  /* 0x0000000411107227 */ /* 0x000fc600078e00ff */
[----:B------:R-:W-:-:S05]  /*23b0*/  IADD3.X R0, PT, PT, RZ, ~R0, RZ, P0, !PT ;  /* 0x80000000ff007210 */ /* 0x000fca00007fe4ff */
[----:B------:R-:W-:-:S04]  /*23c0*/  IMAD.WIDE.U32 R16, P0, R17, R0, R16 ;  /* 0x0000000011107225 */ /* 0x000fc80007800010 */
[C---:B------:R-:W-:Y:S02]  /*23d0*/  IMAD R5, R6.reuse, R0, RZ ;  /* 0x0000000006057224 */ /* 0x040fe400078e02ff */
[----:B------:R-:W-:Y:S01]  /*23e0*/  IMAD.HI.U32 R4, P1, R6, R4, R16 ;  /* 0x0000000406047227 */ /* 0x000fe20007820010 */
[----:B------:R-:W-:-:S03]  /*23f0*/  IADD3 R16, P4, PT, RZ, -R7, RZ ;  /* 0x80000007ff107210 */ /* 0x000fc60007f9e0ff */
[----:B------:R-:W-:Y:S01]  /*2400*/  IMAD.HI.U32 R0, R6, R0, RZ ;  /* 0x0000000006007227 */ /* 0x000fe200078e00ff */
[----:B------:R-:W-:Y:S02]  /*2410*/  SEL R16, R16, R7, !P3 ;  /* 0x0000000710107207 */ /* 0x000fe40005800000 */
[----:B------:R-:W-:Y:S01]  /*2420*/  IADD3 R4, P2, PT, R5, R4, RZ ;  /* 0x0000000405047210 */ /* 0x000fe20007f5e0ff */
[----:B------:R-:W-:Y:S01]  /*2430*/  IMAD.X R7, RZ, RZ, ~R3, P4 ;  /* 0x000000ffff077224 */ /* 0x000fe200020e0e03 */
[----:B------:R-:W-:-:S03]  /*2440*/  IADD3.X R0, PT, PT, R0, R6, RZ, P0, !PT ;  /* 0x0000000600007210 */ /* 0x000fc600007fe4ff */
[----:B------:R-:W-:Y:S01]  /*2450*/  IMAD.HI.U32 R30, R4, R16, RZ ;  /* 0x00000010041e7227 */ /* 0x000fe200078e00ff */
[----:B------:R-:W-:Y:S02]  /*2460*/  SEL R7, R7, R3, !P3 ;  /* 0x0000000307077207 */ /* 0x000fe40005800000 */
[----:B------:R-:W-:-:S03]  /*2470*/  IADD3.X R0, PT, PT, RZ, RZ, R0, P2, P1 ;  /* 0x000000ffff007210 */ /* 0x000fc600017e2400 */
        /* <DEDUP_REMOVED lines=14> */
[----:B------:R-:W-:-:S03]  /*2560*/  ISETP.GE.U32.AND.EX P0, PT, R7, R15, PT, P0 ;  /* 0x0000000f0700720c */ /* 0x000fc60003f06100 */
[----:B------:R-:W-:Y:S01]  /*2570*/  IMAD.X R6, R7, 0x1, ~R15, P1 ;  /* 0x0000000107067824 */ /* 0x000fe200008e0e0f */
[----:B------:R-:W-:Y:S02]  /*2580*/  IADD3 R0, P1, PT, R4, 0x1, RZ ;  /* 0x0000000104007810 */ /* 0x000fe40007f3e0ff */
[----:B------:R-:W-:Y:S02]  /*2590*/  SEL R17, R17, R16, P0 ;  /* 0x0000001011117207 */ /* 0x000fe40000000000 */
[----:B------:R-:W-:Y:S02]  /*25a0*/  SEL R6, R6, R7, P0 ;  /* 0x0000000706067207 */ /* 0x000fe40000000000 */
[----:B------:R-:W-:Y:S02]  /*25b0*/  IADD3.X R7, PT, PT, RZ, R5, RZ, P1, !PT ;  /* 0x00000005ff077210 */ /* 0x000fe40000ffe4ff */
[----:B------:R-:W-:Y:S02]  /*25c0*/  SEL R0, R0, R4, P0 ;  /* 0x0000000400007207 */ /* 0x000fe40000000000 */
[----:B------:R-:W-:-:S02]  /*25d0*/  ISETP.GE.U32.AND P1, PT, R17, R14, PT ;  /* 0x0000000e1100720c */ /* 0x000fc40003f26070 */
[----:B------:R-:W-:Y:S02]  /*25e0*/  SEL R7, R7, R5, P0 ;  /* 0x0000000507077207 */ /* 0x000fe40000000000 */
[----:B------:R-:W-:Y:S02]  /*25f0*/  IADD3 R4, P2, PT, R0, 0x1, RZ ;  /* 0x0000000100047810 */ /* 0x000fe40007f5e0ff */
[----:B------:R-:W-:-:S03]  /*2600*/  ISETP.GE.U32.AND.EX P0, PT, R6, R15, PT, P1 ;  /* 0x0000000f0600720c */ /* 0x000fc60003f06110 */
[----:B------:R-:W-:Y:S01]  /*2610*/  IMAD.X R5, RZ, RZ, R7, P2 ;  /* 0x000000ffff057224 */ /* 0x000fe200010e0607 */
[----:B------:R-:W-:Y:S02]  /*2620*/  SEL R4, R4, R0, P0 ;  /* 0x0000000004047207 */ /* 0x000fe40000000000 */
[----:B------:R-:W-:Y:S02]  /*2630*/  LOP3.LUT R0, R20, R3, RZ, 0x3c, !PT ;  /* 0x0000000314007212 */ /* 0x000fe400078e3cff */
[----:B------:R-:W-:Y:S02]  /*2640*/  SEL R5, R5, R7, P0 ;  /* 0x0000000705057207 */ /* 0x000fe40000000000 */
[----:B------:R-:W-:Y:S02]  /*2650*/  IADD3 R3, P2, PT, RZ, -R4, RZ ;  /* 0x80000004ff037210 */ /* 0x000fe40007f5e0ff */
[----:B------:R-:W-:Y:S02]  /*2660*/  ISETP.GE.AND P1, PT, R0, RZ, PT ;  /* 0x000000ff0000720c */ /* 0x000fe40003f26270 */
[----:B------:R-:W-:-:S02]  /*2670*/  IADD3.X R0, PT, PT, RZ, ~R5, RZ, P2, !PT ;  /* 0x80000005ff007210 */ /* 0x000fc400017fe4ff */
[----:B------:R-:W-:Y:S02]  /*2680*/  ISETP.NE.U32.AND P0, PT, R21, RZ, PT ;  /* 0x000000ff1500720c */ /* 0x000fe40003f05070 */
[----:B------:R-:W-:Y:S01]  /*2690*/  SEL R0, R0, R5, !P1 ;  /* 0x0000000500007207 */ /* 0x000fe20004800000 */
[----:B------:R-:W-:Y:S01]  /*26a0*/  HFMA2 R5, -RZ, RZ, 0, 0 ;  /* 0x00000000ff057431 */ /* 0x000fe200000001ff */
[----:B------:R-:W-:Y:S01]  /*26b0*/  SEL R3, R3, R4, !P1 ;  /* 0x0000000403037207 */ /* 0x000fe20004800000 */
[----:B------:R-:W-:Y:S01]  /*26c0*/  IMAD.MOV.U32 R4, RZ, RZ, R2 ;  /* 0x000000ffff047224 */ /* 0x000fe200078e0002 */
[----:B------:R-:W-:-:S04]  /*26d0*/  ISETP.NE.AND.EX P0, PT, R20, RZ, PT, P0 ;  /* 0x000000ff1400720c */ /* 0x000fc80003f05300 */
[----:B------:R-:W-:Y:S02]  /*26e0*/  SEL R3, R3, 0xffffffff, P0 ;  /* 0xffffffff03037807 */ /* 0x000fe40000000000 */
[----:B------:R-:W-:Y:S01]  /*26f0*/  SEL R0, R0, 0xffffffff, P0 ;  /* 0xffffffff00007807 */ /* 0x000fe20000000000 */
[----:B------:R-:W-:Y:S06]  /*2700*/  RET.REL.NODEC R4 `(_Z18concatenate_kernelI6float46__halflLl4ELl2ELl16EEvPT0_N36_GLOBAL__N__39a39119_4_k_cu_95ae938114OutputMetaDataIXT2_EEENS4_13InputMetaDataIS2_XT3_EEET1_S9_) ;  /* 0xffffffd8043c7950 */ /* 0x000fec0003c3ffff */
.L_x_395:
        /* <DEDUP_REMOVED lines=15> */
.L_x_523:


//--------------------- .text._Z18concatenate_kernelI6__halfS0_iLl4ELl2ELl16EEvPT0_N36_GLOBAL__N__39a39119_4_k_cu_95ae938114OutputMetaDataIXT2_EEENS3_13InputMetaDataIS1_XT3_EEET1_S8_ --------------------------
	.section	.text._Z18concatenate_kernelI6__halfS0_iLl4ELl2ELl16EEvPT0_N36_GLOBAL__N__39a39119_4_k_cu_95ae938114OutputMetaDataIXT2_EEENS3_13InputMetaDataIS1_XT3_EEET1_S8_,"ax",@progbits
	.align	128
        .global         _Z18concatenate_kernelI6__halfS0_iLl4ELl2ELl16EEvPT0_N36_GLOBAL__N__39a39119_4_k_cu_95ae938114OutputMetaDataIXT2_EEENS3_13InputMetaDataIS1_XT3_EEET1_S8_
        .type           _Z18concatenate_kernelI6__halfS0_iLl4ELl2ELl16EEvPT0_N36_GLOBAL__N__39a39119_4_k_cu_95ae938114OutputMetaDataIXT2_EEENS3_13InputMetaDataIS1_XT3_EEET1_S8_,@function
        .size           _Z18concatenate_kernelI6__halfS0_iLl4ELl2ELl16EEvPT0_N36_GLOBAL__N__39a39119_4_k_cu_95ae938114OutputMetaDataIXT2_EEENS3_13InputMetaDataIS1_XT3_EEET1_S8_,(.L_x_524 - _Z18concatenate_kernelI6__halfS0_iLl4ELl2ELl16EEvPT0_N36_GLOBAL__N__39a39119_4_k_cu_95ae938114OutputMetaDataIXT2_EEENS3_13InputMetaDataIS1_XT3_EEET1_S8_)
        .other          _Z18concatenate_kernelI6__halfS0_iLl4ELl2ELl16EEvPT0_N36_GLOBAL__N__39a39119_4_k_cu_95ae938114OutputMetaDataIXT2_EEENS3_13InputMetaDataIS1_XT3_EEET1_S8_,@"STO_CUDA_ENTRY STV_DEFAULT"
_Z18concatenate_kernelI6__halfS0_iLl4ELl2ELl16EEvPT0_N36_GLOBAL__N__39a39119_4_k_cu_95ae938114OutputMetaDataIXT2_EEENS3_13InputMetaDataIS1_XT3_EEET1_S8_:
.text._Z18concatenate_kernelI6__halfS0_iLl4ELl2ELl16EEvPT0_N36_GLOBAL__N__39a39119_4_k_cu_95ae938114OutputMetaDataIXT2_EEENS3_13InputMetaDataIS1_XT3_EEET1_S8_:
        /* <DEDUP_REMOVED lines=21> */
[----:B----4-:R4:W-:Y:S07]  /*0150*/  STL.64 [R1+0x30], R12 ;  /* 0x0000300c01007387 */ /* 0x0109ee0000100a00 */
[----:B------:R-:W5:Y:S01]  /*0160*/  LDC.64 R22, c[0x0][0x420] ;  /* 0x00010800ff167b82 */ /* 0x000f620000000a00 */
[----:B-1----:R1:W-:Y:S07]  /*0170*/  STL.64 [R1+0x40], R10 ;  /* 0x0000400a01007387 */ /* 0x0023ee0000100a00 */
[----:B------:R-:W4:Y:S01]  /*0180*/  LDC.64 R24, c[0x0][0x428] ;  /* 0x00010a00ff187b82 */ /* 0x000f220000000a00 */
[----:B---3--:R1:W-:Y:S07]  /*0190*/  STL.64 [R1+0x48], R8 ;  /* 0x0000480801007387 */ /* 0x0083ee0000100a00 */
[----:B------:R-:W3:Y:S01]  /*01a0*/  LDC.64 R26, c[0x0][0x430] ;  /* 0x00010c00ff1a7b82 */ /* 0x000ee20000000a00 */
[----:B--2---:R1:W-:Y:S07]  /*01b0*/  STL.64 [R1+0x50], R18 ;  /* 0x0000501201007387 */ /* 0x0043ee0000100a00 */
[----:B------:R-:W2:Y:S01]  /*01c0*/  LDC.64 R28, c[0x0][0x438] ;  /* 0x00010e00ff1c7b82 */ /* 0x000ea20000000a00 */
[----:B-----5:R1:W-:Y:S07]  /*01d0*/  STL.64 [R1+0x58], R22 ;  /* 0x0000581601007387 */ /* 0x0203ee0000100a00 */
[----:B0-----:R-:W0:Y:S01]  /*01e0*/  LDC.64 R16, c[0x0][0x440] ;  /* 0x00011000ff107b82 */ /* 0x001e220000000a00 */
[----:B----4-:R1:W-:Y:S07]  /*01f0*/  STL.64 [R1+0x60], R24 ;  /* 0x0000601801007387 */ /* 0x0103ee0000100a00 */
[----:B------:R-:W4:Y:S01]  /*0200*/  LDC.U8 R0, c[0x0][0x400] ;  /* 0x00010000ff007b82 */ /* 0x000f220000000000 */
[----:B---3--:R1:W-:Y:S07]  /*0210*/  STL.64 [R1+0x68], R26 ;  /* 0x0000681a01007387 */ /* 0x0083ee0000100a00 */
[----:B------:R-:W3:Y:S01]  /*0220*/  LDC.U8 R14, c[0x0][0x3e0] ;  /* 0x0000f800ff0e7b82 */ /* 0x000ee20000000000 */
[----:B--2---:R1:W-:Y:S04]  /*0230*/  STL.64 [R1+0x70], R28 ;  /* 0x0000701c01007387 */ /* 0x0043e80000100a00 */
[----:B0-----:R1:W-:Y:S04]  /*0240*/  STL.64 [R1+0x78], R16 ;  /* 0x0000781001007387 */ /* 0x0013e80000100a00 */
[----:B----4-:R1:W-:Y:S04]  /*0250*/  STL.U8 [R1+0x38], R0 ;  /* 0x0000380001007387 */ /* 0x0103e80000100000 */
[----:B---3--:R1:W-:Y:S04]  /*0260*/  STL.U8 [R1+0x18], R14 ;  /* 0x0000180e01007387 */ /* 0x0083e80000100000 */
[----:B------:R-:W2:Y:S01]  /*0270*/  LDL R15, [UR6+0x70] ;  /* 0x00007006ff0f7983 */ /* 0x000ea20008100800 */
[----:B------:R-:W0:Y:S01]  /*0280*/  S2UR UR4, SR_CTAID.X ;  /* 0x00000000000479c3 */ /* 0x000e220000002500 */
[----:B------:R-:W0:Y:S07]  /*0290*/  S2R R20, SR_TID.X ;  /* 0x0000000000147919 */ /* 0x000e2e0000002100 */
[----:B------:R-:W0:Y:S02]  /*02a0*/  LDC R13, c[0x0][0x360] ;  /* 0x0000d800ff0d7b82 */ /* 0x000e240000000800 */
[----:B0-----:R-:W-:-:S05]  /*02b0*/  IMAD R20, R13, UR4, R20 ;  /* 0x000000040d147c24 */ /* 0x001fca000f8e0214 */
[----:B--2---:R-:W-:-:S13]  /*02c0*/  ISETP.GE.AND P0, PT, R20, R15, PT ;  /* 0x0000000f1400720c */ /* 0x004fda0003f06270 */
[----:B-1----:R-:W-:Y:S05]  /*02d0*/  @P0 EXIT ;  /* 0x000000000000094d */ /* 0x002fea0003800000 */
[----:B------:R-:W-:Y:S01]  /*02e0*/  ULOP3.LUT UR4, UR5, 0x1, URZ, 0xc0, !UPT ;  /* 0x0000000105047892 */ /* 0x000fe2000f8ec0ff */
[----:B------:R-:W2:Y:S03]  /*02f0*/  LDL.64 R6, [UR6] ;  /* 0x00000006ff067983 */ /* 0x000ea60008100a00 */
[----:B------:R-:W-:Y:S02]  /*0300*/  UIMAD UR4, UR4, 0x18, UR6 ;  /* 0x00000018040478a4 */ /* 0x000fe4000f8e0206 */
[----:B------:R-:W5:Y:S04]  /*0310*/  LDL R5, [UR6+0x50] ;  /* 0x00005006ff057983 */ /* 0x000f680008100800 */
[----:B------:R-:W5:Y:S04]  /*0320*/  LDL R4, [UR6+0x60] ;  /* 0x00006006ff047983 */ /* 0x000f680008100800 */
[----:B------:R-:W3:Y:S02]  /*0330*/  LDL.U8 R0, [UR4+0x18] ;  /* 0x00001804ff007983 */ /* 0x000ee40008100000 */
[----:B---3--:R-:W-:-:S13]  /*0340*/  R2UR UR5, R0 ;  /* 0x00000000000572ca */ /* 0x008fda00000e0000 */
[----:B------:R-:W-:-:S13]  /*0350*/  ISETP.NE.AND P0, PT, RZ, UR5, PT ;  /* 0x00000005ff007c0c */ /* 0x000fda000bf05270 */
[----:B------:R-:W3:Y:S01]  /*0360*/  @P0 LDL.64 R2, [UR4+0x10] ;  /* 0x00001004ff020983 */ /* 0x000ee20008100a00 */
[----:B------:R-:W0:Y:S01]  /*0370*/  LDCU UR12, c[0x0][0x370] ;  /* 0x00006e00ff0c77ac */ /* 0x000e220008000800 */
[----:B------:R-:W-:Y:S02]  /*0380*/  SHF.R.S32.HI R21, RZ, 0x1f, R20 ;  /* 0x0000001fff157819 */ /* 0x000fe40000011414 */
[----:B--2---:R-:W-:Y:S01]  /*0390*/  R2UR UR8, R6 ;  /* 0x00000000060872ca */ /* 0x004fe200000e0000 */
[----:B------:R-:W1:Y:S01]  /*03a0*/  LDCU.64 UR6, c[0x0][0x358] ;  /* 0x00006b00ff0677ac */ /* 0x000e620008000a00 */
[----:B------:R-:W-:Y:S01]  /*03b0*/  R2UR UR9, R7 ;  /* 0x00000000070972ca */ /* 0x000fe200000e0000 */
[----:B0-----:R-:W-:Y:S01]  /*03c0*/  IMAD R13, R13, UR12, RZ ;  /* 0x0000000c0d0d7c24 */ /* 0x001fe2000f8e02ff */
[----:B---3--:R-:W-:Y:S02]  /*03d0*/  @P0 IADD3 R8, P1, PT, R20, R2, RZ ;  /* 0x0000000214080210 */ /* 0x008fe40007f3e0ff */
[----:B------:R-:W-:-:S02]  /*03e0*/  @P0 R2UR UR10, R2 ;  /* 0x00000000020a02ca */ /* 0x000fc400000e0000 */
[C---:B------:R-:W-:Y:S01]  /*03f0*/  @P0 R2UR UR11, R3.reuse ;  /* 0x00000000030b02ca */ /* 0x040fe200000e0000 */
[----:B------:R-:W-:Y:S01]  /*0400*/  @P0 IMAD.X R3, R3, 0x1, R21, P1 ;  /* 0x0000000103030824 */ /* 0x000fe200008e0615 */
[----:B-1----:R-:W-:-:S13]  /*0410*/  @P0 BRA `(.L_x_396) ;  /* 0x0000000000c40947 */ /* 0x002fda0003800000 */
[----:B------:R-:W2:Y:S04]  /*0420*/  LDL.64 R16, [UR4+0x20] ;  /* 0x00002004ff107983 */ /* 0x000ea80008100a00 */
[----:B------:R-:W3:Y:S04]  /*0430*/  LDL.64 R2, [UR4+0x10] ;  /* 0x00001004ff027983 */ /* 0x000ee80008100a00 */
[----:B------:R-:W5:Y:S01]  /*0440*/  LDL.64 R22, [UR4+0x28] ;  /* 0x00002804ff167983 */ /* 0x000f620008100a00 */
[----:B------:R-:W-:Y:S01]  /*0450*/  BSSY.RECONVERGENT B0, `(.L_x_397) ;  /* 0x0000027000007945 */ /* 0x000fe20003800200 */
[----:B--2---:R-:W-:-:S04]  /*0460*/  LOP3.LUT R0, R21, R17, RZ, 0xfc, !PT ;  /* 0x0000001115007212 */ /* 0x004fc800078efcff */
[----:B------:R-:W-:Y:S02]  /*0470*/  ISETP.NE.U32.AND P0, PT, R0, RZ, PT ;  /* 0x000000ff0000720c */ /* 0x000fe40003f05070 */
[----:B---3--:R-:W-:Y:S02]  /*0480*/  R2UR UR10, R2 ;  /* 0x00000000020a72ca */ /* 0x008fe400000e0000 */
[----:B------:R-:W-:-:S09]  /*0490*/  R2UR UR11, R3 ;  /* 0x00000000030b72ca */ /* 0x000fd200000e0000 */
[----:B------:R-:W-:Y:S06]  /*04a0*/  @P0 BRA `(.L_x_398) ;  /* 0x00000000005c0947 */ /* 0x000fec0003800000 */
[----:B------:R-:W0:Y:S01]  /*04b0*/  I2F.U32.RP R0, R16 ;  /* 0x0000001000007306 */ /* 0x000e220000209000 */
[----:B------:R-:W-:Y:S01]  /*04c0*/  IMAD.MOV R7, RZ, RZ, -R16 ;  /* 0x000000ffff077224 */ /* 0x000fe200078e0a10 */
[----:B------:R-:W-:Y:S01]  /*04d0*/  ISETP.NE.U32.AND P2, PT, R16, RZ, PT ;  /* 0x000000ff1000720c */ /* 0x000fe20003f45070 */
[----:B------:R-:W-:-:S05]  /*04e0*/  HFMA2 R9, -RZ, RZ, 0, 0 ;  /* 0x00000000ff097431 */ /* 0x000fca00000001ff */
        /* <DEDUP_REMOVED lines=19> */
.L_x_398:
[----:B------:R-:W-:Y:S01]  /*0620*/  IMAD.MOV.U32 R12, RZ, RZ, R20 ;  /* 0x000000ffff0c7224 */ /* 0x000fe200078e0014 */
[----:B------:R-:W-:Y:S01]  /*0630*/  MOV R6, 0x660 ;  /* 0x0000066000067802 */ /* 0x000fe20000000f00 */
[----:B------:R-:W-:-:S07]  /*0640*/  IMAD.MOV.U32 R3, RZ, RZ, R21 ;  /* 0x000000ffff037224 */ /* 0x000fce00078e0015 */
[----:B-----5:R-:W-:Y:S05]  /*0650*/  CALL.REL.NOINC `($__internal_4_$__cuda_sm20_div_s64) ;  /* 0x0000009400c87944 */ /* 0x020fea0003c00000 */
[----:B------:R-:W-:-:S04]  /*0660*/  IADD3 R7, P0, PT, RZ, -R8, RZ ;  /* 0x80000008ff077210 */ /* 0x000fc80007f1e0ff */
[----:B------:R-:W-:-:S05]  /*0670*/  IADD3.X R3, PT, PT, RZ, ~R9, RZ, P0, !PT ;  /* 0x80000009ff037210 */ /* 0x000fca00007fe4ff */
[----:B------:R-:W-:Y:S02]  /*0680*/  IMAD R0, R3, R16, RZ ;  /* 0x0000001003007224 */ /* 0x000fe400078e02ff */
[----:B------:R-:W-:-:S04]  /*0690*/  IMAD.WIDE.U32 R2, R16, R7, R20 ;  /* 0x0000000710027225 */ /* 0x000fc800078e0014 */
[----:B------:R-:W-:-:S04]  /*06a0*/  IMAD R17, R17, R7, R0 ;  /* 0x0000000711117224 */ /* 0x000fc800078e0200 */
[----:B------:R-:W-:-:S07]  /*06b0*/  IMAD.IADD R0, R3, 0x1, R17 ;  /* 0x0000000103007824 */ /* 0x000fce00078e0211 */
.L_x_399:
[----:B------:R-:W-:Y:S05]  /*06c0*/  BSYNC.RECONVERGENT B0 ;  /* 0x0000000000007941 */ /* 0x000fea0003800200 */
.L_x_397:
[----:B------:R-:W-:Y:S01]  /*06d0*/  IADD3 R2, P0, PT, R2, UR10, RZ ;  /* 0x0000000a02027c10 */ /* 0x000fe2000ff1e0ff */
[----:B-----5:R-:W-:-:S03]  /*06e0*/  IMAD R7, R9, R22, RZ ;  /* 0x0000001609077224 */ /* 0x020fc600078e02ff */
[----:B------:R-:W-:Y:S01]  /*06f0*/  IADD3.X R3, PT, PT, R0, UR11, RZ, P0, !PT ;  /* 0x0000000b00037c10 */ /* 0x000fe200087fe4ff */
[-C--:B------:R-:W-:Y:S02]  /*0700*/  IMAD R7, R23, R8.reuse, R7 ;  /* 0x0000000817077224 */ /* 0x080fe400078e0207 */
[----:B------:R-:W-:-:S04]  /*0710*/  IMAD.WIDE.U32 R8, R22, R8, R2 ;  /* 0x0000000816087225 */ /* 0x000fc800078e0002 */
[----:B------:R-:W-:-:S07]  /*0720*/  IMAD.IADD R3, R9, 0x1, R7 ;  /* 0x0000000109037824 */ /* 0x000fce00078e0207 */
.L_x_396:
[C---:B------:R-:W-:Y:S01]  /*0730*/  LEA R10, P0, R8.reuse, UR8, 0x1 ;  /* 0x00000008080a7c11 */ /* 0x040fe2000f8008ff */
[----:B------:R-:W0:Y:S08]  /*0740*/  LDC R14, c[0x0][0x448] ;  /* 0x00011200ff0e7b82 */ /* 0x000e300000000800 */
[----:B------:R-:W1:Y:S01]  /*0750*/  LDC R7, c[0x0][0x3a0] ;  /* 0x0000e800ff077b82 */ /* 0x000e620000000800 */
[----:B------:R-:W-:Y:S01]  /*0760*/  LEA.HI.X R11, R8, UR9, R3, 0x1, P0 ;  /* 0x00000009080b7c11 */ /* 0x000fe200080f0c03 */
[----:B------:R-:W2:Y:S04]  /*0770*/  LDCU UR12, c[0x0][0x3c0] ;  /* 0x00007800ff0c77ac */ /* 0x000ea80008000800 */
[----:B------:R3:W4:Y:S01]  /*0780*/  LD.E.U16 R3, desc[UR6][R10.64] ;  /* 0x000000060a037980 */ /* 0x000722000c101500 */
[----:B------:R-:W-:Y:S01]  /*0790*/  IABS R16, R20 ;  /* 0x0000001400107213 */ /* 0x000fe20000000000 */
[----:B------:R-:W3:Y:S01]  /*07a0*/  LDC R17, c[0x0][0x398] ;  /* 0x0000e600ff117b82 */ /* 0x000ee20000000800 */
[----:B------:R-:W2:Y:S01]  /*07b0*/  LDCU UR13, c[0x0][0x3b8] ;  /* 0x00007700ff0d77ac */ /* 0x000ea20008000800 */
[----:B------:R-:W2:Y:S01]  /*07c0*/  LDCU UR14, c[0x0][0x3b0] ;  /* 0x00007600ff0e77ac */ /* 0x000ea20008000800 */
[----:B0-----:R-:W-:Y:S01]  /*07d0*/  ISETP.NE.AND P0, PT, R14, 0x3, PT ;  /* 0x000000030e00780c */ /* 0x001fe20003f05270 */
[----:B------:R-:W0:Y:S01]  /*07e0*/  LDCU UR15, c[0x0][0x44c] ;  /* 0x00008980ff0f77ac */ /* 0x000e220008000800 */
[----:B------:R-:W0:Y:S02]  /*07f0*/  LDCU UR16, c[0x0][0x3a8] ;  /* 0x00007500ff1077ac */ /* 0x000e240008000800 */
[----:B-1---5:R-:W-:-:S02]  /*0800*/  SEL R2, R4, R7, !P0 ;  /* 0x0000000704027207 */ /* 0x022fc40004000000 */
[----:B------:R-:W-:Y:S02]  /*0810*/  ISETP.NE.AND P0, PT, R14, 0x2, PT ;  /* 0x000000020e00780c */ /* 0x000fe40003f05270 */
[----:B------:R-:W-:-:S04]  /*0820*/  IABS R7, R2 ;  /* 0x0000000200077213 */ /* 0x000fc80000000000 */
[----:B------:R-:W1:Y:S01]  /*0830*/  I2F.U32.RP R12, R7 ;  /* 0x00000007000c7306 */ /* 0x000e620000209000 */
[----:B---3--:R-:W-:Y:S02]  /*0840*/  SEL R0, R4, R17, !P0 ;  /* 0x0000001104007207 */ /* 0x008fe40004000000 */
[----:B------:R-:W-:Y:S02]  /*0850*/  ISETP.NE.AND P0, PT, R14, 0x1, PT ;  /* 0x000000010e00780c */ /* 0x000fe40003f05270 */
[----:B------:R-:W-:-:S04]  /*0860*/  IABS R6, R0 ;  /* 0x0000000000067213 */ /* 0x000fc80000000000 */
[----:B------:R-:W3:Y:S07]  /*0870*/  I2F.U32.RP R11, R6 ;  /* 0x00000006000b7306 */ /* 0x000eee0000209000 */
[----:B------:R-:W2:Y:S01]  /*0880*/  @P0 LDC R4, c[0x0][0x390] ;  /* 0x0000e400ff040b82 */ /* 0x000ea20000000800 */
[----:B-1----:R-:W1:Y:S08]  /*0890*/  MUFU.RCP R12, R12 ;  /* 0x0000000c000c7308 */ /* 0x002e700000001000 */
[----:B---3--:R-:W-:Y:S01]  /*08a0*/  MUFU.RCP R11, R11 ;  /* 0x0000000b000b7308 */ /* 0x008fe20000001000 */
[----:B-1----:R-:W-:-:S07]  /*08b0*/  IADD3 R8, PT, PT, R12, 0xffffffe, RZ ;  /* 0x0ffffffe0c087810 */ /* 0x002fce0007ffe0ff */
[----:B------:R1:W3:Y:S02]  /*08c0*/  F2I.FTZ.U32.TRUNC.NTZ R9, R8 ;  /* 0x0000000800097305 */ /* 0x0002e4000021f000 */
[----:B-1----:R-:W-:Y:S02]  /*08d0*/  IMAD.MOV.U32 R8, RZ, RZ, RZ ;  /* 0x000000ffff087224 */ /* 0x002fe400078e00ff */
[----:B---3--:R-:W-:-:S04]  /*08e0*/  IMAD.MOV R10, RZ, RZ, -R9 ;  /* 0x000000ffff0a7224 */ /* 0x008fc800078e0a09 */
[----:B------:R-:W-:Y:S01]  /*08f0*/  IMAD R17, R10, R7, RZ ;  /* 0x000000070a117224 */ /* 0x000fe200078e02ff */
[----:B------:R-:W-:-:S03]  /*0900*/  IABS R10, R2 ;  /* 0x00000002000a7213 */ /* 0x000fc60000000000 */
[----:B------:R-:W-:Y:S01]  /*0910*/  IMAD.HI.U32 R8, R9, R17, R8 ;  /* 0x0000001109087227 */ /* 0x000fe200078e0008 */
[----:B------:R-:W-:Y:S02]  /*0920*/  MOV R9, R16 ;  /* 0x0000001000097202 */ /* 0x000fe40000000f00 */
[----:B------:R-:W-:Y:S01]  /*0930*/  IABS R16, R0 ;  /* 0x0000000000107213 */ /* 0x000fe20000000000 */
[----:B------:R-:W-:Y:S02]  /*0940*/  IMAD.MOV R10, RZ, RZ, -R10 ;  /* 0x000000ffff0a7224 */ /* 0x000fe400078e0a0a */
[----:B------:R-:W-:-:S04]  /*0950*/  IMAD.HI.U32 R8, R8, R9, RZ ;  /* 0x0000000908087227 */ /* 0x000fc800078e00ff */
[----:B------:R-:W-:Y:S01]  /*0960*/  IMAD R10, R8, R10, R9 ;  /* 0x0000000a080a7224 */ /* 0x000fe200078e0209 */
[----:B------:R-:W-:Y:S01]  /*0970*/  IADD3 R9, PT, PT, R11, 0xffffffe, RZ ;  /* 0x0ffffffe0b097810 */ /* 0x000fe20007ffe0ff */
[----:B------:R-:W-:-:S03]  /*0980*/  IMAD.MOV R16, RZ, RZ, -R16 ;  /* 0x000000ffff107224 */ /* 0x000fc600078e0a10 */
[----:B------:R-:W-:Y:S02]  /*0990*/  ISETP.GT.U32.AND P1, PT, R7, R10, PT ;  /* 0x0000000a0700720c */ /* 0x000fe40003f24070 */
[----:B------:R-:W1:Y:S11]  /*09a0*/  F2I.FTZ.U32.TRUNC.NTZ R9, R9 ;  /* 0x0000000900097305 */ /* 0x000e76000021f000 */
[----:B------:R-:W-:-:S02]  /*09b0*/  @!P1 IMAD.IADD R10, R10, 0x1, -R7 ;  /* 0x000000010a0a9824 */ /* 0x000fc400078e0a07 */
[----:B------:R-:W-:Y:S01]  /*09c0*/  @!P1 VIADD R8, R8, 0x1 ;  /* 0x0000000108089836 */ /* 0x000fe20000000000 */
[----:B------:R-:W-:Y:S02]  /*09d0*/  ISETP.NE.AND P1, PT, R2, RZ, PT ;  /* 0x000000ff0200720c */ /* 0x000fe40003f25270 */
[----:B------:R-:W-:Y:S02]  /*09e0*/  ISETP.GE.U32.AND P0, PT, R10, R7, PT ;  /* 0x000000070a00720c */ /* 0x000fe40003f06070 */
[----:B------:R-:W-:Y:S02]  /*09f0*/  LOP3.LUT R7, R20, R2, RZ, 0x3c, !PT ;  /* 0x0000000214077212 */ /* 0x000fe400078e3cff */
[----:B-1----:R-:W-:Y:S02]  /*0a00*/  IADD3 R11, PT, PT, RZ, -R9, RZ ;  /* 0x80000009ff0b7210 */ /* 0x002fe40007ffe0ff */
[----:B------:R-:W-:Y:S02]  /*0a10*/  ISETP.GE.AND P2, PT, R7, RZ, PT ;  /* 0x000000ff0700720c */ /* 0x000fe40003f46270 */
[----:B--2---:R-:W-:Y:S01]  /*0a20*/  IABS R10, R4 ;  /* 0x00000004000a7213 */ /* 0x004fe20000000000 */
[----:B------:R-:W-:-:S03]  /*0a30*/  IMAD R11, R11, R6, RZ ;  /* 0x000000060b0b7224 */ /* 0x000fc600078e02ff */
[----:B------:R-:W1:Y:S01]  /*0a40*/  I2F.U32.RP R12, R10 ;  /* 0x0000000a000c7306 */ /* 0x000e620000209000 */
[----:B------:R-:W-:-:S04]  /*0a50*/  @P0 VIADD R8, R8, 0x1 ;  /* 0x0000000108080836 */ /* 0x000fc80000000000 */
[----:B------:R-:W-:Y:S02]  /*0a60*/  IMAD.MOV.U32 R7, RZ, RZ, R8 ;  /* 0x000000ffff077224 */ /* 0x000fe400078e0008 */
[----:B------:R-:W-:Y:S02]  /*0a70*/  HFMA2 R8, -RZ, RZ, 0, 0 ;  /* 0x00000000ff087431 */ /* 0x000fe400000001ff */
[----:B------:R-:W-:Y:S01]  /*0a80*/  @!P2 IMAD.MOV R7, RZ, RZ, -R7 ;  /* 0x000000ffff07a224 */ /* 0x000fe200078e0a07 */
[----:B------:R-:W-:-:S04]  /*0a90*/  @!P1 LOP3.LUT R7, RZ, R2, RZ, 0x33, !PT ;  /* 0x00000002ff079212 */ /* 0x000fc800078e33ff */
[----:B------:R-:W-:Y:S01]  /*0aa0*/  IABS R14, R7 ;  /* 0x00000007000e7213 */ /* 0x000fe20000000000 */
[----:B-1----:R-:W1:Y:S01]  /*0ab0*/  MUFU.RCP R12, R12 ;  /* 0x0000000c000c7308 */ /* 0x002e620000001000 */
[----:B------:R-:W-:-:S04]  /*0ac0*/  IMAD.HI.U32 R8, R9, R11, R8 ;  /* 0x0000000b09087227 */ /* 0x000fc800078e0008 */
[----:B------:R-:W-:Y:S01]  /*0ad0*/  IMAD.MOV.U32 R9, RZ, RZ, R14 ;  /* 0x000000ffff097224 */ /* 0x000fe200078e000e */
[----:B------:R-:W-:-:S03]  /*0ae0*/  MOV R14, R16 ;  /* 0x00000010000e7202 */ /* 0x000fc60000000f00 */
[----:B------:R-:W-:-:S04]  /*0af0*/  IMAD.HI.U32 R11, R8, R9, RZ ;  /* 0x00000009080b7227 */ /* 0x000fc800078e00ff */
[----:B------:R-:W-:Y:S02]  /*0b00*/  IMAD R9, R11, R14, R9 ;  /* 0x0000000e0b097224 */ /* 0x000fe400078e0209 */
[----:B-1----:R-:W-:-:S03]  /*0b10*/  VIADD R8, R12, 0xffffffe ;  /* 0x0ffffffe0c087836 */ /* 0x002fc60000000000 */
[----:B------:R-:W-:Y:S02]  /*0b20*/  ISETP.GT.U32.AND P1, PT, R6, R9, PT ;  /* 0x000000090600720c */ /* 0x000fe40003f24070 */
[----:B------:R-:W-:-:S05]  /*0b30*/  IABS R12, R4 ;  /* 0x00000004000c7213 */ /* 0x000fca0000000000 */
[----:B------:R-:W-:-:S06]  /*0b40*/  IMAD.MOV R12, RZ, RZ, -R12 ;  /* 0x000000ffff0c7224 */ /* 0x000fcc00078e0a0c */
[----:B------:R-:W-:Y:S01]  /*0b50*/  @!P1 IMAD.IADD R9, R9, 0x1, -R6 ;  /* 0x0000000109099824 */ /* 0x000fe200078e0a06 */
[----:B------:R-:W-:Y:S02]  /*0b60*/  @!P1 IADD3 R11, PT, PT, R11, 0x1, RZ ;  /* 0x000000010b0b9810 */ /* 0x000fe40007ffe0ff */
[----:B------:R-:W-:Y:S02]  /*0b70*/  ISETP.NE.AND P1, PT, R0, RZ, PT ;  /* 0x000000ff0000720c */ /* 0x000fe40003f25270 */
[----:B------:R-:W-:Y:S02]  /*0b80*/  ISETP.GE.U32.AND P0, PT, R9, R6, PT ;  /* 0x000000060900720c */ /* 0x000fe40003f06070 */
[----:B------:R-:W-:Y:S01]  /*0b90*/  LOP3.LUT R6, R7, R0, RZ, 0x3c, !PT ;  /* 0x0000000007067212 */ /* 0x000fe200078e3cff */
[----:B------:R1:W2:Y:S03]  /*0ba0*/  F2I.FTZ.U32.TRUNC.NTZ R9, R8 ;  /* 0x0000000800097305 */ /* 0x0002a6000021f000 */
[----:B------:R-:W-:Y:S01]  /*0bb0*/  ISETP.GE.AND P2, PT, R6, RZ, PT ;  /* 0x000000ff0600720c */ /* 0x000fe20003f46270 */
[----:B-1----:R-:W-:-:S06]  /*0bc0*/  IMAD.MOV.U32 R8, RZ, RZ, RZ ;  /* 0x000000ffff087224 */ /* 0x002fcc00078e00ff */
[----:B------:R-:W-:Y:S02]  /*0bd0*/  @P0 VIADD R11, R11, 0x1 ;  /* 0x000000010b0b0836 */ /* 0x000fe40000000000 */
[----:B--2---:R-:W-:-:S04]  /*0be0*/  IMAD.MOV R17, RZ, RZ, -R9 ;  /* 0x000000ffff117224 */ /* 0x004fc800078e0a09 */
[----:B------:R-:W-:Y:S02]  /*0bf0*/  @!P2 IADD3 R11, PT, PT, -R11, RZ, RZ ;  /* 0x000000ff0b0ba210 */ /* 0x000fe40007ffe1ff */
[----:B------:R-:W-:Y:S01]  /*0c00*/  @!P1 LOP3.LUT R11, RZ, R0, RZ, 0x33, !PT ;  /* 0x00000000ff0b9212 */ /* 0x000fe200078e33ff */
[----:B------:R-:W-:-:S03]  /*0c10*/  IMAD R17, R17, R10, RZ ;  /* 0x0000000a11117224 */ /* 0x000fc600078e02ff */
[----:B------:R-:W-:Y:S01]  /*0c20*/  IABS R6, R11 ;  /* 0x0000000b00067213 */ /* 0x000fe20000000000 */
[----:B------:R-:W-:-:S03]  /*0c30*/  IMAD.HI.U32 R8, R9, R17, R8 ;  /* 0x0000001109087227 */ /* 0x000fc600078e0008 */
[----:B------:R-:W-:Y:S01]  /*0c40*/  MOV R9, R6 ;  /* 0x0000000600097202 */ /* 0x000fe20000000f00 */
[----:B------:R-:W-:Y:S02]  /*0c50*/  IMAD.MOV.U32 R6, RZ, RZ, R12 ;  /* 0x000000ffff067224 */ /* 0x000fe400078e000c */
[----:B------:R-:W-:Y:S02]  /*0c60*/  IMAD.MOV R17, RZ, RZ, -R7 ;  /* 0x000000ffff117224 */ /* 0x000fe400078e0a07 */
[----:B------:R-:W-:-:S04]  /*0c70*/  IMAD.HI.U32 R8, R8, R9, RZ ;  /* 0x0000000908087227 */ /* 0x000fc800078e00ff */
[----:B------:R-:W-:Y:S01]  /*0c80*/  IMAD R9, R8, R6, R9 ;  /* 0x0000000608097224 */ /* 0x000fe200078e0209 */
[----:B------:R-:W-:-:S04]  /*0c90*/  LOP3.LUT R6, R11, R4, RZ, 0x3c, !PT ;  /* 0x000000040b067212 */ /* 0x000fc800078e3cff */
[----:B------:R-:W-:Y:S02]  /*0ca0*/  ISETP.GT.U32.AND P1, PT, R10, R9, PT ;  /* 0x000000090a00720c */ /* 0x000fe40003f24070 */
[----:B------:R-:W-:-:S11]  /*0cb0*/  ISETP.GE.AND P2, PT, R6, RZ, PT ;  /* 0x000000ff0600720c */ /* 0x000fd60003f46270 */
[----:B------:R-:W-:Y:S01]  /*0cc0*/  @!P1 IMAD.IADD R9, R9, 0x1, -R10 ;  /* 0x0000000109099824 */ /* 0x000fe200078e0a0a */
[----:B------:R-:W-:Y:S02]  /*0cd0*/  @!P1 IADD3 R8, PT, PT, R8, 0x1, RZ ;  /* 0x0000000108089810 */ /* 0x000fe40007ffe0ff */
[----:B------:R-:W-:Y:S02]  /*0ce0*/  ISETP.NE.AND P1, PT, R4, RZ, PT ;  /* 0x000000ff0400720c */ /* 0x000fe40003f25270 */
[----:B------:R-:W-:Y:S01]  /*0cf0*/  ISETP.GE.U32.AND P0, PT, R9, R10, PT ;  /* 0x0000000a0900720c */ /* 0x000fe20003f06070 */
[----:B------:R-:W-:-:S04]  /*0d00*/  IMAD.MOV R9, RZ, RZ, -R11 ;  /* 0x000000ffff097224 */ /* 0x000fc800078e0a0b */
[----:B------:R-:W-:Y:S02]  /*0d10*/  IMAD R9, R0, R9, R7 ;  /* 0x0000000900097224 */ /* 0x000fe400078e0207 */
[----:B------:R-:W1:Y:S06]  /*0d20*/  LDC.64 R6, c[0x0][0x380] ;  /* 0x0000e000ff067b82 */ /* 0x000e6c0000000a00 */
[----:B------:R-:W-:-:S05]  /*0d30*/  @P0 VIADD R8, R8, 0x1 ;  /* 0x0000000108080836 */ /* 0x000fca0000000000 */
[----:B------:R-:W-:Y:S01]  /*0d40*/  MOV R10, R8 ;  /* 0x00000008000a7202 */ /* 0x000fe20000000f00 */
[----:B------:R-:W-:Y:S02]  /*0d50*/  IMAD R8, R2, R17, R20 ;  /* 0x0000001102087224 */ /* 0x000fe400078e0214 */
[----:B------:R-:W-:Y:S02]  /*0d60*/  IMAD.IADD R20, R20, 0x1, R13 ;  /* 0x0000000114147824 */ /* 0x000fe400078e020d */
[----:B------:R-:W-:Y:S01]  /*0d70*/  @!P2 IMAD.MOV R10, RZ, RZ, -R10 ;  /* 0x000000ffff0aa224 */ /* 0x000fe200078e0a0a */
[----:B------:R-:W-:Y:S01]  /*0d80*/  @!P1 LOP3.LUT R10, RZ, R4, RZ, 0x33, !PT ;  /* 0x00000004ff0a9212 */ /* 0x000fe200078e33ff */
[----:B------:R-:W-:Y:S01]  /*0d90*/  IMAD R12, R8, UR12, RZ ;  /* 0x0000000c080c7c24 */ /* 0x000fe2000f8e02ff */
[----:B------:R-:W-:Y:S02]  /*0da0*/  ISETP.GE.AND P0, PT, R20, R15, PT ;  /* 0x0000000f1400720c */ /* 0x000fe40003f06270 */
[----:B------:R-:W-:Y:S01]  /*0db0*/  IADD3 R8, PT, PT, -R10, RZ, RZ ;  /* 0x000000ff0a087210 */ /* 0x000fe20007ffe1ff */
[----:B------:R-:W-:-:S04]  /*0dc0*/  IMAD R12, R9, UR13, R12 ;  /* 0x0000000d090c7c24 */ /* 0x000fc8000f8e020c */
[----:B------:R-:W-:-:S04]  /*0dd0*/  IMAD R11, R4, R8, R11 ;  /* 0x00000008040b7224 */ /* 0x000fc800078e020b */
[----:B------:R-:W-:-:S04]  /*0de0*/  IMAD R8, R11, UR14, R12 ;  /* 0x0000000e0b087c24 */ /* 0x000fc8000f8e020c */
[----:B0-----:R-:W-:-:S04]  /*0df0*/  IMAD R9, R5, UR15, R8 ;  /* 0x0000000f05097c24 */ /* 0x001fc8000f8e0208 */
[----:B------:R-:W-:-:S04]  /*0e00*/  IMAD R9, R10, UR16, R9 ;  /* 0x000000100a097c24 */ /* 0x000fc8000f8e0209 */
[----:B-1----:R-:W-:-:S05]  /*0e10*/  IMAD.WIDE R6, R9, 0x2, R6 ;  /* 0x0000000209067825 */ /* 0x002fca00078e0206 */
[----:B----4-:R0:W-:Y:S01]  /*0e20*/  STG.E.U16 desc[UR6][R6.64], R3 ;  /* 0x0000000306007986 */ /* 0x0101e2000c101506 */
[----:B------:R-:W-:Y:S05]  /*0e30*/  @P0 EXIT ;  /* 0x000000000000094d */ /* 0x000fea0003800000 */
[----:B------:R-:W-:Y:S02]  /*0e40*/  ISETP.NE.AND P1, PT, RZ, UR5, PT ;  /* 0x00000005ff007c0c */ /* 0x000fe4000bf25270 */
[----:B------:R-:W-:-:S11]  /*0e50*/  SHF.R.S32.HI R21, RZ, 0x1f, R20 ;  /* 0x0000001fff157819 */ /* 0x000fd60000011414 */
        /* <DEDUP_REMOVED lines=10> */
[----:B------:R-:W-:Y:S02]  /*0f00*/  IADD3 R9, PT, PT, RZ, -R16, RZ ;  /* 0x80000010ff097210 */ /* 0x000fe40007ffe0ff */
[----:B------:R-:W-:-:S05]  /*0f10*/  ISETP.NE.U32.AND P2, PT, R16, RZ, PT ;  /* 0x000000ff1000720c */ /* 0x000fca0003f45070 */
[----:B0-----:R-:W0:Y:S02]  /*0f20*/  MUFU.RCP R3, R3 ;  /* 0x0000000300037308 */ /* 0x001e240000001000 */
[----:B0-----:R-:W-:Y:S02]  /*0f30*/  VIADD R6, R3, 0xffffffe ;  /* 0x0ffffffe03067836 */ /* 0x001fe40000000000 */
[----:B------:R-:W-:-:S04]  /*0f40*/  IMAD.MOV.U32 R3, RZ, RZ, RZ ;  /* 0x000000ffff037224 */ /* 0x000fc800078e00ff */
[----:B------:R0:W1:Y:S02]  /*0f50*/  F2I.FTZ.U32.TRUNC.NTZ R7, R6 ;  /* 0x0000000600077305 */ /* 0x000064000021f000 */
[----:B0-----:R-:W-:Y:S02]  /*0f60*/  IMAD.MOV.U32 R6, RZ, RZ, RZ ;  /* 0x000000ffff067224 */ /* 0x001fe400078e00ff */
        /* <DEDUP_REMOVED lines=10> */
[----:B------:R-:W-:Y:S01]  /*1010*/  @P1 VIADD R8, R8, 0x1 ;  /* 0x0000000108081836 */ /* 0x000fe20000000000 */
[----:B------:R-:W-:-:S04]  /*1020*/  @!P2 LOP3.LUT R8, RZ, R16, RZ, 0x33, !PT ;  /* 0x00000010ff08a212 */ /* 0x000fc800078e33ff */
[----:B------:R-:W-:-:S05]  /*1030*/  IADD3 R7, PT, PT, -R8, RZ, RZ ;  /* 0x000000ff08077210 */ /* 0x000fca0007ffe1ff */
[----:B------:R-:W-:Y:S01]  /*1040*/  IMAD R6, R16, R7, R20 ;  /* 0x0000000710067224 */ /* 0x000fe200078e0214 */
[----:B------:R-:W-:Y:S06]  /*1050*/  BRA `(.L_x_403) ;  /* 0x0000000000287947 */ /* 0x000fec0003800000 */
.L_x_402:
[----:B------:R-:W-:Y:S01]  /*1060*/  MOV R12, R20 ;  /* 0x00000014000c7202 */ /* 0x000fe20000000f00 */
[----:B------:R-:W-:Y:S01]  /*1070*/  IMAD.MOV.U32 R3, RZ, RZ, R21 ;  /* 0x000000ffff037224 */ /* 0x000fe200078e0015 */
[----:B------:R-:W-:-:S07]  /*1080*/  MOV R6, 0x10a0 ;  /* 0x000010a000067802 */ /* 0x000fce0000000f00 */
[----:B-----5:R-:W-:Y:S05]  /*1090*/  CALL.REL.NOINC `($__internal_4_$__cuda_sm20_div_s64) ;  /* 0x0000008c00387944 */ /* 0x020fea0003c00000 */
[----:B------:R-:W-:-:S05]  /*10a0*/  IADD3 R3, P0, PT, RZ, -R8, RZ ;  /* 0x80000008ff037210 */ /* 0x000fca0007f1e0ff */
[----:B------:R-:W-:-:S04]  /*10b0*/  IMAD.X R7, RZ, RZ, ~R9, P0 ;  /* 0x000000ffff077224 */ /* 0x000fc800000e0e09 */
[----:B------:R-:W-:Y:S02]  /*10c0*/  IMAD R10, R7, R16, RZ ;  /* 0x00000010070a7224 */ /* 0x000fe400078e02ff */
[----:B------:R-:W-:-:S04]  /*10d0*/  IMAD.WIDE.U32 R6, R16, R3, R20 ;  /* 0x0000000310067225 */ /* 0x000fc800078e0014 */
[----:B------:R-:W-:-:S05]  /*10e0*/  IMAD R3, R17, R3, R10 ;  /* 0x0000000311037224 */ /* 0x000fca00078e020a */
[----:B------:R-:W-:-:S07]  /*10f0*/  IADD3 R3, PT, PT, R7, R3, RZ ;  /* 0x0000000307037210 */ /* 0x000fce0007ffe0ff */
.L_x_403:
[----:B------:R-:W-:Y:S05]  /*1100*/  BSYNC.RECONVERGENT B0 ;  /* 0x0000000000007941 */ /* 0x000fea0003800200 */
.L_x_401:
[----:B------:R-:W-:Y:S01]  /*1110*/  IADD3 R6, P0, PT, R6, UR10, RZ ;  /* 0x0000000a06067c10 */ /* 0x000fe2000ff1e0ff */
[----:B-----5:R-:W-:-:S03]  /*1120*/  IMAD R9, R9, R22, RZ ;  /* 0x0000001609097224 */ /* 0x020fc600078e02ff */
[----:B------:R-:W-:Y:S01]  /*1130*/  IADD3.X R7, PT, PT, R3, UR11, RZ, P0, !PT ;  /* 0x0000000b03077c10 */ /* 0x000fe200087fe4ff */
[-C--:B------:R-:W-:Y:S02]  /*1140*/  IMAD R3, R23, R8.reuse, R9 ;  /* 0x0000000817037224 */ /* 0x080fe400078e0209 */
[----:B------:R-:W-:-:S04]  /*1150*/  IMAD.WIDE.U32 R8, R22, R8, R6 ;  /* 0x0000000816087225 */ /* 0x000fc800078e0006 */
[----:B------:R-:W-:-:S07]  /*1160*/  IMAD.IADD R3, R9, 0x1, R3 ;  /* 0x0000000109037824 */ /* 0x000fce00078e0203 */
.L_x_400:
[C---:B------:R-:W-:Y:S01]  /*1170*/  LEA R10, P0, R8.reuse, UR8, 0x1 ;  /* 0x00000008080a7c11 */ /* 0x040fe2000f8008ff */
[----:B------:R-:W0:Y:S03]  /*1180*/  LDCU UR12, c[0x0][0x3c0] ;  /* 0x00007800ff0c77ac */ /* 0x000e260008000800 */
[----:B------:R-:W-:Y:S01]  /*1190*/  LEA.HI.X R11, R8, UR9, R3, 0x1, P0 ;  /* 0x00000009080b7c11 */ /* 0x000fe200080f0c03 */
[----:B------:R-:W1:Y:S04]  /*11a0*/  LDCU UR13, c[0x0][0x3b8] ;  /* 0x00007700ff0d77ac */ /* 0x000e680008000800 */
[----:B------:R2:W3:Y:S01]  /*11b0*/  LD.E.U16 R3, desc[UR6][R10.64] ;  /* 0x000000060a037980 */ /* 0x0004e2000c101500 */
[----:B------:R-:W-:Y:S01]  /*11c0*/  IABS R7, R2 ;  /* 0x0000000200077213 */ /* 0x000fe20000000000 */
[----:B------:R-:W4:Y:S01]  /*11d0*/  LDCU UR14, c[0x0][0x3b0] ;  /* 0x00007600ff0e77ac */ /* 0x000f220008000800 */
[----:B------:R-:W-:-:S02]  /*11e0*/  IABS R16, R20 ;  /* 0x0000001400107213 */ /* 0x000fc40000000000 */
[----:B------:R-:W5:Y:S01]  /*11f0*/  I2F.U32.RP R12, R7 ;  /* 0x00000007000c7306 */ /* 0x000f620000209000 */
[----:B------:R-:W-:Y:S01]  /*1200*/  IABS R6, R0 ;  /* 0x0000000000067213 */ /* 0x000fe20000000000 */
[----:B------:R-:W4:Y:S01]  /*1210*/  LDCU UR15, c[0x0][0x44c] ;  /* 0x00008980ff0f77ac */ /* 0x000f220008000800 */
[----:B------:R-:W-:Y:S01]  /*1220*/  IABS R17, R2 ;  /* 0x0000000200117213 */ /* 0x000fe20000000000 */
[----:B------:R-:W4:Y:S04]  /*1230*/  LDCU UR16, c[0x0][0x3a8] ;  /* 0x00007500ff1077ac */ /* 0x000f280008000800 */
[----:B-----5:R-:W5:Y:S02]  /*1240*/  MUFU.RCP R12, R12 ;  /* 0x0000000c000c7308 */ /* 0x020f640000001000 */
[----:B-----5:R-:W-:-:S06]  /*1250*/  VIADD R8, R12, 0xffffffe ;  /* 0x0ffffffe0c087836 */ /* 0x020fcc0000000000 */
[----:B------:R5:W0:Y:S02]  /*1260*/  F2I.FTZ.U32.TRUNC.NTZ R9, R8 ;  /* 0x0000000800097305 */ /* 0x000a24000021f000 */
[----:B-----5:R-:W-:Y:S01]  /*1270*/  IMAD.MOV.U32 R8, RZ, RZ, RZ ;  /* 0x000000ffff087224 */ /* 0x020fe200078e00ff */
[----:B0-----:R-:W-:-:S05]  /*1280*/  IADD3 R14, PT, PT, RZ, -R9, RZ ;  /* 0x80000009ff0e7210 */ /* 0x001fca0007ffe0ff */
[----:B--2---:R-:W-:Y:S02]  /*1290*/  IMAD R11, R14, R7, RZ ;  /* 0x000000070e0b7224 */ /* 0x004fe400078e02ff */
[----:B------:R-:W0:Y:S02]  /*12a0*/  I2F.U32.RP R14, R6 ;  /* 0x00000006000e7306 */ /* 0x000e240000209000 */
[----:B------:R-:W-:Y:S01]  /*12b0*/  IMAD.HI.U32 R10, R9, R11, R8 ;  /* 0x0000000b090a7227 */ /* 0x000fe200078e0008 */
[----:B------:R-:W-:-:S03]  /*12c0*/  IADD3 R11, PT, PT, RZ, -R17, RZ ;  /* 0x80000011ff0b7210 */ /* 0x000fc60007ffe0ff */
[----:B------:R-:W-:Y:S01]  /*12d0*/  IMAD.MOV.U32 R9, RZ, RZ, R16 ;  /* 0x000000ffff097224 */ /* 0x000fe200078e0010 */
[----:B------:R-:W-:-:S03]  /*12e0*/  IABS R16, R0 ;  /* 0x0000000000107213 */ /* 0x000fc60000000000 */
[----:B------:R-:W-:-:S04]  /*12f0*/  IMAD.HI.U32 R8, R10, R9, RZ ;  /* 0x000000090a087227 */ /* 0x000fc800078e00ff */
[----:B------:R-:W-:Y:S01]  /*1300*/  IMAD R10, R8, R11, R9 ;  /* 0x0000000b080a7224 */ /* 0x000fe200078e0209 */
[----:B0-----:R-:W0:Y:S04]  /*1310*/  MUFU.RCP R14, R14 ;  /* 0x0000000e000e7308 */ /* 0x001e280000001000 */
[----:B------:R-:W-:-:S13]  /*1320*/  ISETP.GT.U32.AND P1, PT, R7, R10, PT ;  /* 0x0000000a0700720c */ /* 0x000fda0003f24070 */
[----:B------:R-:W-:Y:S01]  /*1330*/  @!P1 IMAD.IADD R10, R10, 0x1, -R7 ;  /* 0x000000010a0a9824 */ /* 0x000fe200078e0a07 */
[----:B------:R-:W-:Y:S01]  /*1340*/  @!P1 IADD3 R8, PT, PT, R8, 0x1, RZ ;  /* 0x0000000108089810 */ /* 0x000fe20007ffe0ff */
[----:B0-----:R-:W-:Y:S01]  /*1350*/  VIADD R9, R14, 0xffffffe ;  /* 0x0ffffffe0e097836 */ /* 0x001fe20000000000 */
[----:B------:R-:W-:Y:S02]  /*1360*/  ISETP.NE.AND P1, PT, R2, RZ, PT ;  /* 0x000000ff0200720c */ /* 0x000fe40003f25270 */
[----:B------:R-:W-:Y:S02]  /*1370*/  ISETP.GE.U32.AND P0, PT, R10, R7, PT ;  /* 0x000000070a00720c */ /* 0x000fe40003f06070 */
[----:B------:R-:W-:Y:S01]  /*1380*/  LOP3.LUT R7, R20, R2, RZ, 0x3c, !PT ;  /* 0x0000000214077212 */ /* 0x000fe200078e3cff */
[----:B------:R-:W0:Y:S01]  /*1390*/  F2I.FTZ.U32.TRUNC.NTZ R9, R9 ;  /* 0x0000000900097305 */ /* 0x000e22000021f000 */
[----:B------:R-:W-:Y:S02]  /*13a0*/  IABS R10, R4 ;  /* 0x00000004000a7213 */ /* 0x000fe40000000000 */
[----:B------:R-:W-:-:S05]  /*13b0*/  ISETP.GE.AND P2, PT, R7, RZ, PT ;  /* 0x000000ff0700720c */ /* 0x000fca0003f46270 */
[----:B------:R-:W2:Y:S02]  /*13c0*/  I2F.U32.RP R12, R10 ;  /* 0x0000000a000c7306 */ /* 0x000ea40000209000 */
[----:B------:R-:W-:-:S05]  /*13d0*/  @P0 VIADD R8, R8, 0x1 ;  /* 0x0000000108080836 */ /* 0x000fca0000000000 */
[----:B------:R-:W-:Y:S01]  /*13e0*/  MOV R7, R8 ;  /* 0x0000000800077202 */ /* 0x000fe20000000f00 */
[----:B0-----:R-:W-:Y:S02]  /*13f0*/  IMAD.MOV R11, RZ, RZ, -R9 ;  /* 0x000000ffff0b7224 */ /* 0x001fe400078e0a09 */
[----:B------:R-:W-:Y:S02]  /*1400*/  IMAD.MOV.U32 R8, RZ, RZ, RZ ;  /* 0x000000ffff087224 */ /* 0x000fe400078e00ff */
[----:B------:R-:W-:Y:S01]  /*1410*/  @!P2 IMAD.MOV R7, RZ, RZ, -R7 ;  /* 0x000000ffff07a224 */ /* 0x000fe200078e0a07 */
[----:B------:R-:W-:Y:S01]  /*1420*/  @!P1 LOP3.LUT R7, RZ, R2, RZ, 0x33, !PT ;  /* 0x00000002ff079212 */ /* 0x000fe200078e33ff */
[----:B------:R-:W-:Y:S01]  /*1430*/  IMAD R11, R11, R6, RZ ;  /* 0x000000060b0b7224 */ /* 0x000fe200078e02ff */
[----:B--2---:R-:W0:Y:S02]  /*1440*/  MUFU.RCP R12, R12 ;  /* 0x0000000c000c7308 */ /* 0x004e240000001000 */
[----:B------:R-:W-:Y:S01]  /*1450*/  IABS R14, R7 ;  /* 0x00000007000e7213 */ /* 0x000fe20000000000 */
[----:B------:R-:W-:Y:S01]  /*1460*/  IMAD.HI.U32 R11, R9, R11, R8 ;  /* 0x0000000b090b7227 */ /* 0x000fe200078e0008 */
[----:B------:R-:W-:-:S03]  /*1470*/  IADD3 R9, PT, PT, RZ, -R16, RZ ;  /* 0x80000010ff097210 */ /* 0x000fc60007ffe0ff */
[----:B------:R-:W-:Y:S01]  /*1480*/  IMAD.MOV.U32 R8, RZ, RZ, R14 ;  /* 0x000000ffff087224 */ /* 0x000fe200078e000e */
[----:B------:R-:W-:-:S03]  /*1490*/  IABS R14, R4 ;  /* 0x00000004000e7213 */ /* 0x000fc60000000000 */
[----:B------:R-:W-:-:S04]  /*14a0*/  IMAD.HI.U32 R11, R11, R8, RZ ;  /* 0x000000080b0b7227 */ /* 0x000fc800078e00ff */
[----:B------:R-:W-:Y:S01]  /*14b0*/  IMAD R9, R11, R9, R8 ;  /* 0x000000090b097224 */ /* 0x000fe200078e0208 */
[----:B0-----:R-:W-:-:S04]  /*14c0*/  IADD3 R8, PT, PT, R12, 0xffffffe, RZ ;  /* 0x0ffffffe0c087810 */ /* 0x001fc80007ffe0ff */
[----:B------:R-:W-:-:S13]  /*14d0*/  ISETP.GT.U32.AND P1, PT, R6, R9, PT ;  /* 0x000000090600720c */ /* 0x000fda0003f24070 */
[----:B------:R-:W-:Y:S02]  /*14e0*/  @!P1 IMAD.IADD R9, R9, 0x1, -R6 ;  /* 0x0000000109099824 */ /* 0x000fe400078e0a06 */
[----:B------:R-:W-:Y:S01]  /*14f0*/  @!P1 VIADD R11, R11, 0x1 ;  /* 0x000000010b0b9836 */ /* 0x000fe20000000000 */
[----:B------:R-:W-:Y:S02]  /*1500*/  ISETP.NE.AND P1, PT, R0, RZ, PT ;  /* 0x000000ff0000720c */ /* 0x000fe40003f25270 */
[----:B------:R-:W-:Y:S02]  /*1510*/  ISETP.GE.U32.AND P0, PT, R9, R6, PT ;  /* 0x000000060900720c */ /* 0x000fe40003f06070 */
[----:B------:R-:W-:Y:S01]  /*1520*/  LOP3.LUT R6, R7, R0, RZ, 0x3c, !PT ;  /* 0x0000000007067212 */ /* 0x000fe200078e3cff */
[----:B------:R0:W2:Y:S03]  /*1530*/  F2I.FTZ.U32.TRUNC.NTZ R9, R8 ;  /* 0x0000000800097305 */ /* 0x0000a6000021f000 */
[----:B------:R-:W-:Y:S01]  /*1540*/  ISETP.GE.AND P2, PT, R6, RZ, PT ;  /* 0x000000ff0600720c */ /* 0x000fe20003f46270 */
[----:B0-----:R-:W-:-:S06]  /*1550*/  IMAD.MOV.U32 R8, RZ, RZ, RZ ;  /* 0x000000ffff087224 */ /* 0x001fcc00078e00ff */
[----:B------:R-:W-:Y:S01]  /*1560*/  @P0 VIADD R11, R11, 0x1 ;  /* 0x000000010b0b0836 */ /* 0x000fe20000000000 */
[----:B--2---:R-:W-:-:S05]  /*1570*/  IADD3 R17, PT, PT, RZ, -R9, RZ ;  /* 0x80000009ff117210 */ /* 0x004fca0007ffe0ff */
[----:B------:R-:W-:Y:S01]  /*1580*/  @!P2 IMAD.MOV R11, RZ, RZ, -R11 ;  /* 0x000000ffff0ba224 */ /* 0x000fe200078e0a0b */
[----:B------:R-:W-:Y:S01]  /*1590*/  @!P1 LOP3.LUT R11, RZ, R0, RZ, 0x33, !PT ;  /* 0x00000000ff0b9212 */ /* 0x000fe200078e33ff */
[----:B------:R-:W-:-:S03]  /*15a0*/  IMAD R17, R17, R10, RZ ;  /* 0x0000000a11117224 */ /* 0x000fc600078e02ff */
[----:B------:R-:W-:Y:S01]  /*15b0*/  IABS R12, R11 ;  /* 0x0000000b000c7213 */ /* 0x000fe20000000000 */
[----:B------:R-:W-:Y:S01]  /*15c0*/  IMAD.HI.U32 R6, R9, R17, R8 ;  /* 0x0000001109067227 */ /* 0x000fe200078e0008 */
[----:B------:R-:W-:-:S03]  /*15d0*/  IADD3 R8, PT, PT, RZ, -R14, RZ ;  /* 0x8000000eff087210 */ /* 0x000fc60007ffe0ff */
[----:B------:R-:W-:Y:S02]  /*15e0*/  IMAD.MOV.U32 R9, RZ, RZ, R12 ;  /* 0x000000ffff097224 */ /* 0x000fe400078e000c */
[----:B------:R-:W-:Y:S02]  /*15f0*/  IMAD.MOV R17, RZ, RZ, -R7 ;  /* 0x000000ffff117224 */ /* 0x000fe400078e0a07 */
[----:B------:R-:W-:-:S04]  /*1600*/  IMAD.HI.U32 R6, R6, R9, RZ ;  /* 0x0000000906067227 */ /* 0x000fc800078e00ff */
[----:B------:R-:W-:Y:S01]  /*1610*/  IMAD R9, R6, R8, R9 ;  /* 0x0000000806097224 */ /* 0x000fe200078e0209 */
[----:B------:R-:W-:-:S04]  /*1620*/  LOP3.LUT R8, R11, R4, RZ, 0x3c, !PT ;  /* 0x000000040b087212 */ /* 0x000fc800078e3cff */
[----:B------:R-:W-:Y:S02]  /*1630*/  ISETP.GT.U32.AND P1, PT, R10, R9, PT ;  /* 0x000000090a00720c */ /* 0x000fe40003f24070 */
[----:B------:R-:W-:Y:S01]  /*1640*/  ISETP.GE.AND P2, PT, R8, RZ, PT ;  /* 0x000000ff0800720c */ /* 0x000fe20003f46270 */
[--C-:B------:R-:W-:Y:S02]  /*1650*/  IMAD R8, R2, R17, R20.reuse ;  /* 0x0000001102087224 */ /* 0x100fe400078e0214 */
[----:B------:R-:W-:Y:S02]  /*1660*/  IMAD.IADD R20, R13, 0x1, R20 ;  /* 0x000000010d147824 */ /* 0x000fe400078e0214 */
[----:B------:R-:W-:-:S06]  /*1670*/  IMAD R12, R8, UR12, RZ ;  /* 0x0000000c080c7c24 */ /* 0x000fcc000f8e02ff */
[----:B------:R-:W-:Y:S01]  /*1680*/  @!P1 IMAD.IADD R9, R9, 0x1, -R10 ;  /* 0x0000000109099824 */ /* 0x000fe200078e0a0a */
[----:B------:R-:W-:Y:S02]  /*1690*/  @!P1 IADD3 R6, PT, PT, R6, 0x1, RZ ;  /* 0x0000000106069810 */ /* 0x000fe40007ffe0ff */
[----:B------:R-:W-:Y:S02]  /*16a0*/  ISETP.NE.AND P1, PT, R4, RZ, PT ;  /* 0x000000ff0400720c */ /* 0x000fe40003f25270 */
[----:B------:R-:W-:Y:S01]  /*16b0*/  ISETP.GE.U32.AND P0, PT, R9, R10, PT ;  /* 0x0000000a0900720c */ /* 0x000fe20003f06070 */
[----:B------:R-:W-:-:S04]  /*16c0*/  IMAD.MOV R9, RZ, RZ, -R11 ;  /* 0x000000ffff097224 */ /* 0x000fc800078e0a0b */
[----:B------:R-:W-:-:S04]  /*16d0*/  IMAD R9, R0, R9, R7 ;  /* 0x0000000900097224 */ /* 0x000fc800078e0207 */
[----:B-1----:R-:W-:-:S04]  /*16e0*/  IMAD R12, R9, UR13, R12 ;  /* 0x0000000d090c7c24 */ /* 0x002fc8000f8e020c */
[----:B------:R-:W-:Y:S01]  /*16f0*/  @P0 VIADD R6, R6, 0x1 ;  /* 0x0000000106060836 */ /* 0x000fe20000000000 */
[----:B------:R-:W-:-:S04]  /*1700*/  ISETP.GE.AND P0, PT, R20, R15, PT ;  /* 0x0000000f1400720c */ /* 0x000fc80003f06270 */
[----:B------:R-:W-:Y:S02]  /*1710*/  MOV R10, R6 ;  /* 0x00000006000a7202 */ /* 0x000fe40000000f00 */
[----:B------:R-:W0:Y:S03]  /*1720*/  LDC.64 R6, c[0x0][0x380] ;  /* 0x0000e000ff067b82 */ /* 0x000e260000000a00 */
[----:B------:R-:W-:Y:S01]  /*1730*/  @!P2 IMAD.MOV R10, RZ, RZ, -R10 ;  /* 0x000000ffff0aa224 */ /* 0x000fe200078e0a0a */
[----:B------:R-:W-:-:S04]  /*1740*/  @!P1 LOP3.LUT R10, RZ, R4, RZ, 0x33, !PT ;  /* 0x00000004ff0a9212 */ /* 0x000fc800078e33ff */
[----:B------:R-:W-:-:S05]  /*1750*/  IADD3 R8, PT, PT, -R10, RZ, RZ ;  /* 0x000000ff0a087210 */ /* 0x000fca0007ffe1ff */
[----:B------:R-:W-:-:S04]  /*1760*/  IMAD R11, R4, R8, R11 ;  /* 0x00000008040b7224 */ /* 0x000fc800078e020b */
[----:B----4-:R-:W-:-:S04]  /*1770*/  IMAD R8, R11, UR14, R12 ;  /* 0x0000000e0b087c24 */ /* 0x010fc8000f8e020c */
[----:B------:R-:W-:-:S04]  /*1780*/  IMAD R9, R5, UR15, R8 ;  /* 0x0000000f05097c24 */ /* 0x000fc8000f8e0208 */
[----:B------:R-:W-:-:S04]  /*1790*/  IMAD R9, R10, UR16, R9 ;  /* 0x000000100a097c24 */ /* 0x000fc8000f8e0209 */
[----:B0-----:R-:W-:-:S05]  /*17a0*/  IMAD.WIDE R6, R9, 0x2, R6 ;  /* 0x0000000209067825 */ /* 0x001fca00078e0206 */
[----:B---3--:R0:W-:Y:S01]  /*17b0*/  STG.E.U16 desc[UR6][R6.64], R3 ;  /* 0x0000000306007986 */ /* 0x0081e2000c101506 */
        /* <DEDUP_REMOVED lines=35> */
.L_x_406:
        /* <DEDUP_REMOVED lines=10> */
.L_x_407:
[----:B------:R-:W-:Y:S05]  /*1a90*/  BSYNC.RECONVERGENT B0 ;  /* 0x0000000000007941 */ /* 0x000fea0003800200 */
.L_x_405:
[----:B------:R-:W-:Y:S01]  /*1aa0*/  IADD3 R6, P0, PT, R6, UR10, RZ ;  /* 0x0000000a06067c10 */ /* 0x000fe2000ff1e0ff */
[----:B-----5:R-:W-:-:S03]  /*1ab0*/  IMAD R9, R9, R22, RZ ;  /* 0x0000001609097224 */ /* 0x020fc600078e02ff */
[----:B------:R-:W-:Y:S01]  /*1ac0*/  IADD3.X R7, PT, PT, R3, UR11, RZ, P0, !PT ;  /* 0x0000000b03077c10 */ /* 0x000fe200087fe4ff */
[-C--:B------:R-:W-:Y:S02]  /*1ad0*/  IMAD R3, R23, R8.reuse, R9 ;  /* 0x0000000817037224 */ /* 0x080fe400078e0209 */
[----:B------:R-:W-:-:S04]  /*1ae0*/  IMAD.WIDE.U32 R8, R22, R8, R6 ;  /* 0x0000000816087225 */ /* 0x000fc800078e0006 */
[----:B------:R-:W-:-:S07]  /*1af0*/  IMAD.IADD R3, R9, 0x1, R3 ;  /* 0x0000000109037824 */ /* 0x000fce00078e0203 */
.L_x_404:
        /* <DEDUP_REMOVED lines=136> */
.L_x_410:
        /* <DEDUP_REMOVED lines=10> */
.L_x_411:
[----:B------:R-:W-:Y:S05]  /*2420*/  BSYNC.RECONVERGENT B0 ;  /* 0x0000000000007941 */ /* 0x000fea0003800200 */
.L_x_409:
[----:B------:R-:W-:Y:S01]  /*2430*/  IADD3 R6, P0, PT, R6, UR10, RZ ;  /* 0x0000000a06067c10 */ /* 0x000fe2000ff1e0ff */
[----:B-----5:R-:W-:-:S03]  /*2440*/  IMAD R9, R9, R22, RZ ;  /* 0x0000001609097224 */ /* 0x020fc600078e02ff */
[----:B------:R-:W-:Y:S01]  /*2450*/  IADD3.X R7, PT, PT, R3, UR11, RZ, P0, !PT ;  /* 0x0000000b03077c10 */ /* 0x000fe200087fe4ff */
[-C--:B------:R-:W-:Y:S02]  /*2460*/  IMAD R3, R23, R8.reuse, R9 ;  /* 0x0000000817037224 */ /* 0x080fe400078e0209 */
[----:B------:R-:W-:-:S04]  /*2470*/  IMAD.WIDE.U32 R8, R22, R8, R6 ;  /* 0x0000000816087225 */ /* 0x000fc800078e0006 */
[----:B------:R-:W-:-:S07]  /*2480*/  IMAD.IADD R3, R9, 0x1, R3 ;  /* 0x0000000109037824 */ /* 0x000fce00078e0203 */
.L_x_408:
        /* <DEDUP_REMOVED lines=136> */
.L_x_414:
        /* <DEDUP_REMOVED lines=10> */
.L_x_415:
[----:B------:R-:W-:Y:S05]  /*2db0*/  BSYNC.RECONVERGENT B0 ;  /* 0x0000000000007941 */ /* 0x000fea0003800200 */
.L_x_413:
[----:B------:R-:W-:Y:S01]  /*2dc0*/  IADD3 R6, P0, PT, R6, UR10, RZ ;  /* 0x0000000a06067c10 */ /* 0x000fe2000ff1e0ff */
[----:B-----5:R-:W-:-:S03]  /*2dd0*/  IMAD R9, R9, R22, RZ ;  /* 0x0000001609097224 */ /* 0x020fc600078e02ff */
[----:B------:R-:W-:Y:S01]  /*2de0*/  IADD3.X R7, PT, PT, R3, UR11, RZ, P0, !PT ;  /* 0x0000000b03077c10 */ /* 0x000fe200087fe4ff */
[-C--:B------:R-:W-:Y:S02]  /*2df0*/  IMAD R3, R23, R8.reuse, R9 ;  /* 0x0000000817037224 */ /* 0x080fe400078e0209 */
[----:B------:R-:W-:-:S04]  /*2e00*/  IMAD.WIDE.U32 R8, R22, R8, R6 ;  /* 0x0000000816087225 */ /* 0x000fc800078e0006 */
[----:B------:R-:W-:-:S07]  /*2e10*/  IMAD.IADD R3, R9, 0x1, R3 ;  /* 0x0000000109037824 */ /* 0x000fce00078e0203 */
.L_x_412:
        /* <DEDUP_REMOVED lines=136> */
.L_x_418:
        /* <DEDUP_REMOVED lines=10> */
.L_x_419:
[----:B------:R-:W-:Y:S05]  /*3740*/  BSYNC.RECONVERGENT B0 ;  /* 0x0000000000007941 */ /* 0x000fea0003800200 */
.L_x_417:
[----:B------:R-:W-:Y:S01]  /*3750*/  IADD3 R6, P0, PT, R6, UR10, RZ ;  /* 0x0000000a06067c10 */ /* 0x000fe2000ff1e0ff */
[----:B-----5:R-:W-:-:S03]  /*3760*/  IMAD R9, R9, R22, RZ ;  /* 0x0000001609097224 */ /* 0x020fc600078e02ff */
[----:B------:R-:W-:Y:S01]  /*3770*/  IADD3.X R7, PT, PT, R3, UR11, RZ, P0, !PT ;  /* 0x0000000b03077c10 */ /* 0x000fe200087fe4ff */
[-C--:B------:R-:W-:Y:S02]  /*3780*/  IMAD R3, R23, R8.reuse, R9 ;  /* 0x0000000817037224 */ /* 0x080fe400078e0209 */
[----:B------:R-:W-:-:S04]  /*3790*/  IMAD.WIDE.U32 R8, R22, R8, R6 ;  /* 0x0000000816087225 */ /* 0x000fc800078e0006 */
[----:B------:R-:W-:-:S07]  /*37a0*/  IMAD.IADD R3, R9, 0x1, R3 ;  /* 0x0000000109037824 */ /* 0x000fce00078e0203 */
.L_x_416:
        /* <DEDUP_REMOVED lines=136> */
.L_x_422:
        /* <DEDUP_REMOVED lines=10> */
.L_x_423:
[----:B------:R-:W-:Y:S05]  /*40d0*/  BSYNC.RECONVERGENT B0 ;  /* 0x0000000000007941 */ /* 0x000fea0003800200 */
.L_x_421:
[----:B------:R-:W-:Y:S01]  /*40e0*/  IADD3 R6, P0, PT, R6, UR10, RZ ;  /* 0x0000000a06067c10 */ /* 0x000fe2000ff1e0ff */
[----:B-----5:R-:W-:-:S03]  /*40f0*/  IMAD R9, R9, R22, RZ ;  /* 0x0000001609097224 */ /* 0x020fc600078e02ff */
[----:B------:R-:W-:Y:S01]  /*4100*/  IADD3.X R7, PT, PT, R3, UR11, RZ, P0, !PT ;  /* 0x0000000b03077c10 */ /* 0x000fe200087fe4ff */
[-C--:B------:R-:W-:Y:S02]  /*4110*/  IMAD R3, R23, R8.reuse, R9 ;  /* 0x0000000817037224 */ /* 0x080fe400078e0209 */
[----:B------:R-:W-:-:S04]  /*4120*/  IMAD.WIDE.U32 R8, R22, R8, R6 ;  /* 0x0000000816087225 */ /* 0x000fc800078e0006 */
[----:B------:R-:W-:-:S07]  /*4130*/  IMAD.IADD R3, R9, 0x1, R3 ;  /* 0x0000000109037824 */ /* 0x000fce00078e0203 */
.L_x_420:
        /* <DEDUP_REMOVED lines=136> */
.L_x_426:
        /* <DEDUP_REMOVED lines=10> */
.L_x_427:
[----:B------:R-:W-:Y:S05]  /*4a60*/  BSYNC.RECONVERGENT B0 ;  /* 0x0000000000007941 */ /* 0x000fea0003800200 */
.L_x_425:
[----:B------:R-:W-:Y:S01]  /*4a70*/  IADD3 R6, P0, PT, R6, UR10, RZ ;  /* 0x0000000a06067c10 */ /* 0x000fe2000ff1e0ff */
[----:B-----5:R-:W-:-:S03]  /*4a80*/  IMAD R9, R9, R22, RZ ;  /* 0x0000001609097224 */ /* 0x020fc600078e02ff */
[----:B------:R-:W-:Y:S01]  /*4a90*/  IADD3.X R7, PT, PT, R3, UR11, RZ, P0, !PT ;  /* 0x0000000b03077c10 */ /* 0x000fe200087fe4ff */
[-C--:B------:R-:W-:Y:S02]  /*4aa0*/  IMAD R3, R23, R8.reuse, R9 ;  /* 0x0000000817037224 */ /* 0x080fe400078e0209 */
[----:B------:R-:W-:-:S04]  /*4ab0*/  IMAD.WIDE.U32 R8, R22, R8, R6 ;  /* 0x0000000816087225 */ /* 0x000fc800078e0006 */
[----:B------:R-:W-:-:S07]  /*4ac0*/  IMAD.IADD R3, R9, 0x1, R3 ;  /* 0x0000000109037824 */ /* 0x000fce00078e0203 */
.L_x_424:
        /* <DEDUP_REMOVED lines=136> */
.L_x_430:
        /* <DEDUP_REMOVED lines=10> */
.L_x_431:
[----:B------:R-:W-:Y:S05]  /*53f0*/  BSYNC.RECONVERGENT B0 ;  /* 0x0000000000007941 */ /* 0x000fea0003800200 */
.L_x_429:
[----:B------:R-:W-:Y:S01]  /*5400*/  IADD3 R6, P0, PT, R6, UR10, RZ ;  /* 0x0000000a06067c10 */ /* 0x000fe2000ff1e0ff */
[----:B-----5:R-:W-:-:S03]  /*5410*/  IMAD R9, R9, R22, RZ ;  /* 0x0000001609097224 */ /* 0x020fc600078e02ff */
[----:B------:R-:W-:Y:S01]  /*5420*/  IADD3.X R7, PT, PT, R3, UR11, RZ, P0, !PT ;  /* 0x0000000b03077c10 */ /* 0x000fe200087fe4ff */
[-C--:B------:R-:W-:Y:S02]  /*5430*/  IMAD R3, R23, R8.reuse, R9 ;  /* 0x0000000817037224 */ /* 0x080fe400078e0209 */
[----:B------:R-:W-:-:S04]  /*5440*/  IMAD.WIDE.U32 R8, R22, R8, R6 ;  /* 0x0000000816087225 */ /* 0x000fc800078e0006 */
[----:B------:R-:W-:-:S07]  /*5450*/  IMAD.IADD R3, R9, 0x1, R3 ;  /* 0x0000000109037824 */ /* 0x000fce00078e0203 */
.L_x_428:
        /* <DEDUP_REMOVED lines=136> */
.L_x_434:
        /* <DEDUP_REMOVED lines=10> */
.L_x_435:
[----:B------:R-:W-:Y:S05]  /*5d80*/  BSYNC.RECONVERGENT B0 ;  /* 0x0000000000007941 */ /* 0x000fea0003800200 */
.L_x_433:
[----:B------:R-:W-:Y:S01]  /*5d90*/  IADD3 R6, P0, PT, R6, UR10, RZ ;  /* 0x0000000a06067c10 */ /* 0x000fe2000ff1e0ff */
[----:B-----5:R-:W-:-:S03]  /*5da0*/  IMAD R9, R9, R22, RZ ;  /* 0x0000001609097224 */ /* 0x020fc600078e02ff */
[----:B------:R-:W-:Y:S01]  /*5db0*/  IADD3.X R7, PT, PT, R3, UR11, RZ, P0, !PT ;  /* 0x0000000b03077c10 */ /* 0x000fe200087fe4ff */
[-C--:B------:R-:W-:Y:S02]  /*5dc0*/  IMAD R3, R23, R8.reuse, R9 ;  /* 0x0000000817037224 */ /* 0x080fe400078e0209 */
[----:B------:R-:W-:-:S04]  /*5dd0*/  IMAD.WIDE.U32 R8, R22, R8, R6 ;  /* 0x0000000816087225 */ /* 0x000fc800078e0006 */
[----:B------:R-:W-:-:S07]  /*5de0*/  IMAD.IADD R3, R9, 0x1, R3 ;  /* 0x0000000109037824 */ /* 0x000fce00078e0203 */
.L_x_432:
        /* <DEDUP_REMOVED lines=136> */
.L_x_438:
        /* <DEDUP_REMOVED lines=10> */
.L_x_439:
[----:B------:R-:W-:Y:S05]  /*6710*/  BSYNC.RECONVERGENT B0 ;  /* 0x0000000000007941 */ /* 0x000fea0003800200 */
.L_x_437:
[----:B------:R-:W-:Y:S01]  /*6720*/  IADD3 R6, P0, PT, R6, UR10, RZ ;  /* 0x0000000a06067c10 */ /* 0x000fe2000ff1e0ff */
[----:B-----5:R-:W-:-:S03]  /*6730*/  IMAD R9, R9, R22, RZ ;  /* 0x0000001609097224 */ /* 0x020fc600078e02ff */
[----:B------:R-:W-:Y:S01]  /*6740*/  IADD3.X R7, PT, PT, R3, UR11, RZ, P0, !PT ;  /* 0x0000000b03077c10 */ /* 0x000fe200087fe4ff */
[-C--:B------:R-:W-:Y:S02]  /*6750*/  IMAD R3, R23, R8.reuse, R9 ;  /* 0x0000000817037224 */ /* 0x080fe400078e0209 */
[----:B------:R-:W-:-:S04]  /*6760*/  IMAD.WIDE.U32 R8, R22, R8, R6 ;  /* 0x0000000816087225 */ /* 0x000fc800078e0006 */
[----:B------:R-:W-:-:S07]  /*6770*/  IMAD.IADD R3, R9, 0x1, R3 ;  /* 0x0000000109037824 */ /* 0x000fce00078e0203 */
.L_x_436:
        /* <DEDUP_REMOVED lines=136> */
.L_x_442:
        /* <DEDUP_REMOVED lines=10> */
.L_x_443:
[----:B------:R-:W-:Y:S05]  /*70a0*/  BSYNC.RECONVERGENT B0 ;  /* 0x0000000000007941 */ /* 0x000fea0003800200 */
.L_x_441:
[----:B------:R-:W-:Y:S01]  /*70b0*/  IADD3 R6, P0, PT, R6, UR10, RZ ;  /* 0x0000000a06067c10 */ /* 0x000fe2000ff1e0ff */
[----:B-----5:R-:W-:-:S03]  /*70c0*/  IMAD R9, R9, R22, RZ ;  /* 0x0000001609097224 */ /* 0x020fc600078e02ff */
[----:B------:R-:W-:Y:S01]  /*70d0*/  IADD3.X R7, PT, PT, R3, UR11, RZ, P0, !PT ;  /* 0x0000000b03077c10 */ /* 0x000fe200087fe4ff */
[-C--:B------:R-:W-:Y:S02]  /*70e0*/  IMAD R3, R23, R8.reuse, R9 ;  /* 0x0000000817037224 */ /* 0x080fe400078e0209 */
[----:B------:R-:W-:-:S04]  /*70f0*/  IMAD.WIDE.U32 R8, R22, R8, R6 ;  /* 0x0000000816087225 */ /* 0x000fc800078e0006 */
[----:B------:R-:W-:-:S07]  /*7100*/  IMAD.IADD R3, R9, 0x1, R3 ;  /* 0x0000000109037824 */ /* 0x000fce00078e0203 */
.L_x_440:
        /* <DEDUP_REMOVED lines=136> */
.L_x_446:
        /* <DEDUP_REMOVED lines=10> */
.L_x_447:
[----:B------:R-:W-:Y:S05]  /*7a30*/  BSYNC.RECONVERGENT B0 ;  /* 0x0000000000007941 */ /* 0x000fea0003800200 */
.L_x_445:
[----:B------:R-:W-:Y:S01]  /*7a40*/  IADD3 R6, P0, PT, R6, UR10, RZ ;  /* 0x0000000a06067c10 */ /* 0x000fe2000ff1e0ff */
[----:B-----5:R-:W-:-:S03]  /*7a50*/  IMAD R9, R9, R22, RZ ;  /* 0x0000001609097224 */ /* 0x020fc600078e02ff */
[----:B------:R-:W-:Y:S01]  /*7a60*/  IADD3.X R7, PT, PT, R3, UR11, RZ, P0, !PT ;  /* 0x0000000b03077c10 */ /* 0x000fe200087fe4ff */
[-C--:B------:R-:W-:Y:S02]  /*7a70*/  IMAD R3, R23, R8.reuse, R9 ;  /* 0x0000000817037224 */ /* 0x080fe400078e0209 */
[----:B------:R-:W-:-:S04]  /*7a80*/  IMAD.WIDE.U32 R8, R22, R8, R6 ;  /* 0x0000000816087225 */ /* 0x000fc800078e0006 */
[----:B------:R-:W-:-:S07]  /*7a90*/  IMAD.IADD R3, R9, 0x1, R3 ;  /* 0x0000000109037824 */ /* 0x000fce00078e0203 */
.L_x_444:
        /* <DEDUP_REMOVED lines=136> */
.L_x_450:
[----:B------:R-:W-:Y:S01]  /*8320*/  MOV R12, R20 ;  /* 0x00000014000c7202 */ /* 0x000fe20000000f00 */
[----:B------:R-:W-:Y:S01]  /*8330*/  IMAD.MOV.U32 R3, RZ, RZ, R21 ;  /* 0x000000ffff037224 */ /* 0x000fe200078e0015 */
[----:B------:R-:W-:-:S07]  /*8340*/  MOV R6, 0x8360 ;  /* 0x0000836000067802 */ /* 0x000fce0000000f00 */
[----:B-----5:R-:W-:Y:S05]  /*8350*/  CALL.REL.NOINC `($__internal_4_$__cuda_sm20_div_s64) ;  /* 0x0000001800887944 */ /* 0x020fea0003c00000 */
[----:B------:R-:W-:-:S04]  /*8360*/  IADD3 R3, P0, PT, RZ, -R8, RZ ;  /* 0x80000008ff037210 */ /* 0x000fc80007f1e0ff */
[----:B------:R-:W-:-:S05]  /*8370*/  IADD3.X R7, PT, PT, RZ, ~R9, RZ, P0, !PT ;  /* 0x80000009ff077210 */ /* 0x000fca00007fe4ff */
[----:B------:R-:W-:Y:S02]  /*8380*/  IMAD R10, R7, R16, RZ ;  /* 0x00000010070a7224 */ /* 0x000fe400078e02ff */
[----:B------:R-:W-:-:S04]  /*8390*/  IMAD.WIDE.U32 R6, R16, R3, R20 ;  /* 0x0000000310067225 */ /* 0x000fc800078e0014 */
[----:B------:R-:W-:-:S04]  /*83a0*/  IMAD R3, R17, R3, R10 ;  /* 0x0000000311037224 */ /* 0x000fc800078e020a */
[----:B------:R-:W-:-:S07]  /*83b0*/  IMAD.IADD R3, R7, 0x1, R3 ;  /* 0x0000000107037824 */ /* 0x000fce00078e0203 */
.L_x_451:
[----:B------:R-:W-:Y:S05]  /*83c0*/  BSYNC.RECONVERGENT B0 ;  /* 0x0000000000007941 */ /* 0x000fea0003800200 */
.L_x_449:
[----:B------:R-:W-:Y:S01]  /*83d0*/  IADD3 R6, P0, PT, R6, UR10, RZ ;  /* 0x0000000a06067c10 */ /* 0x000fe2000ff1e0ff */
[----:B-----5:R-:W-:-:S03]  /*83e0*/  IMAD R9, R9, R22, RZ ;  /* 0x0000001609097224 */ /* 0x020fc600078e02ff */
[----:B------:R-:W-:Y:S01]  /*83f0*/  IADD3.X R7, PT, PT, R3, UR11, RZ, P0, !PT ;  /* 0x0000000b03077c10 */ /* 0x000fe200087fe4ff */
[-C--:B------:R-:W-:Y:S02]  /*8400*/  IMAD R3, R23, R8.reuse, R9 ;  /* 0x0000000817037224 */ /* 0x080fe400078e0209 */
[----:B------:R-:W-:-:S05]  /*8410*/  IMAD.WIDE.U32 R8, R22, R8, R6 ;  /* 0x0000000816087225 */ /* 0x000fca00078e0006 */
[----:B------:R-:W-:-:S07]  /*8420*/  IADD3 R3, PT, PT, R9, R3, RZ ;  /* 0x0000000309037210 */ /* 0x000fce0007ffe0ff */
.L_x_448:
        /* <DEDUP_REMOVED lines=21> */
[----:B------:R-:W-:Y:S02]  /*8580*/  MOV R9, R16 ;  /* 0x0000001000097202 */ /* 0x000fe40000000f00 */
[----:B------:R-:W-:Y:S01]  /*8590*/  IABS R16, R0 ;  /* 0x0000000000107213 */ /* 0x000fe20000000000 */
[----:B------:R-:W-:Y:S02]  /*85a0*/  IMAD.MOV R11, RZ, RZ, -R17 ;  /* 0x000000ffff0b7224 */ /* 0x000fe400078e0a11 */
[----:B------:R-:W-:-:S04]  /*85b0*/  IMAD.HI.U32 R8, R10, R9, RZ ;  /* 0x000000090a087227 */ /* 0x000fc800078e00ff */
[----:B------:R-:W-:Y:S01]  /*85c0*/  IMAD R10, R8, R11, R9 ;  /* 0x0000000b080a7224 */ /* 0x000fe200078e0209 */
[----:B0-----:R-:W0:Y:S04]  /*85d0*/  MUFU.RCP R14, R14 ;  /* 0x0000000e000e7308 */ /* 0x001e280000001000 */
[----:B------:R-:W-:-:S13]  /*85e0*/  ISETP.GT.U32.AND P1, PT, R7, R10, PT ;  /* 0x0000000a0700720c */ /* 0x000fda0003f24070 */
[-C--:B------:R-:W-:Y:S01]  /*85f0*/  @!P1 IADD3 R10, PT, PT, R10, -R7.reuse, RZ ;  /* 0x800000070a0a9210 */ /* 0x080fe20007ffe0ff */
[----:B0-----:R-:W-:Y:S01]  /*8600*/  VIADD R9, R14, 0xffffffe ;  /* 0x0ffffffe0e097836 */ /* 0x001fe20000000000 */
[----:B------:R-:W-:Y:S02]  /*8610*/  @!P1 IADD3 R8, PT, PT, R8, 0x1, RZ ;  /* 0x0000000108089810 */ /* 0x000fe40007ffe0ff */
[----:B------:R-:W-:Y:S02]  /*8620*/  ISETP.GE.U32.AND P0, PT, R10, R7, PT ;  /* 0x000000070a00720c */ /* 0x000fe40003f06070 */
[----:B------:R-:W-:Y:S01]  /*8630*/  LOP3.LUT R7, R20, R2, RZ, 0x3c, !PT ;  /* 0x0000000214077212 */ /* 0x000fe200078e3cff */
[----:B------:R-:W0:Y:S01]  /*8640*/  F2I.FTZ.U32.TRUNC.NTZ R9, R9 ;  /* 0x0000000900097305 */ /* 0x000e22000021f000 */
[----:B------:R-:W-:Y:S02]  /*8650*/  ISETP.NE.AND P1, PT, R2, RZ, PT ;  /* 0x000000ff0200720c */ /* 0x000fe40003f25270 */
[----:B------:R-:W-:-:S02]  /*8660*/  ISETP.GE.AND P2, PT, R7, RZ, PT ;  /* 0x000000ff0700720c */ /* 0x000fc40003f46270 */
[----:B------:R-:W-:-:S04]  /*8670*/  IABS R10, R4 ;  /* 0x00000004000a7213 */ /* 0x000fc80000000000 */
[----:B------:R-:W2:Y:S01]  /*8680*/  I2F.U32.RP R12, R10 ;  /* 0x0000000a000c7306 */ /* 0x000ea20000209000 */
[----:B------:R-:W-:-:S04]  /*8690*/  @P0 VIADD R8, R8, 0x1 ;  /* 0x0000000108080836 */ /* 0x000fc80000000000 */
[----:B------:R-:W-:Y:S01]  /*86a0*/  IMAD.MOV.U32 R7, RZ, RZ, R8 ;  /* 0x000000ffff077224 */ /* 0x000fe200078e0008 */
[----:B0-----:R-:W-:Y:S01]  /*86b0*/  IADD3 R11, PT, PT, RZ, -R9, RZ ;  /* 0x80000009ff0b7210 */ /* 0x001fe20007ffe0ff */
[----:B------:R-:W-:-:S03]  /*86c0*/  IMAD.MOV.U32 R8, RZ, RZ, RZ ;  /* 0x000000ffff087224 */ /* 0x000fc600078e00ff */
[----:B------:R-:W-:Y:S01]  /*86d0*/  @!P2 IADD3 R7, PT, PT, -R7, RZ, RZ ;  /* 0x000000ff0707a210 */ /* 0x000fe20007ffe1ff */
[----:B------:R-:W-:Y:S01]  /*86e0*/  IMAD R11, R11, R6, RZ ;  /* 0x000000060b0b7224 */ /* 0x000fe200078e02ff */
[----:B------:R-:W-:-:S03]  /*86f0*/  @!P1 LOP3.LUT R7, RZ, R2, RZ, 0x33, !PT ;  /* 0x00000002ff079212 */ /* 0x000fc600078e33ff */
[----:B------:R-:W-:Y:S01]  /*8700*/  IMAD.HI.U32 R11, R9, R11, R8 ;  /* 0x0000000b090b7227 */ /* 0x000fe200078e0008 */
[----:B------:R-:W-:Y:S01]  /*8710*/  IABS R14, R7 ;  /* 0x00000007000e7213 */ /* 0x000fe20000000000 */
[----:B--2---:R-:W0:Y:S01]  /*8720*/  MUFU.RCP R12, R12 ;  /* 0x0000000c000c7308 */ /* 0x004e220000001000 */
[----:B------:R-:W-:-:S03]  /*8730*/  IADD3 R9, PT, PT, RZ, -R16, RZ ;  /* 0x80000010ff097210 */ /* 0x000fc60007ffe0ff */
[----:B------:R-:W-:Y:S01]  /*8740*/  IMAD.MOV.U32 R8, RZ, RZ, R14 ;  /* 0x000000ffff087224 */ /* 0x000fe200078e000e */
[----:B------:R-:W-:-:S03]  /*8750*/  IABS R14, R4 ;  /* 0x00000004000e7213 */ /* 0x000fc60000000000 */
[----:B------:R-:W-:-:S04]  /*8760*/  IMAD.HI.U32 R11, R11, R8, RZ ;  /* 0x000000080b0b7227 */ /* 0x000fc800078e00ff */
[----:B------:R-:W-:-:S05]  /*8770*/  IMAD R9, R11, R9, R8 ;  /* 0x000000090b097224 */ /* 0x000fca00078e0208 */
[----:B------:R-:W-:Y:S01]  /*8780*/  ISETP.GT.U32.AND P1, PT, R6, R9, PT ;  /* 0x000000090600720c */ /* 0x000fe20003f24070 */
[----:B0-----:R-:W-:-:S12]  /*8790*/  VIADD R8, R12, 0xffffffe ;  /* 0x0ffffffe0c087836 */ /* 0x001fd80000000000 */
[-C--:B------:R-:W-:Y:S02]  /*87a0*/  @!P1 IADD3 R9, PT, PT, R9, -R6.reuse, RZ ;  /* 0x8000000609099210 */ /* 0x080fe40007ffe0ff */
[----:B------:R-:W-:Y:S02]  /*87b0*/  @!P1 IADD3 R11, PT, PT, R11, 0x1, RZ ;  /* 0x000000010b0b9810 */ /* 0x000fe40007ffe0ff */
[----:B------:R-:W-:Y:S02]  /*87c0*/  ISETP.GE.U32.AND P0, PT, R9, R6, PT ;  /* 0x000000060900720c */ /* 0x000fe40003f06070 */
[----:B------:R-:W-:Y:S01]  /*87d0*/  LOP3.LUT R6, R7, R0, RZ, 0x3c, !PT ;  /* 0x0000000007067212 */ /* 0x000fe200078e3cff */
[----:B------:R0:W2:Y:S01]  /*87e0*/  F2I.FTZ.U32.TRUNC.NTZ R9, R8 ;  /* 0x0000000800097305 */ /* 0x0000a2000021f000 */
[----:B------:R-:W-:Y:S02]  /*87f0*/  ISETP.NE.AND P1, PT, R0, RZ, PT ;  /* 0x000000ff0000720c */ /* 0x000fe40003f25270 */
[----:B------:R-:W-:Y:S01]  /*8800*/  ISETP.GE.AND P2, PT, R6, RZ, PT ;  /* 0x000000ff0600720c */ /* 0x000fe20003f46270 */
[----:B0-----:R-:W-:-:S06]  /*8810*/  HFMA2 R8, -RZ, RZ, 0, 0 ;  /* 0x00000000ff087431 */ /* 0x001fcc00000001ff */
[----:B------:R-:W-:Y:S01]  /*8820*/  @P0 VIADD R11, R11, 0x1 ;  /* 0x000000010b0b0836 */ /* 0x000fe20000000000 */
[----:B--2---:R-:W-:-:S05]  /*8830*/  IADD3 R17, PT, PT, RZ, -R9, RZ ;  /* 0x80000009ff117210 */ /* 0x004fca0007ffe0ff */
[----:B------:R-:W-:Y:S01]  /*8840*/  @!P2 IMAD.MOV R11, RZ, RZ, -R11 ;  /* 0x000000ffff0ba224 */ /* 0x000fe200078e0a0b */
[----:B------:R-:W-:Y:S01]  /*8850*/  @!P1 LOP3.LUT R11, RZ, R0, RZ, 0x33, !PT ;  /* 0x00000000ff0b9212 */ /* 0x000fe200078e33ff */
[----:B------:R-:W-:-:S03]  /*8860*/  IMAD R17, R17, R10, RZ ;  /* 0x0000000a11117224 */ /* 0x000fc600078e02ff */
[----:B------:R-:W-:Y:S01]  /*8870*/  IABS R12, R11 ;  /* 0x0000000b000c7213 */ /* 0x000fe20000000000 */
[----:B------:R-:W-:-:S03]  /*8880*/  IMAD.HI.U32 R6, R9, R17, R8 ;  /* 0x0000001109067227 */ /* 0x000fc600078e0008 */
[----:B------:R-:W-:Y:S02]  /*8890*/  MOV R9, R12 ;  /* 0x0000000c00097202 */ /* 0x000fe40000000f00 */
[----:B------:R-:W-:Y:S01]  /*88a0*/  IADD3 R17, PT, PT, -R7, RZ, RZ ;  /* 0x000000ff07117210 */ /* 0x000fe20007ffe1ff */
        /* <DEDUP_REMOVED lines=12> */
[----:B------:R-:W-:Y:S02]  /*8970*/  ISETP.GE.U32.AND P0, PT, R9, R10, PT ;  /* 0x0000000a0900720c */ /* 0x000fe40003f06070 */
[----:B------:R-:W-:-:S05]  /*8980*/  IADD3 R9, PT, PT, -R11, RZ, RZ ;  /* 0x000000ff0b097210 */ /* 0x000fca0007ffe1ff */
[----:B------:R-:W-:-:S04]  /*8990*/  IMAD R9, R0, R9, R7 ;  /* 0x0000000900097224 */ /* 0x000fc800078e0207 */
[----:B-1----:R-:W-:Y:S02]  /*89a0*/  IMAD R12, R9, UR13, R12 ;  /* 0x0000000d090c7c24 */ /* 0x002fe4000f8e020c */
[----:B------:R-:W-:Y:S01]  /*89b0*/  @P0 VIADD R6, R6, 0x1 ;  /* 0x0000000106060836 */ /* 0x000fe20000000000 */
[----:B------:R-:W-:-:S03]  /*89c0*/  ISETP.GE.AND P0, PT, R20, R15, PT ;  /* 0x0000000f1400720c */ /* 0x000fc60003f06270 */
[----:B------:R-:W-:Y:S02]  /*89d0*/  IMAD.MOV.U32 R10, RZ, RZ, R6 ;  /* 0x000000ffff0a7224 */ /* 0x000fe400078e0006 */
[----:B------:R-:W0:Y:S02]  /*89e0*/  LDC.64 R6, c[0x0][0x380] ;  /* 0x0000e000ff067b82 */ /* 0x000e240000000a00 */
        /* <DEDUP_REMOVED lines=44> */
.L_x_454:
        /* <DEDUP_REMOVED lines=10> */
.L_x_455:
[----:B------:R-:W-:Y:S05]  /*8d50*/  BSYNC.RECONVERGENT B0 ;  /* 0x0000000000007941 */ /* 0x000fea0003800200 */
.L_x_453:
[----:B------:R-:W-:Y:S01]  /*8d60*/  IADD3 R6, P0, PT, R6, UR10, RZ ;  /* 0x0000000a06067c10 */ /* 0x000fe2000ff1e0ff */
[----:B-----5:R-:W-:-:S03]  /*8d70*/  IMAD R9, R9, R22, RZ ;  /* 0x0000001609097224 */ /* 0x020fc600078e02ff */
[----:B------:R-:W-:Y:S01]  /*8d80*/  IADD3.X R7, PT, PT, R3, UR11, RZ, P0, !PT ;  /* 0x0000000b03077c10 */ /* 0x000fe200087fe4ff */
[-C--:B------:R-:W-:Y:S02]  /*8d90*/  IMAD R3, R23, R8.reuse, R9 ;  /* 0x0000000817037224 */ /* 0x080fe400078e0209 */
[----:B------:R-:W-:-:S05]  /*8da0*/  IMAD.WIDE.U32 R8, R22, R8, R6 ;  /* 0x0000000816087225 */ /* 0x000fca00078e0006 */
[----:B------:R-:W-:-:S07]  /*8db0*/  IADD3 R3, PT, PT, R9, R3, RZ ;  /* 0x0000000309037210 */ /* 0x000fce0007ffe0ff */
.L_x_452:
        /* <DEDUP_REMOVED lines=136> */
.L_x_458:
        /* <DEDUP_REMOVED lines=10> */
.L_x_459:
[----:B------:R-:W-:Y:S05]  /*96e0*/  BSYNC.RECONVERGENT B0 ;  /* 0x0000000000007941 */ /* 0x000fea0003800200 */
.L_x_457:
[----:B------:R-:W-:Y:S01]  /*96f0*/  IADD3 R6, P0, PT, R6, UR10, RZ ;  /* 0x0000000a06067c10 */ /* 0x000fe2000ff1e0ff */
[----:B-----5:R-:W-:-:S03]  /*9700*/  IMAD R9, R9, R22, RZ ;  /* 0x0000001609097224 */ /* 0x020fc600078e02ff */
[----:B------:R-:W-:Y:S01]  /*9710*/  IADD3.X R7, PT, PT, R3, UR11, RZ, P0, !PT ;  /* 0x0000000b03077c10 */ /* 0x000fe200087fe4ff */
[-C--:B------:R-:W-:Y:S02]  /*9720*/  IMAD R3, R23, R8.reuse, R9 ;  /* 0x0000000817037224 */ /* 0x080fe400078e0209 */
[----:B------:R-:W-:-:S05]  /*9730*/  IMAD.WIDE.U32 R8, R22, R8, R6 ;  /* 0x0000000816087225 */ /* 0x000fca00078e0006 */
[----:B------:R-:W-:-:S07]  /*9740*/  IADD3 R3, PT, PT, R9, R3, RZ ;  /* 0x0000000309037210 */ /* 0x000fce0007ffe0ff */
.L_x_456:
        /* <DEDUP_REMOVED lines=11> */
[----:B--2---:R-:W-:Y:S01]  /*9800*/  IABS R10, R20 ;  /* 0x00000014000a7213 */ /* 0x004fe20000000000 */
[----:B------:R-:W2:Y:S04]  /*9810*/  LDCU UR15, c[0x0][0x3a8] ;  /* 0x00007500ff0f77ac */ /* 0x000ea80008000800 */
[----:B-----5:R-:W5:Y:S02]  /*9820*/  MUFU.RCP R7, R7 ;  /* 0x0000000700077308 */ /* 0x020f640000001000 */
[----:B-----5:R-:W-:-:S06]  /*9830*/  VIADD R8, R7, 0xffffffe ;  /* 0x0ffffffe07087836 */ /* 0x020fcc0000000000 */
[----:B------:R5:W0:Y:S02]  /*9840*/  F2I.FTZ.U32.TRUNC.NTZ R9, R8 ;  /* 0x0000000800097305 */ /* 0x000a24000021f000 */
[----:B-----5:R-:W-:Y:S01]  /*9850*/  IMAD.MOV.U32 R8, RZ, RZ, RZ ;  /* 0x000000ffff087224 */ /* 0x020fe200078e00ff */
[----:B0-----:R-:W-:-:S05]  /*9860*/  IADD3 R12, PT, PT, RZ, -R9, RZ ;  /* 0x80000009ff0c7210 */ /* 0x001fca0007ffe0ff */
[----:B------:R-:W-:Y:S02]  /*9870*/  IMAD R11, R12, R13, RZ ;  /* 0x0000000d0c0b7224 */ /* 0x000fe400078e02ff */
[----:B------:R-:W0:Y:S02]  /*9880*/  I2F.U32.RP R12, R6 ;  /* 0x00000006000c7306 */ /* 0x000e240000209000 */
[----:B------:R-:W-:Y:S01]  /*9890*/  IMAD.HI.U32 R11, R9, R11, R8 ;  /* 0x0000000b090b7227 */ /* 0x000fe200078e0008 */
[----:B------:R-:W-:-:S03]  /*98a0*/  MOV R8, R10 ;  /* 0x0000000a00087202 */ /* 0x000fc60000000f00 */
[----:B------:R-:W-:Y:S01]  /*98b0*/  IMAD.MOV R9, RZ, RZ, -R14 ;  /* 0x000000ffff097224 */ /* 0x000fe200078e0a0e */
[----:B------:R-:W-:Y:S01]  /*98c0*/  IABS R14, R0 ;  /* 0x00000000000e7213 */ /* 0x000fe20000000000 */
[----:B------:R-:W-:-:S04]  /*98d0*/  IMAD.HI.U32 R7, R11, R8, RZ ;  /* 0x000000080b077227 */ /* 0x000fc800078e00ff */
[----:B------:R-:W-:Y:S01]  /*98e0*/  IMAD R8, R7, R9, R8 ;  /* 0x0000000907087224 */ /* 0x000fe200078e0208 */
[----:B0-----:R-:W0:Y:S04]  /*98f0*/  MUFU.RCP R12, R12 ;  /* 0x0000000c000c7308 */ /* 0x001e280000001000 */
[----:B------:R-:W-:-:S13]  /*9900*/  ISETP.GT.U32.AND P1, PT, R13, R8, PT ;  /* 0x000000080d00720c */ /* 0x000fda0003f24070 */
[-C--:B------:R-:W-:Y:S01]  /*9910*/  @!P1 IADD3 R8, PT, PT, R8, -R13.reuse, RZ ;  /* 0x8000000d08089210 */ /* 0x080fe20007ffe0ff */
[----:B0-----:R-:W-:Y:S01]  /*9920*/  VIADD R10, R12, 0xffffffe ;  /* 0x0ffffffe0c0a7836 */ /* 0x001fe20000000000 */
[----:B------:R-:W-:Y:S02]  /*9930*/  @!P1 IADD3 R7, PT, PT, R7, 0x1, RZ ;  /* 0x0000000107079810 */ /* 0x000fe40007ffe0ff */
[----:B------:R-:W-:Y:S01]  /*9940*/  ISETP.GE.U32.AND P0, PT, R8, R13, PT ;  /* 0x0000000d0800720c */ /* 0x000fe20003f06070 */
[----:B------:R0:W5:Y:S01]  /*9950*/  F2I.FTZ.U32.TRUNC.NTZ R11, R10 ;  /* 0x0000000a000b7305 */ /* 0x000162000021f000 */
[----:B------:R-:W-:Y:S02]  /*9960*/  LOP3.LUT R8, R20, R2, RZ, 0x3c, !PT ;  /* 0x0000000214087212 */ /* 0x000fe400078e3cff */
[----:B------:R-:W-:Y:S02]  /*9970*/  ISETP.NE.AND P1, PT, R2, RZ, PT ;  /* 0x000000ff0200720c */ /* 0x000fe40003f25270 */
[----:B------:R-:W-:-:S02]  /*9980*/  ISETP.GE.AND P2, PT, R8, RZ, PT ;  /* 0x000000ff0800720c */ /* 0x000fc40003f46270 */
[----:B------:R-:W-:Y:S01]  /*9990*/  IABS R8, R4 ;  /* 0x0000000400087213 */ /* 0x000fe20000000000 */
[----:B0-----:R-:W-:-:S03]  /*99a0*/  HFMA2 R10, -RZ, RZ, 0, 0 ;  /* 0x00000000ff0a7431 */ /* 0x001fc600000001ff */
[----:B------:R-:W0:Y:S01]  /*99b0*/  I2F.U32.RP R12, R8 ;  /* 0x00000008000c7306 */ /* 0x000e220000209000 */
[----:B------:R-:W-:Y:S01]  /*99c0*/  @P0 VIADD R7, R7, 0x1 ;  /* 0x0000000107070836 */ /* 0x000fe20000000000 */
[----:B-----5:R-:W-:-:S05]  /*99d0*/  IADD3 R9, PT, PT, RZ, -R11, RZ ;  /* 0x8000000bff097210 */ /* 0x020fca0007ffe0ff */
[----:B------:R-:W-:Y:S01]  /*99e0*/  @!P2 IMAD.MOV R7, RZ, RZ, -R7 ;  /* 0x000000ffff07a224 */ /* 0x000fe200078e0a07 */
[----:B------:R-:W-:Y:S01]  /*99f0*/  @!P1 LOP3.LUT R7, RZ, R2, RZ, 0x33, !PT ;  /* 0x00000002ff079212 */ /* 0x000fe200078e33ff */
[----:B------:R-:W-:-:S03]  /*9a00*/  IMAD R9, R9, R6, RZ ;  /* 0x0000000609097224 */ /* 0x000fc600078e02ff */
[----:B------:R-:W-:Y:S01]  /*9a10*/  IABS R13, R7 ;  /* 0x00000007000d7213 */ /* 0x000fe20000000000 */
[----:B------:R-:W-:Y:S01]  /*9a20*/  IMAD.HI.U32 R9, R11, R9, R10 ;  /* 0x000000090b097227 */ /* 0x000fe200078e000a */
[----:B0-----:R-:W0:Y:S02]  /*9a30*/  MUFU.RCP R12, R12 ;  /* 0x0000000c000c7308 */ /* 0x001e240000001000 */
[----:B------:R-:W-:Y:S01]  /*9a40*/  MOV R10, R13 ;  /* 0x0000000d000a7202 */ /* 0x000fe20000000f00 */
[----:B------:R-:W-:Y:S01]  /*9a50*/  IMAD.MOV R11, RZ, RZ, -R14 ;  /* 0x000000ffff0b7224 */ /* 0x000fe200078e0a0e */
[----:B------:R-:W-:-:S03]  /*9a60*/  IABS R14, R4 ;  /* 0x00000004000e7213 */ /* 0x000fc60000000000 */
[----:B------:R-:W-:-:S04]  /*9a70*/  IMAD.HI.U32 R9, R9, R10, RZ ;  /* 0x0000000a09097227 */ /* 0x000fc800078e00ff */
[----:B------:R-:W-:-:S05]  /*9a80*/  IMAD R11, R9, R11, R10 ;  /* 0x0000000b090b7224 */ /* 0x000fca00078e020a */
[----:B------:R-:W-:Y:S02]  /*9a90*/  ISETP.GT.U32.AND P1, PT, R6, R11, PT ;  /* 0x0000000b0600720c */ /* 0x000fe40003f24070 */
[----:B0-----:R-:W-:-:S11]  /*9aa0*/  IADD3 R10, PT, PT, R12, 0xffffffe, RZ ;  /* 0x0ffffffe0c0a7810 */ /* 0x001fd60007ffe0ff */
[----:B------:R-:W-:Y:S02]  /*9ab0*/  @!P1 IMAD.IADD R11, R11, 0x1, -R6 ;  /* 0x000000010b0b9824 */ /* 0x000fe400078e0a06 */
[----:B------:R-:W-:Y:S01]  /*9ac0*/  @!P1 VIADD R9, R9, 0x1 ;  /* 0x0000000109099836 */ /* 0x000fe20000000000 */
[----:B------:R-:W-:Y:S02]  /*9ad0*/  ISETP.NE.AND P1, PT, R0, RZ, PT ;  /* 0x000000ff0000720c */ /* 0x000fe40003f25270 */
[----:B------:R-:W-:Y:S02]  /*9ae0*/  ISETP.GE.U32.AND P0, PT, R11, R6, PT ;  /* 0x000000060b00720c */ /* 0x000fe40003f06070 */
[----:B------:R-:W-:Y:S01]  /*9af0*/  LOP3.LUT R6, R7, R0, RZ, 0x3c, !PT ;  /* 0x0000000007067212 */ /* 0x000fe200078e3cff */
[----:B------:R0:W5:Y:S03]  /*9b00*/  F2I.FTZ.U32.TRUNC.NTZ R11, R10 ;  /* 0x0000000a000b7305 */ /* 0x000166000021f000 */
[----:B------:R-:W-:Y:S01]  /*9b10*/  ISETP.GE.AND P2, PT, R6, RZ, PT ;  /* 0x000000ff0600720c */ /* 0x000fe20003f46270 */
[----:B0-----:R-:W-:-:S06]  /*9b20*/  IMAD.MOV.U32 R10, RZ, RZ, RZ ;  /* 0x000000ffff0a7224 */ /* 0x001fcc00078e00ff */
[----:B------:R-:W-:Y:S01]  /*9b30*/  @P0 IADD3 R9, PT, PT, R9, 0x1, RZ ;  /* 0x0000000109090810 */ /* 0x000fe20007ffe0ff */
[----:B-----5:R-:W-:-:S05]  /*9b40*/  IMAD.MOV R13, RZ, RZ, -R11 ;  /* 0x000000ffff0d7224 */ /* 0x020fca00078e0a0b */
[----:B------:R-:W-:Y:S02]  /*9b50*/  @!P2 IADD3 R9, PT, PT, -R9, RZ, RZ ;  /* 0x000000ff0909a210 */ /* 0x000fe40007ffe1ff */
[----:B------:R-:W-:Y:S01]  /*9b60*/  @!P1 LOP3.LUT R9, RZ, R0, RZ, 0x33, !PT ;  /* 0x00000000ff099212 */ /* 0x000fe200078e33ff */
[----:B------:R-:W-:-:S03]  /*9b70*/  IMAD R13, R13, R8, RZ ;  /* 0x000000080d0d7224 */ /* 0x000fc600078e02ff */
[----:B------:R-:W-:Y:S01]  /*9b80*/  IABS R12, R9 ;  /* 0x00000009000c7213 */ /* 0x000fe20000000000 */
[----:B------:R-:W-:Y:S01]  /*9b90*/  IMAD.HI.U32 R6, R11, R13, R10 ;  /* 0x0000000d0b067227 */ /* 0x000fe200078e000a */
[----:B------:R-:W-:-:S03]  /*9ba0*/  IADD3 R10, PT, PT, RZ, -R14, RZ ;  /* 0x8000000eff0a7210 */ /* 0x000fc60007ffe0ff */
[----:B------:R-:W-:-:S04]  /*9bb0*/  IMAD.MOV.U32 R11, RZ, RZ, R12 ;  /* 0x000000ffff0b7224 */ /* 0x000fc800078e000c */
[----:B------:R-:W-:-:S04]  /*9bc0*/  IMAD.HI.U32 R6, R6, R11, RZ ;  /* 0x0000000b06067227 */ /* 0x000fc800078e00ff */
[----:B------:R-:W-:-:S05]  /*9bd0*/  IMAD R11, R6, R10, R11 ;  /* 0x0000000a060b7224 */ /* 0x000fca00078e020b */
[----:B------:R-:W-:-:S13]  /*9be0*/  ISETP.GT.U32.AND P1, PT, R8, R11, PT ;  /* 0x0000000b0800720c */ /* 0x000fda0003f24070 */
[-C--:B------:R-:W-:Y:S01]  /*9bf0*/  @!P1 IADD3 R11, PT, PT, R11, -R8.reuse, RZ ;  /* 0x800000080b0b9210 */ /* 0x080fe20007ffe0ff */
[----:B------:R-:W-:Y:S01]  /*9c00*/  @!P1 VIADD R6, R6, 0x1 ;  /* 0x0000000106069836 */ /* 0x000fe20000000000 */
[----:B------:R-:W-:Y:S02]  /*9c10*/  ISETP.NE.AND P1, PT, R4, RZ, PT ;  /* 0x000000ff0400720c */ /* 0x000fe40003f25270 */
[----:B------:R-:W-:Y:S01]  /*9c20*/  ISETP.GE.U32.AND P0, PT, R11, R8, PT ;  /* 0x000000080b00720c */ /* 0x000fe20003f06070 */
[----:B------:R-:W-:Y:S01]  /*9c30*/  IMAD.MOV R11, RZ, RZ, -R7 ;  /* 0x000000ffff0b7224 */ /* 0x000fe200078e0a07 */
[----:B------:R-:W-:-:S03]  /*9c40*/  LOP3.LUT R8, R9, R4, RZ, 0x3c, !PT ;  /* 0x0000000409087212 */ /* 0x000fc600078e3cff */
[----:B------:R-:W-:Y:S01]  /*9c50*/  IMAD R2, R2, R11, R20 ;  /* 0x0000000b02027224 */ /* 0x000fe200078e0214 */
[----:B------:R-:W-:-:S03]  /*9c60*/  ISETP.GE.AND P2, PT, R8, RZ, PT ;  /* 0x000000ff0800720c */ /* 0x000fc60003f46270 */
[----:B------:R-:W-:-:S04]  /*9c70*/  IMAD R11, R2, UR5, RZ ;  /* 0x00000005020b7c24 */ /* 0x000fc8000f8e02ff */
[----:B------:R-:W-:-:S04]  /*9c80*/  @P0 IADD3 R6, PT, PT, R6, 0x1, RZ ;  /* 0x0000000106060810 */ /* 0x000fc80007ffe0ff */
[----:B------:R-:W-:Y:S01]  /*9c90*/  MOV R8, R6 ;  /* 0x0000000600087202 */ /* 0x000fe20000000f00 */
[----:B------:R-:W-:-:S03]  /*9ca0*/  IMAD.MOV R6, RZ, RZ, -R9 ;  /* 0x000000ffff067224 */ /* 0x000fc600078e0a09 */
[----:B------:R-:W-:Y:S01]  /*9cb0*/  @!P2 IADD3 R8, PT, PT, -R8, RZ, RZ ;  /* 0x000000ff0808a210 */ /* 0x000fe20007ffe1ff */
[----:B------:R-:W-:Y:S01]  /*9cc0*/  IMAD R0, R0, R6, R7 ;  /* 0x0000000600007224 */ /* 0x000fe200078e0207 */
[----:B------:R-:W-:Y:S01]  /*9cd0*/  @!P1 LOP3.LUT R8, RZ, R4, RZ, 0x33, !PT ;  /* 0x00000004ff089212 */ /* 0x000fe200078e33ff */
[----:B------:R-:W0:Y:S02]  /*9ce0*/  LDC.64 R6, c[0x0][0x380] ;  /* 0x0000e000ff067b82 */ /* 0x000e240000000a00 */
[----:B-1----:R-:W-:Y:S02]  /*9cf0*/  IMAD R11, R0, UR12, R11 ;  /* 0x0000000c000b7c24 */ /* 0x002fe4000f8e020b */
[----:B------:R-:W-:-:S04]  /*9d00*/  IMAD.MOV R2, RZ, RZ, -R8 ;  /* 0x000000ffff027224 */ /* 0x000fc800078e0a08 */
[----:B------:R-:W-:-:S04]  /*9d10*/  IMAD R4, R4, R2, R9 ;  /* 0x0000000204047224 */ /* 0x000fc800078e0209 */
[----:B----4-:R-:W-:-:S04]  /*9d20*/  IMAD R4, R4, UR13, R11 ;  /* 0x0000000d04047c24 */ /* 0x010fc8000f8e020b */
[----:B------:R-:W-:-:S04]  /*9d30*/  IMAD R5, R5, UR14, R4 ;  /* 0x0000000e05057c24 */ /* 0x000fc8000f8e0204 */
[----:B--2---:R-:W-:-:S04]  /*9d40*/  IMAD R5, R8, UR15, R5 ;  /* 0x0000000f08057c24 */ /* 0x004fc8000f8e0205 */
[----:B0-----:R-:W-:-:S05]  /*9d50*/  IMAD.WIDE R6, R5, 0x2, R6 ;  /* 0x0000000205067825 */ /* 0x001fca00078e0206 */
[----:B---3--:R-:W-:Y:S01]  /*9d60*/  STG.E.U16 desc[UR6][R6.64], R3 ;  /* 0x0000000306007986 */ /* 0x008fe2000c101506 */
[----:B------:R-:W-:Y:S05]  /*9d70*/  EXIT ;  /* 0x000000000000794d */ /* 0x000fea0003800000 */
        .weak           $__internal_4_$__cuda_sm20_div_s64
        .type           $__internal_4_$__cuda_sm20_div_s64,@function
        .size           $__internal_4_$__cuda_sm20_div_s64,(.L_x_524 - $__internal_4_$__cuda_sm20_div_s64)
$__internal_4_$__cuda_sm20_div_s64:
[-C--:B------:R-:W-:Y:S02]  /*9d80*/  IADD3 R19, P1, PT, RZ, -R16.reuse, RZ ;  /* 0x80000010ff137210 */ /* 0x080fe40007f3e0ff */
[----:B------:R-:W-:Y:S02]  /*9d90*/  ISETP.GE.AND P0, PT, R17, RZ, PT ;  /* 0x000000ff1100720c */ /* 0x000fe40003f06270 */
[-C--:B------:R-:W-:Y:S02]  /*9da0*/  IADD3.X R8, PT, PT, RZ, ~R17.reuse, RZ, P1, !PT ;  /* 0x80000011ff087210 */ /* 0x080fe40000ffe4ff */
[----:B------:R-:W-:Y:S02]  /*9db0*/  SEL R18, R19, R16, !P0 ;  /* 0x0000001013127207 */ /* 0x000fe40004000000 */
[----:B------:R-:W-:Y:S02]  /*9dc0*/  SEL R19, R8, R17, !P0 ;  /* 0x0000001108137207 */ /* 0x000fe40004000000 */
[----:B------:R-:W-:-:S02]  /*9dd0*/  ISETP.GE.AND P3, PT, R3, RZ, PT ;  /* 0x000000ff0300720c */ /* 0x000fc40003f66270 */
[----:B------:R-:W0:Y:S08]  /*9de0*/  I2F.U64.RP R11, R18 ;  /* 0x00000012000b7312 */ /* 0x000e300000309000 */
[----:B0-----:R-:W0:Y:S02]  /*9df0*/  MUFU.RCP R9, R11 ;  /* 0x0000000b00097308 */ /* 0x001e240000001000 */
[----:B0-----:R-:W-:-:S06]  /*9e00*/  VIADD R9, R9, 0x1ffffffe ;  /* 0x1ffffffe09097836 */ /* 0x001fcc0000000000 */
[----:B------:R0:W1:Y:S02]  /*9e10*/  F2I.U64.TRUNC R26, R9 ;  /* 0x00000009001a7311 */ /* 0x000064000020d800 */
[----:B0-----:R-:W-:-:S04]  /*9e20*/  IADD3 R9, P4, PT, RZ, -R12, RZ ;  /* 0x8000000cff097210 */ /* 0x001fc80007f9e0ff */
[----:B------:R-:W-:Y:S01]  /*9e30*/  SEL R9, R9, R12, !P3 ;  /* 0x0000000c09097207 */ /* 0x000fe20005800000 */
[----:B-1----:R-:W-:-:S04]  /*9e40*/  IMAD.WIDE.U32 R24, R26, R18, RZ ;  /* 0x000000121a187225 */ /* 0x002fc800078e00ff */
[C---:B------:R-:W-:Y:S01]  /*9e50*/  IMAD R7, R26.reuse, R19, R25 ;  /* 0x000000131a077224 */ /* 0x040fe200078e0219 */
[----:B------:R-:W-:Y:S01]  /*9e60*/  IADD3 R10, P0, PT, RZ, -R24, RZ ;  /* 0x80000018ff0a7210 */ /* 0x000fe20007f1e0ff */
[----:B------:R-:W-:Y:S02]  /*9e70*/  IMAD.MOV.U32 R25, RZ, RZ, R26 ;  /* 0x000000ffff197224 */ /* 0x000fe400078e001a */
[----:B------:R-:W-:Y:S02]  /*9e80*/  IMAD R8, R27, R18, R7 ;  /* 0x000000121b087224 */ /* 0x000fe400078e0207 */
[----:B------:R-:W-:-:S03]  /*9e90*/  IMAD.HI.U32 R24, R26, R10, RZ ;  /* 0x0000000a1a187227 */ /* 0x000fc600078e00ff */
[----:B------:R-:W-:-:S05]  /*9ea0*/  IADD3.X R8, PT, PT, RZ, ~R8, RZ, P0, !PT ;  /* 0x80000008ff087210 */ /* 0x000fca00007fe4ff */
        /* <DEDUP_REMOVED lines=16> */
[----:B------:R-:W-:Y:S02]  /*9fb0*/  HFMA2 R25, -RZ, RZ, 0, 0 ;  /* 0x00000000ff197431 */ /* 0x000fe400000001ff */
[----:B------:R-:W-:Y:S01]  /*9fc0*/  IMAD.HI.U32 R8, R11, R8, RZ ;  /* 0x000000080b087227 */ /* 0x000fe200078e00ff */
[----:B------:R-:W-:Y:S02]  /*9fd0*/  IADD3 R7, P2, PT, R7, R10, RZ ;  /* 0x0000000a07077210 */ /* 0x000fe40007f5e0ff */
[----:B------:R-:W-:Y:S01]  /*9fe0*/  IADD3.X R10, PT, PT, RZ, ~R3, RZ, P4, !PT ;  /* 0x80000003ff0a7210 */ /* 0x000fe200027fe4ff */
[----:B------:R-:W-:Y:S02]  /*9ff0*/  IMAD.X R11, R8, 0x1, R11, P0 ;  /* 0x00000001080b7824 */ /* 0x000fe400000e060b */
[----:B------:R-:W-:Y:S01]  /*a000*/  IMAD.HI.U32 R24, R7, R9, RZ ;  /* 0x0000000907187227 */ /* 0x000fe200078e00ff */
[----:B------:R-:W-:Y:S02]  /*a010*/  SEL R10, R10, R3, !P3 ;  /* 0x000000030a0a7207 */ /* 0x000fe40005800000 */
[----:B------:R-:W-:-:S02]  /*a020*/  IADD3.X R11, PT, PT, RZ, RZ, R11, P2, P1 ;  /* 0x000000ffff0b7210 */ /* 0x000fc400017e240b */
[----:B------:R-:W-:Y:S01]  /*a030*/  LOP3.LUT R3, R17, R3, RZ, 0x3c, !PT ;  /* 0x0000000311037212 */ /* 0x000fe200078e3cff */
[----:B------:R-:W-:-:S04]  /*a040*/  IMAD.WIDE.U32 R24, R7, R10, R24 ;  /* 0x0000000a07187225 */ /* 0x000fc800078e0018 */
[C---:B------:R-:W-:Y:S02]  /*a050*/  IMAD R7, R11.reuse, R10, RZ ;  /* 0x0000000a0b077224 */ /* 0x040fe400078e02ff */
[----:B------:R-:W-:-:S04]  /*a060*/  IMAD.HI.U32 R12, P0, R11, R9, R24 ;  /* 0x000000090b0c7227 */ /* 0x000fc80007800018 */
[----:B------:R-:W-:Y:S01]  /*a070*/  IMAD.HI.U32 R8, R11, R10, RZ ;  /* 0x0000000a0b087227 */ /* 0x000fe200078e00ff */
[----:B------:R-:W-:-:S03]  /*a080*/  IADD3 R7, P1, PT, R7, R12, RZ ;  /* 0x0000000c07077210 */ /* 0x000fc60007f3e0ff */
[----:B------:R-:W-:Y:S01]  /*a090*/  IMAD.X R8, RZ, RZ, R8, P0 ;  /* 0x000000ffff087224 */ /* 0x000fe200000e0608 */
[C---:B------:R-:W-:Y:S01]  /*a0a0*/  IADD3 R14, P2, PT, R7.reuse, 0x1, RZ ;  /* 0x00000001070e7810 */ /* 0x040fe20007f5e0ff */
[----:B------:R-:W-:-:S03]  /*a0b0*/  IMAD.WIDE.U32 R24, R7, R18, RZ ;  /* 0x0000001207187225 */ /* 0x000fc600078e00ff */
[----:B------:R-:W-:Y:S01]  /*a0c0*/  IADD3.X R8, PT, PT, RZ, R8, RZ, P1, !PT ;  /* 0x00000008ff087210 */ /* 0x000fe20000ffe4ff */
[----:B------:R-:W-:Y:S01]  /*a0d0*/  IMAD R11, R7, R19, R25 ;  /* 0x00000013070b7224 */ /* 0x000fe200078e0219 */
[----:B------:R-:W-:-:S03]  /*a0e0*/  IADD3 R9, P1, PT, -R24, R9, RZ ;  /* 0x0000000918097210 */ /* 0x000fc60007f3e1ff */
[-C--:B------:R-:W-:Y:S01]  /*a0f0*/  IMAD R11, R8, R18.reuse, R11 ;  /* 0x00000012080b7224 */ /* 0x080fe200078e020b */
[----:B------:R-:W-:-:S03]  /*a100*/  ISETP.GE.U32.AND P0, PT, R9, R18, PT ;  /* 0x000000120900720c */ /* 0x000fc60003f06070 */
[----:B------:R-:W-:Y:S01]  /*a110*/  IMAD.X R10, R10, 0x1, ~R11, P1 ;  /* 0x000000010a0a7824 */ /* 0x000fe200008e0e0b */
[----:B------:R-:W-:-:S04]  /*a120*/  IADD3 R12, P1, PT, R9, -R18, RZ ;  /* 0x80000012090c7210 */ /* 0x000fc80007f3e0ff */
[CC--:B------:R-:W-:Y:S02]  /*a130*/  ISETP.GE.U32.AND.EX P0, PT, R10.reuse, R19.reuse, PT, P0 ;  /* 0x000000130a00720c */ /* 0x0c0fe40003f06100 */
[----:B------:R-:W-:Y:S02]  /*a140*/  IADD3.X R11, PT, PT, R10, ~R19, RZ, P1, !PT ;  /* 0x800000130a0b7210 */ /* 0x000fe40000ffe4ff */
[----:B------:R-:W-:Y:S01]  /*a150*/  SEL R12, R12, R9, P0 ;  /* 0x000000090c0c7207 */ /* 0x000fe20000000000 */
[----:B------:R-:W-:Y:S01]  /*a160*/  IMAD.X R9, RZ, RZ, R8, P2 ;  /* 0x000000ffff097224 */ /* 0x000fe200010e0608 */
[----:B------:R-:W-:Y:S02]  /*a170*/  SEL R14, R14, R7, P0 ;  /* 0x000000070e0e7207 */ /* 0x000fe40000000000 */
[----:B------:R-:W-:Y:S02]  /*a180*/  SEL R11, R11, R10, P0 ;  /* 0x0000000a0b0b7207 */ /* 0x000fe40000000000 */
[----:B------:R-:W-:-:S02]  /*a190*/  ISETP.GE.U32.AND P1, PT, R12, R18, PT ;  /* 0x000000120c00720c */ /* 0x000fc40003f26070 */
[----:B------:R-:W-:Y:S02]  /*a1a0*/  SEL R9, R9, R8, P0 ;  /* 0x0000000809097207 */ /* 0x000fe40000000000 */
[----:B------:R-:W-:Y:S02]  /*a1b0*/  IADD3 R7, P2, PT, R14, 0x1, RZ ;  /* 0x000000010e077810 */ /* 0x000fe40007f5e0ff */
[----:B------:R-:W-:Y:S02]  /*a1c0*/  ISETP.GE.U32.AND.EX P0, PT, R11, R19, PT, P1 ;  /* 0x000000130b00720c */ /* 0x000fe40003f06110 */
[-C--:B------:R-:W-:Y:S02]  /*a1d0*/  IADD3.X R8, PT, PT, RZ, R9.reuse, RZ, P2, !PT ;  /* 0x00000009ff087210 */ /* 0x080fe400017fe4ff */
[----:B------:R-:W-:Y:S02]  /*a1e0*/  SEL R7, R7, R14, P0 ;  /* 0x0000000e07077207 */ /* 0x000fe40000000000 */
[----:B------:R-:W-:-:S02]  /*a1f0*/  SEL R9, R8, R9, P0 ;  /* 0x0000000908097207 */ /* 0x000fc40000000000 */
[-C--:B------:R-:W-:Y:S02]  /*a200*/  IADD3 R8, P2, PT, RZ, -R7.reuse, RZ ;  /* 0x80000007ff087210 */ /* 0x080fe40007f5e0ff */
[----:B------:R-:W-:Y:S02]  /*a210*/  ISETP.GE.AND P1, PT, R3, RZ, PT ;  /* 0x000000ff0300720c */ /* 0x000fe40003f26270 */
[----:B------:R-:W-:Y:S01]  /*a220*/  ISETP.NE.U32.AND P0, PT, R16, RZ, PT ;  /* 0x000000ff1000720c */ /* 0x000fe20003f05070 */
[----:B------:R-:W-:Y:S01]  /*a230*/  IMAD.X R10, RZ, RZ, ~R9, P2 ;  /* 0x000000ffff0a7224 */ /* 0x000fe200010e0e09 */
[----:B------:R-:W-:Y:S02]  /*a240*/  SEL R8, R8, R7, !P1 ;  /* 0x0000000708087207 */ /* 0x000fe40004800000 */
[----:B------:R-:W-:Y:S02]  /*a250*/  MOV R7, 0x0 ;  /* 0x0000000000077802 */ /* 0x000fe40000000f00 */
[----:B------:R-:W-:-:S02]  /*a260*/  ISETP.NE.AND.EX P0, PT, R17, RZ, PT, P0 ;  /* 0x000000ff1100720c */ /* 0x000fc40003f05300 */
[----:B------:R-:W-:Y:S02]  /*a270*/  SEL R10, R10, R9, !P1 ;  /* 0x000000090a0a7207 */ /* 0x000fe40004800000 */
[----:B------:R-:W-:Y:S02]  /*a280*/  SEL R8, R8, 0xffffffff, P0 ;  /* 0xffffffff08087807 */ /* 0x000fe40000000000 */
[----:B------:R-:W-:Y:S01]  /*a290*/  SEL R9, R10, 0xffffffff, P0 ;  /* 0xffffffff0a097807 */ /* 0x000fe20000000000 */
[----:B------:R-:W-:Y:S06]  /*a2a0*/  RET.REL.NODEC R6 `(_Z18concatenate_kernelI6__halfS0_iLl4ELl2ELl16EEvPT0_N36_GLOBAL__N__39a39119_4_k_cu_95ae938114OutputMetaDataIXT2_EEENS3_13InputMetaDataIS1_XT3_EEET1_S8_) ;  /* 0xffffff5c06547950 */ /* 0x000fec0003c3ffff */
.L_x_460:
        /* <DEDUP_REMOVED lines=13> */
.L_x_524:


//--------------------- .text._Z18concatenate_kernelIf6__halfiLl4ELl2ELl16EEvPT0_N36_GLOBAL__N__39a39119_4_k_cu_95ae938114OutputMetaDataIXT2_EEENS3_13InputMetaDataIS1_XT3_EEET1_S8_ --------------------------
	.section	.text._Z18concatenate_kernelIf6__halfiLl4ELl2ELl16EEvPT0_N36_GLOBAL__N__39a39119_4_k_cu_95ae938114OutputMetaDataIXT2_EEENS3_13InputMetaDataIS1_XT3_EEET1_S8_,"ax",@progbits
	.align	128
        .global         _Z18concatenate_kernelIf6__halfiLl4ELl2ELl16EEvPT0_N36_GLOBAL__N__39a39119_4_k_cu_95ae938114OutputMetaDataIXT2_EEENS3_13InputMetaDataIS1_XT3_EEET1_S8_
        .type           _Z18concatenate_kernelIf6__halfiLl4ELl2ELl16EEvPT0_N36_GLOBAL__N__39a39119_4_k_cu_95ae938114OutputMetaDataIXT2_EEENS3_13InputMetaDataIS1_XT3_EEET1_S8_,@function
        .size           _Z18concatenate_kernelIf6__halfiLl4ELl2ELl16EEvPT0_N36_GLOBAL__N__39a39119_4_k_cu_95ae938114OutputMetaDataIXT2_EEENS3_13InputMetaDataIS1_XT3_EEET1_S8_,(.L_x_525 - _Z18concatenate_kernelIf6__halfiLl4ELl2ELl16EEvPT0_N36_GLOBAL__N__39a39119_4_k_cu_95ae938114OutputMetaDataIXT2_EEENS3_13InputMetaDataIS1_XT3_EEET1_S8_)
        .other          _Z18concatenate_kernelIf6__halfiLl4ELl2ELl16EEvPT0_N36_GLOBAL__N__39a39119_4_k_cu_95ae938114OutputMetaDataIXT2_EEENS3_13InputMetaDataIS1_XT3_EEET1_S8_,@"STO_CUDA_ENTRY STV_DEFAULT"
_Z18concatenate_kernelIf6__halfiLl4ELl2ELl16EEvPT0_N36_GLOBAL__N__39a39119_4_k_cu_95ae938114OutputMetaDataIXT2_EEENS3_13InputMetaDataIS1_XT3_EEET1_S8_:
.text._Z18concatenate_kernelIf6__halfiLl4ELl2ELl16EEvPT0_N36_GLOBAL__N__39a39119_4_k_cu_95ae938114OutputMetaDataIXT2_EEENS3_13InputMetaDataIS1_XT3_EEET1_S8_:
        /* <DEDUP_REMOVED lines=15> */
[----:B-1----:R1:W-:Y:S07]  /*00f0*/  STL.64 [R1+0x10], R2 ;  /* 0x0000100201007387 */ /* 0x0023ee0000100a00 */
[----:B------:R-:W5:Y:S01]  /*0100*/  LDC.64 R10, c[0x0][0x408] ;  /* 0x00010200ff0a7b82 */ /* 0x000f620000000a00 */
[----:B---3--:R3:W-:Y:S07]  /*0110*/  STL.64 [R1+0x20], R4 ;  /* 0x0000200401007387 */ /* 0x0087ee0000100a00 */
[----:B------:R-:W0:Y:S01]  /*0120*/  LDC.64 R8, c[0x0][0x410] ;  /* 0x00010400ff087b82 */ /* 0x000e220000000a00 */
[----:B--2---:R3:W-:Y:S07]  /*0130*/  STL.64 [R1+0x28], R6 ;  /* 0x0000280601007387 */ /* 0x0047ee0000100a00 */
[----:B------:R-:W2:Y:S01]  /*0140*/  LDC.64 R18, c[0x0][0x418] ;  /* 0x00010600ff127b82 */ /* 0x000ea20000000a00 */
[----:B----4-:R3:W-:Y:S07]  /*0150*/  STL.64 [R1+0x30], R12 ;  /* 0x0000300c01007387 */ /* 0x0107ee0000100a00 */
[----:B------:R-:W4:Y:S01]  /*0160*/  LDC.64 R20, c[0x0][0x420] ;  /* 0x00010800ff147b82 */ /* 0x000f220000000a00 */
[----:B-----5:R3:W-:Y:S07]  /*0170*/  STL.64 [R1+0x40], R10 ;  /* 0x0000400a01007387 */ /* 0x0207ee0000100a00 */
[----:B------:R-:W5:Y:S01]  /*0180*/  LDC.64 R22, c[0x0][0x428] ;  /* 0x00010a00ff167b82 */ /* 0x000f620000000a00 */
[----:B0-----:R3:W-:Y:S07]  /*0190*/  STL.64 [R1+0x48], R8 ;  /* 0x0000480801007387 */ /* 0x0017ee0000100a00 */
[----:B------:R-:W0:Y:S01]  /*01a0*/  LDC.64 R26, c[0x0][0x430] ;  /* 0x00010c00ff1a7b82 */ /* 0x000e220000000a00 */
[----:B--2---:R3:W-:Y:S07]  /*01b0*/  STL.64 [R1+0x50], R18 ;  /* 0x0000501201007387 */ /* 0x0047ee0000100a00 */
[----:B------:R-:W2:Y:S01]  /*01c0*/  LDC.64 R28, c[0x0][0x438] ;  /* 0x00010e00ff1c7b82 */ /* 0x000ea20000000a00 */
[----:B----4-:R3:W-:Y:S07]  /*01d0*/  STL.64 [R1+0x58], R20 ;  /* 0x0000581401007387 */ /* 0x0107ee0000100a00 */
[----:B------:R-:W4:Y:S01]  /*01e0*/  LDC.64 R16, c[0x0][0x440] ;  /* 0x00011000ff107b82 */ /* 0x000f220000000a00 */
[----:B-----5:R3:W-:Y:S07]  /*01f0*/  STL.64 [R1+0x60], R22 ;  /* 0x0000601601007387 */ /* 0x0207ee0000100a00 */
[----:B------:R-:W5:Y:S01]  /*0200*/  LDC.U8 R0, c[0x0][0x400] ;  /* 0x00010000ff007b82 */ /* 0x000f620000000000 */
[----:B0-----:R3:W-:Y:S07]  /*0210*/  STL.64 [R1+0x68], R26 ;  /* 0x0000681a01007387 */ /* 0x0017ee0000100a00 */
[----:B------:R-:W0:Y:S01]  /*0220*/  LDC.U8 R14, c[0x0][0x3e0] ;  /* 0x0000f800ff0e7b82 */ /* 0x000e220000000000 */
[----:B--2---:R3:W-:Y:S04]  /*0230*/  STL.64 [R1+0x70], R28 ;  /* 0x0000701c01007387 */ /* 0x0047e80000100a00 */
[----:B----4-:R3:W-:Y:S04]  /*0240*/  STL.64 [R1+0x78], R16 ;  /* 0x0000781001007387 */ /* 0x0107e80000100a00 */
[----:B-----5:R3:W-:Y:S04]  /*0250*/  STL.U8 [R1+0x38], R0 ;  /* 0x0000380001007387 */ /* 0x0207e80000100000 */
[----:B0-----:R3:W-:Y:S04]  /*0260*/  STL.U8 [R1+0x18], R14 ;  /* 0x0000180e01007387 */ /* 0x0017e80000100000 */
[----:B-1----:R-:W2:Y:S01]  /*0270*/  LDL R3, [UR8+0x70] ;  /* 0x00007008ff037983 */ /* 0x002ea20008100800 */
[----:B------:R-:W0:Y:S01]  /*0280*/  LDCU UR6, c[0x0][0x360] ;  /* 0x00006c00ff0677ac */ /* 0x000e220008000800 */
[----:B------:R-:W1:Y:S01]  /*0290*/  S2UR UR9, SR_CTAID.X ;  /* 0x00000000000979c3 */ /* 0x000e620000002500 */
[----:B------:R-:W1:Y:S07]  /*02a0*/  S2R R25, SR_TID.X ;  /* 0x0000000000197919 */ /* 0x000e6e0000002100 */
[----:B------:R-:W1:Y:S02]  /*02b0*/  LDC R2, c[0x0][0x360] ;  /* 0x0000d800ff027b82 */ /* 0x000e640000000800 */
[----:B-1----:R-:W-:Y:S01]  /*02c0*/  IMAD R25, R2, UR9, R25 ;  /* 0x0000000902197c24 */ /* 0x002fe2000f8e0219 */
[----:B--2---:R-:W-:-:S13]  /*02d0*/  R2UR UR4, R3 ;  /* 0x00000000030472ca */ /* 0x004fda00000e0000 */
[----:B------:R-:W-:-:S04]  /*02e0*/  ULEA.HI UR4, UR4, UR4, URZ, 0x1 ;  /* 0x0000000404047291 */ /* 0x000fc8000f8f08ff */
[----:B------:R-:W-:-:S06]  /*02f0*/  USHF.R.S32.HI UR5, URZ, 0x1, UR4 ;  /* 0x00000001ff057899 */ /* 0x000fcc0008011404 */
[----:B------:R-:W-:-:S13]  /*0300*/  ISETP.GE.AND P0, PT, R25, UR5, PT ;  /* 0x0000000519007c0c */ /* 0x000fda000bf06270 */
[----:B0--3--:R-:W-:Y:S05]  /*0310*/  @P0 EXIT ;  /* 0x000000000000094d */ /* 0x009fea0003800000 */
[----:B------:R-:W-:Y:S01]  /*0320*/  ULOP3.LUT UR4, UR7, 0x1, URZ, 0xc0, !UPT ;  /* 0x0000000107047892 */ /* 0x000fe2000f8ec0ff */
[----:B------:R-:W2:Y:S03]  /*0330*/  LDL.64 R4, [UR8] ;  /* 0x00000008ff047983 */ /* 0x000ea60008100a00 */
[----:B------:R-:W-:Y:S02]  /*0340*/  UIMAD UR4, UR4, 0x18, UR8 ;  /* 0x00000018040478a4 */ /* 0x000fe4000f8e0208 */
[----:B------:R-:W5:Y:S07]  /*0350*/  LDL R2, [UR8+0x60] ;  /* 0x00006008ff027983 */ /* 0x000f6e0008100800 */
[----:B------:R-:W3:Y:S02]  /*0360*/  LDL.U8 R0, [UR4+0x18] ;  /* 0x00001804ff007983 */ /* 0x000ee40008100000 */
[----:B---3--:R-:W-:-:S02]  /*0370*/  R2UR UR12, R0 ;  /* 0x00000000000c72ca */ /* 0x008fc400000e0000 */
[----:B------:R-:W5:Y:S11]  /*0380*/  LDL R0, [UR8+0x50] ;  /* 0x00005008ff007983 */ /* 0x000f760008100800 */
[----:B------:R-:W-:-:S13]  /*0390*/  ISETP.NE.AND P0, PT, RZ, UR12, PT ;  /* 0x0000000cff007c0c */ /* 0x000fda000bf05270 */
[----:B------:R-:W3:Y:S01]  /*03a0*/  @P0 LDL.64 R12, [UR4+0x10] ;  /* 0x00001004ff0c0983 */ /* 0x000ee20008100a00 */
[----:B--2---:R-:W-:Y:S02]  /*03b0*/  R2UR UR8, R4 ;  /* 0x00000000040872ca */ /* 0x004fe400000e0000 */
[----:B------:R-:W-:Y:S01]  /*03c0*/  R2UR UR9, R5 ;  /* 0x00000000050972ca */ /* 0x000fe200000e0000 */
[----:B------:R-:W0:Y:S01]  /*03d0*/  LDCU UR7, c[0x0][0x370] ;  /* 0x00006e00ff0777ac */ /* 0x000e220008000800 */
[----:B------:R-:W1:Y:S01]  /*03e0*/  LDCU.64 UR10, c[0x0][0x358] ;  /* 0x00006b00ff0a77ac */ /* 0x000e620008000a00 */
[----:B0-----:R-:W-:-:S08]  /*03f0*/  UIMAD UR6, UR6, UR7, URZ ;  /* 0x00000007060672a4 */ /* 0x001fd0000f8e02ff */
[----:B---3--:R-:W-:-:S04]  /*0400*/  @P0 LEA R4, P1, R12, UR8, 0x1 ;  /* 0x000000080c040c11 */ /* 0x008fc8000f8208ff */
[----:B------:R-:W-:-:S03]  /*0410*/  @P0 LEA.HI.X R5, R12, UR9, R13, 0x1, P1 ;  /* 0x000000090c050c11 */ /* 0x000fc600088f0c0d */
[----:B------:R-:W-:-:S04]  /*0420*/  @P0 IMAD.WIDE R4, R25, 0x4, R4 ;  /* 0x0000000419040825 */ /* 0x000fc800078e0204 */
[----:B------:R-:W-:Y:S01]  /*0430*/  @P0 IMAD.MOV.U32 R6, RZ, RZ, R4 ;  /* 0x000000ffff060224 */ /* 0x000fe200078e0004 */
[----:B------:R-:W-:Y:S01]  /*0440*/  @P0 MOV R7, R5 ;  /* 0x0000000500070202 */ /* 0x000fe20000000f00 */
[----:B-1----:R-:W-:Y:S06]  /*0450*/  @P0 BRA `(.L_x_461) ;  /* 0x0000000000cc0947 */ /* 0x002fec0003800000 */
[----:B------:R-:W2:Y:S04]  /*0460*/  LDL.64 R14, [UR4+0x20] ;  /* 0x00002004ff0e7983 */ /* 0x000ea80008100a00 */
[----:B------:R-:W5:Y:S04]  /*0470*/  LDL.64 R26, [UR4+0x28] ;  /* 0x00002804ff1a7983 */ /* 0x000f680008100a00 */
[----:B------:R-:W5:Y:S01]  /*0480*/  LDL.64 R12, [UR4+0x10] ;  /* 0x00001004ff0c7983 */ /* 0x000f620008100a00 */
[----:B------:R-:W-:Y:S01]  /*0490*/  SHF.R.S32.HI R4, RZ, 0x1f, R25 ;  /* 0x0000001fff047819 */ /* 0x000fe20000011419 */
[----:B------:R-:W-:Y:S01]  /*04a0*/  BSSY.RECONVERGENT B0, `(.L_x_462) ;  /* 0x0000026000007945 */ /* 0x000fe20003800200 */
[----:B------:R-:W-:-:S02]  /*04b0*/  IMAD.WIDE R20, R25, 0x2, RZ ;  /* 0x0000000219147825 */ /* 0x000fc400078e02ff */
        /* <DEDUP_REMOVED lines=26> */
.L_x_463:
[----:B------:R-:W-:Y:S01]  /*0660*/  IMAD.MOV.U32 R10, RZ, RZ, R20 ;  /* 0x000000ffff0a7224 */ /* 0x000fe200078e0014 */
[----:B------:R-:W-:Y:S02]  /*0670*/  MOV R7, R21 ;  /* 0x0000001500077202 */ /* 0x000fe40000000f00 */
[----:B------:R-:W-:-:S07]  /*0680*/  MOV R4, 0x6a0 ;  /* 0x000006a000047802 */ /* 0x000fce0000000f00 */
[----:B-----5:R-:W-:Y:S05]  /*0690*/  CALL.REL.NOINC `($__internal_5_$__cuda_sm20_div_s64) ;  /* 0x0000004c00b07944 */ /* 0x020fea0003c00000 */
[----:B------:R-:W-:-:S05]  /*06a0*/  IADD3 R3, P0, PT, RZ, -R6, RZ ;  /* 0x80000006ff037210 */ /* 0x000fca0007f1e0ff */
[----:B------:R-:W-:Y:S02]  /*06b0*/  IMAD.X R5, RZ, RZ, ~R7, P0 ;  /* 0x000000ffff057224 */ /* 0x000fe400000e0e07 */
[----:B------:R-:W-:-:S04]  /*06c0*/  IMAD.WIDE.U32 R20, R14, R3, R20 ;  /* 0x000000030e147225 */ /* 0x000fc800078e0014 */
[----:B------:R-:W-:-:S04]  /*06d0*/  IMAD R4, R5, R14, RZ ;  /* 0x0000000e05047224 */ /* 0x000fc800078e02ff */
[----:B------:R-:W-:-:S04]  /*06e0*/  IMAD R15, R15, R3, R4 ;  /* 0x000000030f0f7224 */ /* 0x000fc800078e0204 */
[----:B------:R-:W-:-:S07]  /*06f0*/  IMAD.IADD R8, R21, 0x1, R15 ;  /* 0x0000000115087824 */ /* 0x000fce00078e020f */
.L_x_464:
[----:B------:R-:W-:Y:S05]  /*0700*/  BSYNC.RECONVERGENT B0 ;  /* 0x0000000000007941 */ /* 0x000fea0003800200 */
.L_x_462:
[----:B-----5:R-:W-:Y:S01]  /*0710*/  IADD3 R4, P0, PT, R20, R12, RZ ;  /* 0x0000000c14047210 */ /* 0x020fe20007f1e0ff */
[----:B------:R-:W-:-:S03]  /*0720*/  IMAD R3, R7, R26, RZ ;  /* 0x0000001a07037224 */ /* 0x000fc600078e02ff */
[----:B------:R-:W-:Y:S01]  /*0730*/  IADD3.X R5, PT, PT, R8, R13, RZ, P0, !PT ;  /* 0x0000000d08057210 */ /* 0x000fe200007fe4ff */
[-C--:B------:R-:W-:Y:S02]  /*0740*/  IMAD R3, R27, R6.reuse, R3 ;  /* 0x000000061b037224 */ /* 0x080fe400078e0203 */
[----:B------:R-:W-:-:S04]  /*0750*/  IMAD.WIDE.U32 R4, R26, R6, R4 ;  /* 0x000000061a047225 */ /* 0x000fc800078e0004 */
[----:B------:R-:W-:Y:S01]  /*0760*/  IMAD.IADD R3, R5, 0x1, R3 ;  /* 0x0000000105037824 */ /* 0x000fe200078e0203 */
[----:B------:R-:W-:-:S04]  /*0770*/  LEA R6, P0, R4, UR8, 0x1 ;  /* 0x0000000804067c11 */ /* 0x000fc8000f8008ff */
[----:B------:R-:W-:-:S09]  /*0780*/  LEA.HI.X R7, R4, UR9, R3, 0x1, P0 ;  /* 0x0000000904077c11 */ /* 0x000fd200080f0c03 */
.L_x_461:
[----:B------:R-:W0:Y:S01]  /*0790*/  LDC R15, c[0x0][0x448] ;  /* 0x00011200ff0f7b82 */ /* 0x000e220000000800 */
[----:B------:R1:W2:Y:S01]  /*07a0*/  LD.E R4, desc[UR10][R6.64] ;  /* 0x0000000a06047980 */ /* 0x0002a2000c101900 */
[----:B------:R-:W3:Y:S01]  /*07b0*/  LDCU UR7, c[0x0][0x3c0] ;  /* 0x00007800ff0777ac */ /* 0x000ee20008000800 */
[----:B------:R-:W4:Y:S05]  /*07c0*/  LDCU UR13, c[0x0][0x3b8] ;  /* 0x00007700ff0d77ac */ /* 0x000f2a0008000800 */
[----:B------:R-:W1:Y:S01]  /*07d0*/  LDC R3, c[0x0][0x3a0] ;  /* 0x0000e800ff037b82 */ /* 0x000e620000000800 */
[----:B------:R-:W4:Y:S01]  /*07e0*/  LDCU UR14, c[0x0][0x3b0] ;  /* 0x00007600ff0e77ac */ /* 0x000f220008000800 */
[----:B------:R-:W4:Y:S06]  /*07f0*/  LDCU UR15, c[0x0][0x44c] ;  /* 0x00008980ff0f77ac */ /* 0x000f2c0008000800 */
[----:B------:R-:W3:Y:S01]  /*0800*/  LDC R5, c[0x0][0x398] ;  /* 0x0000e600ff057b82 */ /* 0x000ee20000000800 */
[----:B------:R-:W4:Y:S01]  /*0810*/  LDCU UR16, c[0x0][0x3a8] ;  /* 0x00007500ff1077ac */ /* 0x000f220008000800 */
[----:B0-----:R-:W-:-:S04]  /*0820*/  ISETP.NE.AND P0, PT, R15, 0x3, PT ;  /* 0x000000030f00780c */ /* 0x001fc80003f05270 */
[----:B-1---5:R-:W-:-:S04]  /*0830*/  SEL R3, R2, R3, !P0 ;  /* 0x0000000302037207 */ /* 0x022fc80004000000 */
[----:B------:R-:W-:-:S04]  /*0840*/  IABS R10, R3 ;  /* 0x00000003000a7213 */ /* 0x000fc80000000000 */
[----:B------:R-:W0:Y:S08]  /*0850*/  I2F.U32.RP R11, R10 ;  /* 0x0000000a000b7306 */ /* 0x000e300000209000 */
[----:B0-----:R-:W0:Y:S01]  /*0860*/  MUFU.RCP R11, R11 ;  /* 0x0000000b000b7308 */ /* 0x001e220000001000 */
[----:B------:R-:W-:Y:S01]  /*0870*/  ISETP.NE.AND P0, PT, R15, 0x2, PT ;  /* 0x000000020f00780c */ /* 0x000fe20003f05270 */
[----:B0-----:R-:W-:-:S06]  /*0880*/  VIADD R8, R11, 0xffffffe ;  /* 0x0ffffffe0b087836 */ /* 0x001fcc0000000000 */
[----:B------:R0:W1:Y:S01]  /*0890*/  F2I.FTZ.U32.TRUNC.NTZ R9, R8 ;  /* 0x0000000800097305 */ /* 0x000062000021f000 */
[----:B---3--:R-:W-:Y:S01]  /*08a0*/  SEL R5, R2, R5, !P0 ;  /* 0x0000000502057207 */ /* 0x008fe20004000000 */
[----:B------:R-:W-:-:S03]  /*08b0*/  IMAD.SHL.U32 R6, R25, 0x2, RZ ;  /* 0x0000000219067824 */ /* 0x000fc600078e00ff */
[----:B------:R-:W-:Y:S02]  /*08c0*/  IABS R7, R5 ;  /* 0x0000000500077213 */ /* 0x000fe40000000000 */
[----:B------:R-:W-:Y:S02]  /*08d0*/  IABS R16, R6 ;  /* 0x0000000600107213 */ /* 0x000fe40000000000 */
[----:B------:R-:W3:Y:S01]  /*08e0*/  I2F.U32.RP R14, R7 ;  /* 0x00000007000e7306 */ /* 0x000ee20000209000 */
[----:B0-----:R-:W-:Y:S01]  /*08f0*/  IMAD.MOV.U32 R8, RZ, RZ, RZ ;  /* 0x000000ffff087224 */ /* 0x001fe200078e00ff */
[----:B-1----:R-:W-:-:S05]  /*0900*/  IADD3 R17, PT, PT, RZ, -R9, RZ ;  /* 0x80000009ff117210 */ /* 0x002fca0007ffe0ff */
[----:B------:R-:W-:Y:S01]  /*0910*/  IMAD R11, R17, R10, RZ ;  /* 0x0000000a110b7224 */ /* 0x000fe200078e02ff */
[----:B------:R-:W-:-:S03]  /*0920*/  IABS R17, R3 ;  /* 0x0000000300117213 */ /* 0x000fc60000000000 */
[----:B------:R-:W-:Y:S01]  /*0930*/  IMAD.HI.U32 R8, R9, R11, R8 ;  /* 0x0000000b09087227 */ /* 0x000fe200078e0008 */
[----:B------:R-:W-:-:S03]  /*0940*/  MOV R9, R16 ;  /* 0x0000001000097202 */ /* 0x000fc60000000f00 */
[----:B------:R-:W-:Y:S02]  /*0950*/  IMAD.MOV R11, RZ, RZ, -R17 ;  /* 0x000000ffff0b7224 */ /* 0x000fe400078e0a11 */
[----:B------:R-:W-:Y:S01]  /*0960*/  IMAD.HI.U32 R8, R8, R9, RZ ;  /* 0x0000000908087227 */ /* 0x000fe200078e00ff */
[----:B---3--:R-:W0:Y:S03]  /*0970*/  MUFU.RCP R14, R14 ;  /* 0x0000000e000e7308 */ /* 0x008e260000001000 */
[----:B------:R-:W-:Y:S01]  /*0980*/  IMAD R9, R8, R11, R9 ;  /* 0x0000000b08097224 */ /* 0x000fe200078e0209 */
[----:B------:R-:W-:-:S04]  /*0990*/  ISETP.NE.AND P0, PT, R15, 0x1, PT ;  /* 0x000000010f00780c */ /* 0x000fc80003f05270 */
[----:B------:R-:W-:Y:S02]  /*09a0*/  ISETP.GT.U32.AND P1, PT, R10, R9, PT ;  /* 0x000000090a00720c */ /* 0x000fe40003f24070 */
[----:B0-----:R-:W-:-:S07]  /*09b0*/  IADD3 R11, PT, PT, R14, 0xffffffe, RZ ;  /* 0x0ffffffe0e0b7810 */ /* 0x001fce0007ffe0ff */
[----:B------:R-:W0:Y:S04]  /*09c0*/  @P0 LDC R2, c[0x0][0x390] ;  /* 0x0000e400ff020b82 */ /* 0x000e280000000800 */
[----:B------:R-:W-:Y:S01]  /*09d0*/  @!P1 IMAD.IADD R9, R9, 0x1, -R10 ;  /* 0x0000000109099824 */ /* 0x000fe200078e0a0a */
[----:B------:R-:W1:Y:S04]  /*09e0*/  F2I.FTZ.U32.TRUNC.NTZ R11, R11 ;  /* 0x0000000b000b7305 */ /* 0x000e68000021f000 */
[----:B------:R-:W-:Y:S02]  /*09f0*/  ISETP.GE.U32.AND P0, PT, R9, R10, PT ;  /* 0x0000000a0900720c */ /* 0x000fe40003f06070 */
[----:B------:R-:W-:Y:S01]  /*0a00*/  LOP3.LUT R9, R6, R3, RZ, 0x3c, !PT ;  /* 0x0000000306097212 */ /* 0x000fe200078e3cff */
[----:B------:R-:W-:Y:S01]  /*0a10*/  @!P1 VIADD R8, R8, 0x1 ;  /* 0x0000000108089836 */ /* 0x000fe20000000000 */
[----:B------:R-:W-:-:S02]  /*0a20*/  ISETP.NE.AND P1, PT, R3, RZ, PT ;  /* 0x000000ff0300720c */ /* 0x000fc40003f25270 */
[----:B------:R-:W-:-:S07]  /*0a30*/  ISETP.GE.AND P2, PT, R9, RZ, PT ;  /* 0x000000ff0900720c */ /* 0x000fce0003f46270 */
[----:B------:R-:W-:Y:S01]  /*0a40*/  @P0 VIADD R8, R8, 0x1 ;  /* 0x0000000108080836 */ /* 0x000fe20000000000 */
[----:B-1----:R-:W-:-:S05]  /*0a50*/  IADD3 R10, PT, PT, RZ, -R11, RZ ;  /* 0x8000000bff0a7210 */ /* 0x002fca0007ffe0ff */
[----:B------:R-:W-:Y:S01]  /*0a60*/  @!P2 IMAD.MOV R8, RZ, RZ, -R8 ;  /* 0x000000ffff08a224 */ /* 0x000fe200078e0a08 */
[----:B------:R-:W-:Y:S01]  /*0a70*/  @!P1 LOP3.LUT R8, RZ, R3, RZ, 0x33, !PT ;  /* 0x00000003ff089212 */ /* 0x000fe200078e33ff */
[----:B------:R-:W-:Y:S01]  /*0a80*/  IMAD R15, R10, R7, RZ ;  /* 0x000000070a0f7224 */ /* 0x000fe200078e02ff */
[----:B0-----:R-:W-:Y:S01]  /*0a90*/  IABS R9, R2 ;  /* 0x0000000200097213 */ /* 0x001fe20000000000 */
[----:B------:R-:W-:Y:S01]  /*0aa0*/  IMAD.MOV.U32 R10, RZ, RZ, RZ ;  /* 0x000000ffff0a7224 */ /* 0x000fe200078e00ff */
[----:B------:R-:W-:Y:S02]  /*0ab0*/  IABS R16, R5 ;  /* 0x0000000500107213 */ /* 0x000fe40000000000 */
[----:B------:R-:W-:Y:S01]  /*0ac0*/  IABS R14, R8 ;  /* 0x00000008000e7213 */ /* 0x000fe20000000000 */
[----:B------:R-:W-:Y:S01]  /*0ad0*/  IMAD.HI.U32 R10, R11, R15, R10 ;  /* 0x0000000f0b0a7227 */ /* 0x000fe200078e000a */
[----:B------:R-:W-:Y:S01]  /*0ae0*/  IADD3 R16, PT, PT, RZ, -R16, RZ ;  /* 0x80000010ff107210 */ /* 0x000fe20007ffe0ff */
[----:B------:R-:W0:Y:S02]  /*0af0*/  I2F.U32.RP R15, R9 ;  /* 0x00000009000f7306 */ /* 0x000e240000209000 */
[----:B------:R-:W-:-:S02]  /*0b00*/  IMAD.MOV.U32 R11, RZ, RZ, R14 ;  /* 0x000000ffff0b7224 */ /* 0x000fc400078e000e */
[----:B------:R-:W-:Y:S02]  /*0b10*/  IMAD.MOV.U32 R14, RZ, RZ, R16 ;  /* 0x000000ffff0e7224 */ /* 0x000fe400078e0010 */
[----:B------:R-:W-:-:S04]  /*0b20*/  IMAD.HI.U32 R10, R10, R11, RZ ;  /* 0x0000000b0a0a7227 */ /* 0x000fc800078e00ff */
[----:B------:R-:W-:-:S05]  /*0b30*/  IMAD R14, R10, R14, R11 ;  /* 0x0000000e0a0e7224 */ /* 0x000fca00078e020b */
[----:B------:R-:W-:Y:S01]  /*0b40*/  ISETP.GT.U32.AND P1, PT, R7, R14, PT ;  /* 0x0000000e0700720c */ /* 0x000fe20003f24070 */
[----:B0-----:R-:W0:-:S12]  /*0b50*/  MUFU.RCP R15, R15 ;  /* 0x0000000f000f7308 */ /* 0x001e180000001000 */
[----:B------:R-:W-:-:S04]  /*0b60*/  @!P1 IADD3 R14, PT, PT, R14, -R7, RZ ;  /* 0x800000070e0e9210 */ /* 0x000fc80007ffe0ff */
[----:B------:R-:W-:Y:S01]  /*0b70*/  ISETP.GE.U32.AND P0, PT, R14, R7, PT ;  /* 0x000000070e00720c */ /* 0x000fe20003f06070 */
[----:B0-----:R-:W-:Y:S01]  /*0b80*/  VIADD R11, R15, 0xffffffe ;  /* 0x0ffffffe0f0b7836 */ /* 0x001fe20000000000 */
[----:B------:R-:W-:Y:S01]  /*0b90*/  LOP3.LUT R7, R8, R5, RZ, 0x3c, !PT ;  /* 0x0000000508077212 */ /* 0x000fe200078e3cff */
[----:B------:R-:W-:-:S04]  /*0ba0*/  @!P1 VIADD R10, R10, 0x1 ;  /* 0x000000010a0a9836 */ /* 0x000fc80000000000 */
[----:B------:R-:W0:Y:S01]  /*0bb0*/  F2I.FTZ.U32.TRUNC.NTZ R11, R11 ;  /* 0x0000000b000b7305 */ /* 0x000e22000021f000 */
[----:B------:R-:W-:Y:S02]  /*0bc0*/  ISETP.GE.AND P2, PT, R7, RZ, PT ;  /* 0x000000ff0700720c */ /* 0x000fe40003f46270 */
[----:B------:R-:W-:-:S03]  /*0bd0*/  ISETP.NE.AND P1, PT, R5, RZ, PT ;  /* 0x000000ff0500720c */ /* 0x000fc60003f25270 */
[----:B------:R-:W-:-:S05]  /*0be0*/  @P0 IADD3 R10, PT, PT, R10, 0x1, RZ ;  /* 0x000000010a0a0810 */ /* 0x000fca0007ffe0ff */
[----:B------:R-:W-:Y:S02]  /*0bf0*/  IMAD.MOV.U32 R7, RZ, RZ, R10 ;  /* 0x000000ffff077224 */ /* 0x000fe400078e000a */
[----:B0-----:R-:W-:-:S03]  /*0c00*/  IMAD.MOV R10, RZ, RZ, -R11 ;  /* 0x000000ffff0a7224 */ /* 0x001fc600078e0a0b */
[----:B------:R-:W-:Y:S02]  /*0c10*/  @!P2 IADD3 R7, PT, PT, -R7, RZ, RZ ;  /* 0x000000ff0707a210 */ /* 0x000fe40007ffe1ff */
[----:B------:R-:W-:Y:S01]  /*0c20*/  @!P1 LOP3.LUT R7, RZ, R5, RZ, 0x33, !PT ;  /* 0x00000005ff079212 */ /* 0x000fe200078e33ff */
[----:B------:R-:W-:Y:S01]  /*0c30*/  IMAD R15, R10, R9, RZ ;  /* 0x000000090a0f7224 */ /* 0x000fe200078e02ff */
[----:B------:R-:W-:Y:S01]  /*0c40*/  IABS R16, R2 ;  /* 0x0000000200107213 */ /* 0x000fe20000000000 */
[----:B------:R-:W-:Y:S01]  /*0c50*/  IMAD.MOV.U32 R10, RZ, RZ, RZ ;  /* 0x000000ffff0a7224 */ /* 0x000fe200078e00ff */
[----:B------:R-:W-:-:S03]  /*0c60*/  IABS R14, R7 ;  /* 0x00000007000e7213 */ /* 0x000fc60000000000 */
[----:B------:R-:W-:Y:S01]  /*0c70*/  IMAD.HI.U32 R10, R11, R15, R10 ;  /* 0x0000000f0b0a7227 */ /* 0x000fe200078e000a */
[----:B------:R-:W-:-:S03]  /*0c80*/  MOV R11, R14 ;  /* 0x0000000e000b7202 */ /* 0x000fc60000000f00 */
[----:B------:R-:W-:Y:S02]  /*0c90*/  IMAD.MOV R16, RZ, RZ, -R16 ;  /* 0x000000ffff107224 */ /* 0x000fe400078e0a10 */
[----:B------:R-:W-:-:S04]  /*0ca0*/  IMAD.HI.U32 R10, R10, R11, RZ ;  /* 0x0000000b0a0a7227 */ /* 0x000fc800078e00ff */
[----:B------:R-:W-:-:S04]  /*0cb0*/  IMAD.MOV.U32 R14, RZ, RZ, R16 ;  /* 0x000000ffff0e7224 */ /* 0x000fc800078e0010 */
[----:B------:R-:W-:-:S05]  /*0cc0*/  IMAD R14, R10, R14, R11 ;  /* 0x0000000e0a0e7224 */ /* 0x000fca00078e020b */
[----:B------:R-:W-:-:S13]  /*0cd0*/  ISETP.GT.U32.AND P1, PT, R9, R14, PT ;  /* 0x0000000e0900720c */ /* 0x000fda0003f24070 */
[----:B------:R-:W-:-:S05]  /*0ce0*/  @!P1 IMAD.IADD R14, R14, 0x1, -R9 ;  /* 0x000000010e0e9824 */ /* 0x000fca00078e0a09 */
[----:B------:R-:W-:Y:S02]  /*0cf0*/  ISETP.GE.U32.AND P0, PT, R14, R9, PT ;  /* 0x000000090e00720c */ /* 0x000fe40003f06070 */
[----:B------:R-:W-:Y:S02]  /*0d00*/  LOP3.LUT R9, R7, R2, RZ, 0x3c, !PT ;  /* 0x0000000207097212 */ /* 0x000fe400078e3cff */
[----:B------:R-:W-:Y:S02]  /*0d10*/  @!P1 IADD3 R10, PT, PT, R10, 0x1, RZ ;  /* 0x000000010a0a9810 */ /* 0x000fe40007ffe0ff */
[----:B------:R-:W-:Y:S02]  /*0d20*/  ISETP.GE.AND P2, PT, R9, RZ, PT ;  /* 0x000000ff0900720c */ /* 0x000fe40003f46270 */
[----:B------:R-:W-:Y:S01]  /*0d30*/  ISETP.NE.AND P1, PT, R2, RZ, PT ;  /* 0x000000ff0200720c */ /* 0x000fe20003f25270 */
[----:B------:R-:W-:-:S04]  /*0d40*/  IMAD.MOV R9, RZ, RZ, -R8 ;  /* 0x000000ffff097224 */ /* 0x000fc800078e0a08 */
[----:B------:R-:W-:Y:S01]  /*0d50*/  @P0 VIADD R10, R10, 0x1 ;  /* 0x000000010a0a0836 */ /* 0x000fe20000000000 */
[----:B------:R-:W-:Y:S01]  /*0d60*/  IADD3 R11, PT, PT, -R7, RZ, RZ ;  /* 0x000000ff070b7210 */ /* 0x000fe20007ffe1ff */
[----:B------:R-:W-:-:S04]  /*0d70*/  IMAD R6, R3, R9, R6 ;  /* 0x0000000903067224 */ /* 0x000fc800078e0206 */
[----:B------:R-:W-:Y:S02]  /*0d80*/  @!P2 IMAD.MOV R10, RZ, RZ, -R10 ;  /* 0x000000ffff0aa224 */ /* 0x000fe400078e0a0a */
[----:B------:R-:W-:Y:S01]  /*0d90*/  @!P1 LOP3.LUT R10, RZ, R2, RZ, 0x33, !PT ;  /* 0x00000002ff0a9212 */ /* 0x000fe200078e33ff */
[----:B------:R-:W-:Y:S02]  /*0da0*/  IMAD R8, R5, R11, R8 ;  /* 0x0000000b05087224 */ /* 0x000fe400078e0208 */
[----:B------:R-:W-:Y:S02]  /*0db0*/  IMAD R9, R6, UR7, RZ ;  /* 0x0000000706097c24 */ /* 0x000fe4000f8e02ff */
[----:B------:R-:W-:Y:S02]  /*0dc0*/  IMAD.MOV R6, RZ, RZ, -R10 ;  /* 0x000000ffff067224 */ /* 0x000fe400078e0a0a */
[----:B----4-:R-:W-:Y:S02]  /*0dd0*/  IMAD R9, R8, UR13, R9 ;  /* 0x0000000d08097c24 */ /* 0x010fe4000f8e0209 */
[----:B------:R-:W-:-:S02]  /*0de0*/  IMAD R8, R2, R6, R7 ;  /* 0x0000000602087224 */ /* 0x000fc400078e0207 */
[----:B------:R-:W0:Y:S02]  /*0df0*/  LDC.64 R6, c[0x0][0x380] ;  /* 0x0000e000ff067b82 */ /* 0x000e240000000a00 */
[----:B------:R-:W-:-:S04]  /*0e00*/  IMAD R9, R8, UR14, R9 ;  /* 0x0000000e08097c24 */ /* 0x000fc8000f8e0209 */
[----:B------:R-:W-:Y:S01]  /*0e10*/  IMAD R9, R0, UR15, R9 ;  /* 0x0000000f00097c24 */ /* 0x000fe2000f8e0209 */
[----:B------:R-:W-:-:S03]  /*0e20*/  IADD3 R25, PT, PT, R25, UR6, RZ ;  /* 0x0000000619197c10 */ /* 0x000fc6000fffe0ff */
[----:B------:R-:W-:Y:S01]  /*0e30*/  IMAD R9, R10, UR16, R9 ;  /* 0x000000100a097c24 */ /* 0x000fe2000f8e0209 */
[----:B------:R-:W-:-:S04]  /*0e40*/  ISETP.GE.AND P0, PT, R25, UR5, PT ;  /* 0x0000000519007c0c */ /* 0x000fc8000bf06270 */
[----:B------:R-:W-:-:S04]  /*0e50*/  LEA.HI R9, R9, R9, RZ, 0x1 ;  /* 0x0000000909097211 */ /* 0x000fc800078f08ff */
[----:B------:R-:W-:-:S05]  /*0e60*/  SHF.R.S32.HI R9, RZ, 0x1, R9 ;  /* 0x00000001ff097819 */ /* 0x000fca0000011409 */
[----:B0-----:R-:W-:-:S05]  /*0e70*/  IMAD.WIDE R6, R9, 0x4, R6 ;  /* 0x0000000409067825 */ /* 0x001fca00078e0206 */
[----:B--2---:R0:W-:Y:S01]  /*0e80*/  STG.E desc[UR10][R6.64], R4 ;  /* 0x0000000406007986 */ /* 0x0041e2000c10190a */
[----:B------:R-:W-:Y:S05]  /*0e90*/  @P0 EXIT ;  /* 0x000000000000094d */ /* 0x000fea0003800000 */
[----:B------:R-:W-:Y:S02]  /*0ea0*/  ISETP.NE.AND P1, PT, RZ, UR12, PT ;  /* 0x0000000cff007c0c */ /* 0x000fe4000bf25270 */
[----:B------:R-:W-:-:S04]  /*0eb0*/  LEA R20, P0, R12, UR8, 0x1 ;  /* 0x000000080c147c11 */ /* 0x000fc8000f8008ff */
[----:B------:R-:W-:-:S07]  /*0ec0*/  LEA.HI.X R21, R12, UR9, R13, 0x1, P0 ;  /* 0x000000090c157c11 */ /* 0x000fce00080f0c0d */
[----:B0-----:R-:W-:-:S04]  /*0ed0*/  @P1 IMAD.WIDE R6, R25, 0x4, R20 ;  /* 0x0000000419061825 */ /* 0x001fc800078e0214 */
[----:B------:R-:W-:Y:S02]  /*0ee0*/  @P1 IMAD.MOV.U32 R14, RZ, RZ, R6 ;  /* 0x000000ffff0e1224 */ /* 0x000fe400078e0006 */
[----:B------:R-:W-:Y:S01]  /*0ef0*/  @P1 IMAD.MOV.U32 R15, RZ, RZ, R7 ;  /* 0x000000ffff0f1224 */ /* 0x000fe200078e0007 */
[----:B------:R-:W-:Y:S06]  /*0f00*/  @P1 BRA `(.L_x_465) ;  /* 0x0000000000c81947 */ /* 0x000fec0003800000 */
[----:B------:R-:W2:Y:S04]  /*0f10*/  LDL.64 R14, [UR4+0x20] ;  /* 0x00002004ff0e7983 */ /* 0x000ea80008100a00 */
[----:B------:R-:W5:Y:S01]  /*0f20*/  LDL.64 R28, [UR4+0x28] ;  /* 0x00002804ff1c7983 */ /* 0x000f620008100a00 */
[----:B------:R-:W-:Y:S01]  /*0f30*/  SHF.R.S32.HI R4, RZ, 0x1f, R25 ;  /* 0x0000001fff047819 */ /* 0x000fe20000011419 */
[----:B------:R-:W-:Y:S01]  /*0f40*/  BSSY.RECONVERGENT B0, `(.L_x_466) ;  /* 0x0000026000007945 */ /* 0x000fe20003800200 */
[----:B------:R-:W-:Y:S02]  /*0f50*/  IMAD.WIDE R26, R25, 0x2, RZ ;  /* 0x00000002191a7825 */ /* 0x000fe400078e02ff */
        /* <DEDUP_REMOVED lines=26> */
.L_x_467:
[----:B------:R-:W-:Y:S01]  /*1100*/  IMAD.MOV.U32 R10, RZ, RZ, R26 ;  /* 0x000000ffff0a7224 */ /* 0x000fe200078e001a */
[----:B------:R-:W-:Y:S01]  /*1110*/  MOV R4, 0x1140 ;  /* 0x0000114000047802 */ /* 0x000fe20000000f00 */
[----:B------:R-:W-:-:S07]  /*1120*/  IMAD.MOV.U32 R7, RZ, RZ, R27 ;  /* 0x000000ffff077224 */ /* 0x000fce00078e001b */
[----:B-----5:R-:W-:Y:S05]  /*1130*/  CALL.REL.NOINC `($__internal_5_$__cuda_sm20_div_s64) ;  /* 0x0000004400087944 */ /* 0x020fea0003c00000 */
[----:B------:R-:W-:-:S04]  /*1140*/  IADD3 R9, P0, PT, RZ, -R6, RZ ;  /* 0x80000006ff097210 */ /* 0x000fc80007f1e0ff */
[----:B------:R-:W-:Y:S01]  /*1150*/  IADD3.X R11, PT, PT, RZ, ~R7, RZ, P0, !PT ;  /* 0x80000007ff0b7210 */ /* 0x000fe200007fe4ff */
[----:B------:R-:W-:-:S04]  /*1160*/  IMAD.WIDE.U32 R26, R14, R9, R26 ;  /* 0x000000090e1a7225 */ /* 0x000fc800078e001a */
[----:B------:R-:W-:-:S04]  /*1170*/  IMAD R4, R11, R14, RZ ;  /* 0x0000000e0b047224 */ /* 0x000fc800078e02ff */
[----:B------:R-:W-:-:S04]  /*1180*/  IMAD R15, R15, R9, R4 ;  /* 0x000000090f0f7224 */ /* 0x000fc800078e0204 */
[----:B------:R-:W-:-:S07]  /*1190*/  IMAD.IADD R4, R27, 0x1, R15 ;  /* 0x000000011b047824 */ /* 0x000fce00078e020f */
.L_x_468:
[----:B------:R-:W-:Y:S05]  /*11a0*/  BSYNC.RECONVERGENT B0 ;  /* 0x0000000000007941 */ /* 0x000fea0003800200 */
.L_x_466:
        /* <DEDUP_REMOVED lines=8> */
.L_x_465:
[----:B------:R0:W2:Y:S01]  /*1230*/  LD.E R4, desc[UR10][R14.64] ;  /* 0x0000000a0e047980 */ /* 0x0000a2000c101900 */
[----:B------:R-:W-:Y:S01]  /*1240*/  IABS R10, R3 ;  /* 0x00000003000a7213 */ /* 0x000fe20000000000 */
[----:B------:R-:W1:Y:S01]  /*1250*/  LDCU UR7, c[0x0][0x3c0] ;  /* 0x00007800ff0777ac */ /* 0x000e620008000800 */
[C---:B------:R-:W-:Y:S01]  /*1260*/  SHF.L.U32 R8, R25.reuse, 0x1, RZ ;  /* 0x0000000119087819 */ /* 0x040fe200000006ff */
[----:B------:R-:W-:Y:S01]  /*1270*/  VIADD R25, R25, UR6 ;  /* 0x0000000619197c36 */ /* 0x000fe20008000000 */
[----:B------:R-:W3:Y:S01]  /*1280*/  I2F.U32.RP R11, R10 ;  /* 0x0000000a000b7306 */ /* 0x000ee20000209000 */
[----:B------:R-:W-:Y:S01]  /*1290*/  IABS R9, R5 ;  /* 0x0000000500097213 */ /* 0x000fe20000000000 */
[----:B------:R-:W4:Y:S01]  /*12a0*/  LDCU UR13, c[0x0][0x3b8] ;  /* 0x00007700ff0d77ac */ /* 0x000f220008000800 */
[----:B------:R-:W-:Y:S02]  /*12b0*/  IABS R16, R8 ;  /* 0x0000000800107213 */ /* 0x000fe40000000000 */
[----:B------:R-:W-:Y:S01]  /*12c0*/  IABS R18, R3 ;  /* 0x0000000300127213 */ /* 0x000fe20000000000 */
[----:B------:R-:W5:Y:S02]  /*12d0*/  LDCU UR14, c[0x0][0x3b0] ;  /* 0x00007600ff0e77ac */ /* 0x000f640008000800 */
[----:B0-----:R-:W0:Y:S01]  /*12e0*/  I2F.U32.RP R14, R9 ;  /* 0x00000009000e7306 */ /* 0x001e220000209000 */
[----:B------:R-:W5:Y:S01]  /*12f0*/  LDCU UR15, c[0x0][0x44c] ;  /* 0x00008980ff0f77ac */ /* 0x000f620008000800 */
[----:B------:R-:W5:Y:S06]  /*1300*/  LDCU UR16, c[0x0][0x3a8] ;  /* 0x00007500ff1077ac */ /* 0x000f6c0008000800 */
[----:B---3--:R-:W3:Y:S08]  /*1310*/  MUFU.RCP R11, R11 ;  /* 0x0000000b000b7308 */ /* 0x008ef00000001000 */
[----:B0-----:R-:W-:Y:S01]  /*1320*/  MUFU.RCP R14, R14 ;  /* 0x0000000e000e7308 */ /* 0x001fe20000001000 */
[----:B---3--:R-:W-:-:S02]  /*1330*/  VIADD R6, R11, 0xffffffe ;  /* 0x0ffffffe0b067836 */ /* 0x008fc40000000000 */
[----:B------:R-:W-:-:S05]  /*1340*/  IMAD.MOV R11, RZ, RZ, -R18 ;  /* 0x000000ffff0b7224 */ /* 0x000fca00078e0a12 */
[----:B------:R0:W3:Y:S02]  /*1350*/  F2I.FTZ.U32.TRUNC.NTZ R7, R6 ;  /* 0x0000000600077305 */ /* 0x0000e4000021f000 */
[----:B0-----:R-:W-:Y:S02]  /*1360*/  IMAD.MOV.U32 R6, RZ, RZ, RZ ;  /* 0x000000ffff067224 */ /* 0x001fe400078e00ff */
[----:B---3--:R-:W-:-:S04]  /*1370*/  IMAD.MOV R17, RZ, RZ, -R7 ;  /* 0x000000ffff117224 */ /* 0x008fc800078e0a07 */
[----:B------:R-:W-:-:S04]  /*1380*/  IMAD R15, R17, R10, RZ ;  /* 0x0000000a110f7224 */ /* 0x000fc800078e02ff */
[----:B------:R-:W-:Y:S01]  /*1390*/  IMAD.HI.U32 R6, R7, R15, R6 ;  /* 0x0000000f07067227 */ /* 0x000fe200078e0006 */
[----:B------:R-:W-:Y:S02]  /*13a0*/  MOV R7, R16 ;  /* 0x0000001000077202 */ /* 0x000fe40000000f00 */
[----:B------:R-:W-:-:S03]  /*13b0*/  IABS R16, R5 ;  /* 0x0000000500107213 */ /* 0x000fc60000000000 */
[----:B------:R-:W-:-:S04]  /*13c0*/  IMAD.HI.U32 R6, R6, R7, RZ ;  /* 0x0000000706067227 */ /* 0x000fc800078e00ff */
[----:B------:R-:W-:Y:S02]  /*13d0*/  IMAD R7, R6, R11, R7 ;  /* 0x0000000b06077224 */ /* 0x000fe400078e0207 */
[----:B------:R-:W-:Y:S02]  /*13e0*/  VIADD R11, R14, 0xffffffe ;  /* 0x0ffffffe0e0b7836 */ /* 0x000fe40000000000 */
[----:B------:R-:W-:Y:S01]  /*13f0*/  IMAD.MOV R16, RZ, RZ, -R16 ;  /* 0x000000ffff107224 */ /* 0x000fe200078e0a10 */
[----:B------:R-:W-:-:S13]  /*1400*/  ISETP.GT.U32.AND P1, PT, R10, R7, PT ;  /* 0x000000070a00720c */ /* 0x000fda0003f24070 */
[----:B------:R-:W-:Y:S01]  /*1410*/  @!P1 IMAD.IADD R7, R7, 0x1, -R10 ;  /* 0x0000000107079824 */ /* 0x000fe200078e0a0a */
[----:B------:R-:W-:Y:S02]  /*1420*/  @!P1 IADD3 R6, PT, PT, R6, 0x1, RZ ;  /* 0x0000000106069810 */ /* 0x000fe40007ffe0ff */
[----:B------:R-:W-:Y:S02]  /*1430*/  ISETP.NE.AND P1, PT, R3, RZ, PT ;  /* 0x000000ff0300720c */ /* 0x000fe40003f25270 */
[----:B------:R-:W-:Y:S02]  /*1440*/  ISETP.GE.U32.AND P0, PT, R7, R10, PT ;  /* 0x0000000a0700720c */ /* 0x000fe40003f06070 */
[----:B------:R0:W3:Y:S01]  /*1450*/  F2I.FTZ.U32.TRUNC.NTZ R7, R11 ;  /* 0x0000000b00077305 */ /* 0x0000e2000021f000 */
[----:B------:R-:W-:-:S04]  /*1460*/  LOP3.LUT R10, R8, R3, RZ, 0x3c, !PT ;  /* 0x00000003080a7212 */ /* 0x000fc800078e3cff */
[----:B------:R-:W-:Y:S02]  /*1470*/  ISETP.GE.AND P2, PT, R10, RZ, PT ;  /* 0x000000ff0a00720c */ /* 0x000fe40003f46270 */
[----:B0-----:R-:W-:-:S04]  /*1480*/  IABS R11, R2 ;  /* 0x00000002000b7213 */ /* 0x001fc80000000000 */
[----:B------:R-:W-:Y:S02]  /*1490*/  @P0 VIADD R6, R6, 0x1 ;  /* 0x0000000106060836 */ /* 0x000fe40000000000 */
[----:B---3--:R-:W-:-:S03]  /*14a0*/  IMAD.MOV R14, RZ, RZ, -R7 ;  /* 0x000000ffff0e7224 */ /* 0x008fc600078e0a07 */
[----:B------:R-:W-:Y:S01]  /*14b0*/  MOV R10, R6 ;  /* 0x00000006000a7202 */ /* 0x000fe20000000f00 */
[----:B------:R-:W-:-:S04]  /*14c0*/  IMAD.MOV.U32 R6, RZ, RZ, R14 ;  /* 0x000000ffff067224 */ /* 0x000fc800078e000e */
[----:B------:R-:W-:Y:S01]  /*14d0*/  @!P2 IMAD.MOV R10, RZ, RZ, -R10 ;  /* 0x000000ffff0aa224 */ /* 0x000fe200078e0a0a */
[----:B------:R-:W-:Y:S01]  /*14e0*/  @!P1 LOP3.LUT R10, RZ, R3, RZ, 0x33, !PT ;  /* 0x00000003ff0a9212 */ /* 0x000fe200078e33ff */
[----:B------:R-:W-:Y:S02]  /*14f0*/  IMAD R15, R6, R9, RZ ;  /* 0x00000009060f7224 */ /* 0x000fe400078e02ff */
[----:B------:R-:W-:Y:S01]  /*1500*/  HFMA2 R6, -RZ, RZ, 0, 0 ;  /* 0x00000000ff067431 */ /* 0x000fe200000001ff */
[----:B------:R-:W-:-:S04]  /*1510*/  IABS R14, R10 ;  /* 0x0000000a000e7213 */ /* 0x000fc80000000000 */
[----:B------:R-:W-:Y:S02]  /*1520*/  IMAD.HI.U32 R6, R7, R15, R6 ;  /* 0x0000000f07067227 */ /* 0x000fe400078e0006 */
[----:B------:R-:W0:Y:S02]  /*1530*/  I2F.U32.RP R15, R11 ;  /* 0x0000000b000f7306 */ /* 0x000e240000209000 */
[----:B------:R-:W-:Y:S01]  /*1540*/  IMAD.MOV.U32 R7, RZ, RZ, R14 ;  /* 0x000000ffff077224 */ /* 0x000fe200078e000e */
[----:B------:R-:W-:Y:S02]  /*1550*/  MOV R14, R16 ;  /* 0x00000010000e7202 */ /* 0x000fe40000000f00 */
[----:B------:R-:W-:Y:S01]  /*1560*/  IABS R16, R2 ;  /* 0x0000000200107213 */ /* 0x000fe20000000000 */
[----:B------:R-:W-:-:S03]  /*1570*/  IMAD.HI.U32 R6, R6, R7, RZ ;  /* 0x0000000706067227 */ /* 0x000fc600078e00ff */
[----:B------:R-:W-:Y:S01]  /*1580*/  IADD3 R16, PT, PT, RZ, -R16, RZ ;  /* 0x80000010ff107210 */ /* 0x000fe20007ffe0ff */
        /* <DEDUP_REMOVED lines=9> */
[----:B------:R-:W0:Y:S03]  /*1620*/  F2I.FTZ.U32.TRUNC.NTZ R7, R7 ;  /* 0x0000000700077305 */ /* 0x000e26000021f000 */
[----:B------:R-:W-:-:S07]  /*1630*/  ISETP.GE.AND P2, PT, R9, RZ, PT ;  /* 0x000000ff0900720c */ /* 0x000fce0003f46270 */
[----:B------:R-:W-:-:S04]  /*1640*/  @P0 VIADD R6, R6, 0x1 ;  /* 0x0000000106060836 */ /* 0x000fc80000000000 */
[----:B------:R-:W-:Y:S01]  /*1650*/  IMAD.MOV.U32 R9, RZ, RZ, R6 ;  /* 0x000000ffff097224 */ /* 0x000fe200078e0006 */
[----:B0-----:R-:W-:-:S03]  /*1660*/  IADD3 R6, PT, PT, RZ, -R7, RZ ;  /* 0x80000007ff067210 */ /* 0x001fc60007ffe0ff */
[----:B------:R-:W-:Y:S01]  /*1670*/  @!P2 IMAD.MOV R9, RZ, RZ, -R9 ;  /* 0x000000ffff09a224 */ /* 0x000fe200078e0a09 */
[----:B------:R-:W-:Y:S01]  /*1680*/  @!P1 LOP3.LUT R9, RZ, R5, RZ, 0x33, !PT ;  /* 0x00000005ff099212 */ /* 0x000fe200078e33ff */
[----:B------:R-:W-:Y:S02]  /*1690*/  IMAD R15, R6, R11, RZ ;  /* 0x0000000b060f7224 */ /* 0x000fe400078e02ff */
[----:B------:R-:W-:Y:S01]  /*16a0*/  IMAD.MOV.U32 R6, RZ, RZ, RZ ;  /* 0x000000ffff067224 */ /* 0x000fe200078e00ff */
[----:B------:R-:W-:-:S03]  /*16b0*/  IABS R14, R9 ;  /* 0x00000009000e7213 */ /* 0x000fc60000000000 */
[----:B------:R-:W-:-:S04]  /*16c0*/  IMAD.HI.U32 R6, R7, R15, R6 ;  /* 0x0000000f07067227 */ /* 0x000fc800078e0006 */
[----:B------:R-:W-:Y:S02]  /*16d0*/  IMAD.MOV.U32 R7, RZ, RZ, R14 ;  /* 0x000000ffff077224 */ /* 0x000fe400078e000e */
[----:B------:R-:W-:Y:S02]  /*16e0*/  IMAD.MOV.U32 R14, RZ, RZ, R16 ;  /* 0x000000ffff0e7224 */ /* 0x000fe400078e0010 */
[----:B------:R-:W-:-:S04]  /*16f0*/  IMAD.HI.U32 R6, R6, R7, RZ ;  /* 0x0000000706067227 */ /* 0x000fc800078e00ff */
[----:B------:R-:W-:Y:S01]  /*1700*/  IMAD R14, R6, R14, R7 ;  /* 0x0000000e060e7224 */ /* 0x000fe200078e0207 */
[----:B------:R-:W-:-:S04]  /*1710*/  LOP3.LUT R7, R9, R2, RZ, 0x3c, !PT ;  /* 0x0000000209077212 */ /* 0x000fc800078e3cff */
[----:B------:R-:W-:Y:S02]  /*1720*/  ISETP.GT.U32.AND P1, PT, R11, R14, PT ;  /* 0x0000000e0b00720c */ /* 0x000fe40003f24070 */
[----:B------:R-:W-:Y:S01]  /*1730*/  ISETP.GE.AND P2, PT, R7, RZ, PT ;  /* 0x000000ff0700720c */ /* 0x000fe20003f46270 */
[----:B------:R-:W-:-:S10]  /*1740*/  IMAD.MOV R7, RZ, RZ, -R9 ;  /* 0x000000ffff077224 */ /* 0x000fd400078e0a09 */
[-C--:B------:R-:W-:Y:S01]  /*1750*/  @!P1 IADD3 R14, PT, PT, R14, -R11.reuse, RZ ;  /* 0x8000000b0e0e9210 */ /* 0x080fe20007ffe0ff */
[----:B------:R-:W-:Y:S01]  /*1760*/  @!P1 VIADD R6, R6, 0x1 ;  /* 0x0000000106069836 */ /* 0x000fe20000000000 */
[----:B------:R-:W-:Y:S02]  /*1770*/  ISETP.NE.AND P1, PT, R2, RZ, PT ;  /* 0x000000ff0200720c */ /* 0x000fe40003f25270 */
[----:B------:R-:W-:-:S13]  /*1780*/  ISETP.GE.U32.AND P0, PT, R14, R11, PT ;  /* 0x0000000b0e00720c */ /* 0x000fda0003f06070 */
[----:B------:R-:W-:Y:S01]  /*1790*/  @P0 VIADD R6, R6, 0x1 ;  /* 0x0000000106060836 */ /* 0x000fe20000000000 */
[----:B------:R-:W-:-:S04]  /*17a0*/  ISETP.GE.AND P0, PT, R25, UR5, PT ;  /* 0x0000000519007c0c */ /* 0x000fc8000bf06270 */
[----:B------:R-:W-:Y:S01]  /*17b0*/  MOV R11, R6 ;  /* 0x00000006000b7202 */ /* 0x000fe20000000f00 */
[--C-:B------:R-:W-:Y:S02]  /*17c0*/  IMAD.MOV R6, RZ, RZ, -R10.reuse ;  /* 0x000000ffff067224 */ /* 0x100fe400078e0a0a */
[----:B------:R-:W-:Y:S01]  /*17d0*/  IMAD R10, R5, R7, R10 ;  /* 0x00000007050a7224 */ /* 0x000fe200078e020a */
[----:B------:R-:W-:Y:S01]  /*17e0*/  @!P2 IADD3 R11, PT, PT, -R11, RZ, RZ ;  /* 0x000000ff0b0ba210 */ /* 0x000fe20007ffe1ff */
[----:B------:R-:W-:Y:S01]  /*17f0*/  IMAD R8, R3, R6, R8 ;  /* 0x0000000603087224 */ /* 0x000fe200078e0208 */
[----:B------:R-:W-:-:S03]  /*1800*/  @!P1 LOP3.LUT R11, RZ, R2, RZ, 0x33, !PT ;  /* 0x00000002ff0b9212 */ /* 0x000fc600078e33ff */
[----:B-1----:R-:W-:Y:S02]  /*1810*/  IMAD R7, R8, UR7, RZ ;  /* 0x0000000708077c24 */ /* 0x002fe4000f8e02ff */
[----:B------:R-:W-:Y:S02]  /*1820*/  IMAD.MOV R6, RZ, RZ, -R11 ;  /* 0x000000ffff067224 */ /* 0x000fe400078e0a0b */
[----:B----4-:R-:W-:Y:S02]  /*1830*/  IMAD R10, R10, UR13, R7 ;  /* 0x0000000d0a0a7c24 */ /* 0x010fe4000f8e0207 */
[----:B------:R-:W-:Y:S02]  /*1840*/  IMAD R9, R2, R6, R9 ;  /* 0x0000000602097224 */ /* 0x000fe400078e0209 */
[----:B------:R-:W0:Y:S02]  /*1850*/  LDC.64 R6, c[0x0][0x380] ;  /* 0x0000e000ff067b82 */ /* 0x000e240000000a00 */
[----:B-----5:R-:W-:-:S04]  /*1860*/  IMAD R9, R9, UR14, R10 ;  /* 0x0000000e09097c24 */ /* 0x020fc8000f8e020a */
[----:B------:R-:W-:-:S04]  /*1870*/  IMAD R8, R0, UR15, R9 ;  /* 0x0000000f00087c24 */ /* 0x000fc8000f8e0209 */
[----:B------:R-:W-:-:S05]  /*1880*/  IMAD R8, R11, UR16, R8 ;  /* 0x000000100b087c24 */ /* 0x000fca000f8e0208 */
[----:B------:R-:W-:-:S04]  /*1890*/  LEA.HI R8, R8, R8, RZ, 0x1 ;  /* 0x0000000808087211 */ /* 0x000fc800078f08ff */
[----:B------:R-:W-:-:S05]  /*18a0*/  SHF.R.S32.HI R9, RZ, 0x1, R8 ;  /* 0x00000001ff097819 */ /* 0x000fca0000011408 */
[----:B0-----:R-:W-:-:S05]  /*18b0*/  IMAD.WIDE R6, R9, 0x4, R6 ;  /* 0x0000000409067825 */ /* 0x001fca00078e0206 */
[----:B--2---:R0:W-:Y:S01]  /*18c0*/  STG.E desc[UR10][R6.64], R4 ;  /* 0x0000000406007986 */ /* 0x0041e2000c10190a */
[----:B------:R-:W-:Y:S05]  /*18d0*/  @P0 EXIT ;  /* 0x000000000000094d */ /* 0x000fea0003800000 */
[----:B------:R-:W-:-:S13]  /*18e0*/  ISETP.NE.AND P0, PT, RZ, UR12, PT ;  /* 0x0000000cff007c0c */ /* 0x000fda000bf05270 */
[----:B0-----:R-:W-:-:S04]  /*18f0*/  @P0 IMAD.WIDE R6, R25, 0x4, R20 ;  /* 0x0000000419060825 */ /* 0x001fc800078e0214 */
[----:B------:R-:W-:Y:S01]  /*1900*/  @P0 IMAD.MOV.U32 R15, RZ, RZ, R7 ;  /* 0x000000ffff0f0224 */ /* 0x000fe200078e0007 */
[----:B------:R-:W-:Y:S01]  /*1910*/  @P0 MOV R14, R6 ;  /* 0x00000006000e0202 */ /* 0x000fe20000000f00 */
        /* <DEDUP_REMOVED lines=29> */
[----:B------:R-:W-:Y:S02]  /*1af0*/  IMAD R26, R14, R7, R26 ;  /* 0x000000070e1a7224 */ /* 0x000fe400078e021a */
[----:B------:R-:W-:Y:S01]  /*1b00*/  IMAD.MOV.U32 R7, RZ, RZ, RZ ;  /* 0x000000ffff077224 */ /* 0x000fe200078e00ff */
[----:B------:R-:W-:Y:S06]  /*1b10*/  BRA `(.L_x_472) ;  /* 0x0000000000287947 */ /* 0x000fec0003800000 */
.L_x_471:
[----:B------:R-:W-:Y:S01]  /*1b20*/  MOV R10, R26 ;  /* 0x0000001a000a7202 */ /* 0x000fe20000000f00 */
[----:B------:R-:W-:Y:S01]  /*1b30*/  IMAD.MOV.U32 R7, RZ, RZ, R27 ;  /* 0x000000ffff077224 */ /* 0x000fe200078e001b */
[----:B------:R-:W-:-:S07]  /*1b40*/  MOV R4, 0x1b60 ;  /* 0x00001b6000047802 */ /* 0x000fce0000000f00 */
[----:B-----5:R-:W-:Y:S05]  /*1b50*/  CALL.REL.NOINC `($__internal_5_$__cuda_sm20_div_s64) ;  /* 0x0000003800807944 */ /* 0x020fea0003c00000 */
[----:B------:R-:W-:-:S05]  /*1b60*/  IADD3 R9, P0, PT, RZ, -R6, RZ ;  /* 0x80000006ff097210 */ /* 0x000fca0007f1e0ff */
[----:B------:R-:W-:Y:S02]  /*1b70*/  IMAD.X R11, RZ, RZ, ~R7, P0 ;  /* 0x000000ffff0b7224 */ /* 0x000fe400000e0e07 */
[----:B------:R-:W-:-:S04]  /*1b80*/  IMAD.WIDE.U32 R26, R14, R9, R26 ;  /* 0x000000090e1a7225 */ /* 0x000fc800078e001a */
[----:B------:R-:W-:-:S04]  /*1b90*/  IMAD R4, R11, R14, RZ ;  /* 0x0000000e0b047224 */ /* 0x000fc800078e02ff */
[----:B------:R-:W-:-:S05]  /*1ba0*/  IMAD R15, R15, R9, R4 ;  /* 0x000000090f0f7224 */ /* 0x000fca00078e0204 */
[----:B------:R-:W-:-:S07]  /*1bb0*/  IADD3 R4, PT, PT, R27, R15, RZ ;  /* 0x0000000f1b047210 */ /* 0x000fce0007ffe0ff */
.L_x_472:
[----:B------:R-:W-:Y:S05]  /*1bc0*/  BSYNC.RECONVERGENT B0 ;  /* 0x0000000000007941 */ /* 0x000fea0003800200 */
.L_x_470:
        /* <DEDUP_REMOVED lines=8> */
.L_x_469:
[----:B------:R0:W2:Y:S01]  /*1c50*/  LD.E R4, desc[UR10][R14.64] ;  /* 0x0000000a0e047980 */ /* 0x0000a2000c101900 */
[----:B------:R-:W-:Y:S01]  /*1c60*/  IABS R10, R3 ;  /* 0x00000003000a7213 */ /* 0x000fe20000000000 */
[C---:B------:R-:W-:Y:S01]  /*1c70*/  IMAD.SHL.U32 R8, R25.reuse, 0x2, RZ ;  /* 0x0000000219087824 */ /* 0x040fe200078e00ff */
[----:B------:R-:W-:Y:S01]  /*1c80*/  IABS R9, R5 ;  /* 0x0000000500097213 */ /* 0x000fe20000000000 */
[----:B------:R-:W1:Y:S01]  /*1c90*/  LDCU UR7, c[0x0][0x3c0] ;  /* 0x00007800ff0777ac */ /* 0x000e620008000800 */
[----:B------:R-:W3:Y:S01]  /*1ca0*/  I2F.U32.RP R11, R10 ;  /* 0x0000000a000b7306 */ /* 0x000ee20000209000 */
[----:B------:R-:W-:Y:S01]  /*1cb0*/  IABS R18, R3 ;  /* 0x0000000300127213 */ /* 0x000fe20000000000 */
[----:B------:R-:W-:Y:S01]  /*1cc0*/  VIADD R25, R25, UR6 ;  /* 0x0000000619197c36 */ /* 0x000fe20008000000 */
[----:B------:R-:W-:Y:S01]  /*1cd0*/  IABS R16, R8 ;  /* 0x0000000800107213 */ /* 0x000fe20000000000 */
[----:B------:R-:W4:Y:S04]  /*1ce0*/  LDCU UR13, c[0x0][0x3b8] ;  /* 0x00007700ff0d77ac */ /* 0x000f280008000800 */
[----:B0-----:R-:W0:Y:S01]  /*1cf0*/  I2F.U32.RP R14, R9 ;  /* 0x00000009000e7306 */ /* 0x001e220000209000 */
[----:B------:R-:W5:Y:S01]  /*1d00*/  LDCU UR14, c[0x0][0x3b0] ;  /* 0x00007600ff0e77ac */ /* 0x000f620008000800 */
[----:B------:R-:W5:Y:S06]  /*1d10*/  LDCU UR15, c[0x0][0x44c] ;  /* 0x00008980ff0f77ac */ /* 0x000f6c0008000800 */
[----:B---3--:R-:W3:Y:S01]  /*1d20*/  MUFU.RCP R11, R11 ;  /* 0x0000000b000b7308 */ /* 0x008ee20000001000 */
[----:B------:R-:W5:Y:S07]  /*1d30*/  LDCU UR16, c[0x0][0x3a8] ;  /* 0x00007500ff1077ac */ /* 0x000f6e0008000800 */
[----:B0-----:R-:W-:Y:S01]  /*1d40*/  MUFU.RCP R14, R14 ;  /* 0x0000000e000e7308 */ /* 0x001fe20000001000 */
[----:B---3--:R-:W-:Y:S01]  /*1d50*/  IADD3 R6, PT, PT, R11, 0xffffffe, RZ ;  /* 0x0ffffffe0b067810 */ /* 0x008fe20007ffe0ff */
[----:B------:R-:W-:-:S06]  /*1d60*/  IMAD.MOV R11, RZ, RZ, -R18 ;  /* 0x000000ffff0b7224 */ /* 0x000fcc00078e0a12 */
[----:B------:R0:W3:Y:S02]  /*1d70*/  F2I.FTZ.U32.TRUNC.NTZ R7, R6 ;  /* 0x0000000600077305 */ /* 0x0000e4000021f000 */
[----:B0-----:R-:W-:Y:S02]  /*1d80*/  HFMA2 R6, -RZ, RZ, 0, 0 ;  /* 0x00000000ff067431 */ /* 0x001fe400000001ff */
[----:B---3--:R-:W-:-:S04]  /*1d90*/  IMAD.MOV R17, RZ, RZ, -R7 ;  /* 0x000000ffff117224 */ /* 0x008fc800078e0a07 */
[----:B------:R-:W-:-:S04]  /*1da0*/  IMAD R15, R17, R10, RZ ;  /* 0x0000000a110f7224 */ /* 0x000fc800078e02ff */
[----:B------:R-:W-:-:S04]  /*1db0*/  IMAD.HI.U32 R6, R7, R15, R6 ;  /* 0x0000000f07067227 */ /* 0x000fc800078e0006 */
[----:B------:R-:W-:Y:S01]  /*1dc0*/  IMAD.MOV.U32 R7, RZ, RZ, R16 ;  /* 0x000000ffff077224 */ /* 0x000fe200078e0010 */
[----:B------:R-:W-:-:S03]  /*1dd0*/  IABS R16, R5 ;  /* 0x0000000500107213 */ /* 0x000fc60000000000 */
[----:B------:R-:W-:Y:S01]  /*1de0*/  IMAD.HI.U32 R6, R6, R7, RZ ;  /* 0x0000000706067227 */ /* 0x000fe200078e00ff */
[----:B------:R-:W-:-:S03]  /*1df0*/  IADD3 R16, PT, PT, RZ, -R16, RZ ;  /* 0x80000010ff107210 */ /* 0x000fc60007ffe0ff */
[----:B------:R-:W-:Y:S02]  /*1e00*/  IMAD R7, R6, R11, R7 ;  /* 0x0000000b06077224 */ /* 0x000fe400078e0207 */
[----:B------:R-:W-:-:S03]  /*1e10*/  VIADD R11, R14, 0xffffffe ;  /* 0x0ffffffe0e0b7836 */ /* 0x000fc60000000000 */
[----:B------:R-:W-:-:S13]  /*1e20*/  ISETP.GT.U32.AND P1, PT, R10, R7, PT ;  /* 0x000000070a00720c */ /* 0x000fda0003f24070 */
[-C--:B------:R-:W-:Y:S01]  /*1e30*/  @!P1 IADD3 R7, PT, PT, R7, -R10.reuse, RZ ;  /* 0x8000000a07079210 */ /* 0x080fe20007ffe0ff */
[----:B------:R-:W-:Y:S01]  /*1e40*/  @!P1 VIADD R6, R6, 0x1 ;  /* 0x0000000106069836 */ /* 0x000fe20000000000 */
[----:B------:R-:W-:Y:S02]  /*1e50*/  ISETP.NE.AND P1, PT, R3, RZ, PT ;  /* 0x000000ff0300720c */ /* 0x000fe40003f25270 */
[----:B------:R-:W-:Y:S02]  /*1e60*/  ISETP.GE.U32.AND P0, PT, R7, R10, PT ;  /* 0x0000000a0700720c */ /* 0x000fe40003f06070 */
[----:B------:R0:W3:Y:S01]  /*1e70*/  F2I.FTZ.U32.TRUNC.NTZ R7, R11 ;  /* 0x0000000b00077305 */ /* 0x0000e2000021f000 */
[----:B------:R-:W-:-:S04]  /*1e80*/  LOP3.LUT R10, R8, R3, RZ, 0x3c, !PT ;  /* 0x00000003080a7212 */ /* 0x000fc800078e3cff */
[----:B------:R-:W-:Y:S02]  /*1e90*/  ISETP.GE.AND P2, PT, R10, RZ, PT ;  /* 0x000000ff0a00720c */ /* 0x000fe40003f46270 */
[----:B0-----:R-:W-:-:S04]  /*1ea0*/  IABS R11, R2 ;  /* 0x00000002000b7213 */ /* 0x001fc80000000000 */
[----:B------:R-:W-:Y:S01]  /*1eb0*/  @P0 IADD3 R6, PT, PT, R6, 0x1, RZ ;  /* 0x0000000106060810 */ /* 0x000fe20007ffe0ff */
[----:B---3--:R-:W-:-:S04]  /*1ec0*/  IMAD.MOV R14, RZ, RZ, -R7 ;  /* 0x000000ffff0e7224 */ /* 0x008fc800078e0a07 */
[----:B------:R-:W-:Y:S01]  /*1ed0*/  IMAD.MOV.U32 R10, RZ, RZ, R6 ;  /* 0x000000ffff0a7224 */ /* 0x000fe200078e0006 */
[----:B------:R-:W-:-:S03]  /*1ee0*/  MOV R6, R14 ;  /* 0x0000000e00067202 */ /* 0x000fc60000000f00 */
[----:B------:R-:W-:Y:S01]  /*1ef0*/  @!P2 IMAD.MOV R10, RZ, RZ, -R10 ;  /* 0x000000ffff0aa224 */ /* 0x000fe200078e0a0a */
[----:B------:R-:W-:Y:S01]  /*1f00*/  @!P1 LOP3.LUT R10, RZ, R3, RZ, 0x33, !PT ;  /* 0x00000003ff0a9212 */ /* 0x000fe200078e33ff */
[----:B------:R-:W-:-:S03]  /*1f10*/  IMAD R15, R6, R9, RZ ;  /* 0x00000009060f7224 */ /* 0x000fc600078e02ff */
[----:B------:R-:W-:Y:S01]  /*1f20*/  IABS R14, R10 ;  /* 0x0000000a000e7213 */ /* 0x000fe20000000000 */
[----:B------:R-:W-:-:S04]  /*1f30*/  IMAD.MOV.U32 R6, RZ, RZ, RZ ;  /* 0x000000ffff067224 */ /* 0x000fc800078e00ff */
[----:B------:R-:W-:Y:S02]  /*1f40*/  IMAD.HI.U32 R6, R7, R15, R6 ;  /* 0x0000000f07067227 */ /* 0x000fe400078e0006 */
[----:B------:R-:W0:Y:S02]  /*1f50*/  I2F.U32.RP R15, R11 ;  /* 0x0000000b000f7306 */ /* 0x000e240000209000 */
[----:B------:R-:W-:Y:S02]  /*1f60*/  IMAD.MOV.U32 R7, RZ, RZ, R14 ;  /* 0x000000ffff077224 */ /* 0x000fe400078e000e */
[----:B------:R-:W-:Y:S01]  /*1f70*/  IMAD.MOV.U32 R14, RZ, RZ, R16 ;  /* 0x000000ffff0e7224 */ /* 0x000fe200078e0010 */
[----:B------:R-:W-:Y:S01]  /*1f80*/  IABS R16, R2 ;  /* 0x0000000200107213 */ /* 0x000fe20000000000 */
[----:B------:R-:W-:-:S04]  /*1f90*/  IMAD.HI.U32 R6, R6, R7, RZ ;  /* 0x0000000706067227 */ /* 0x000fc800078e00ff */
[----:B------:R-:W-:Y:S02]  /*1fa0*/  IMAD R14, R6, R14, R7 ;  /* 0x0000000e060e7224 */ /* 0x000fe400078e0207 */
[----:B------:R-:W-:-:S03]  /*1fb0*/  IMAD.MOV R16, RZ, RZ, -R16 ;  /* 0x000000ffff107224 */ /* 0x000fc600078e0a10 */
[----:B------:R-:W-:Y:S01]  /*1fc0*/  ISETP.GT.U32.AND P1, PT, R9, R14, PT ;  /* 0x0000000e0900720c */ /* 0x000fe20003f24070 */
[----:B0-----:R-:W0:-:S12]  /*1fd0*/  MUFU.RCP R15, R15 ;  /* 0x0000000f000f7308 */ /* 0x001e180000001000 */
[-C--:B------:R-:W-:Y:S01]  /*1fe0*/  @!P1 IADD3 R14, PT, PT, R14, -R9.reuse, RZ ;  /* 0x800000090e0e9210 */ /* 0x080fe20007ffe0ff */
[----:B------:R-:W-:Y:S01]  /*1ff0*/  @!P1 VIADD R6, R6, 0x1 ;  /* 0x0000000106069836 */ /* 0x000fe20000000000 */
[----:B------:R-:W-:Y:S02]  /*2000*/  ISETP.NE.AND P1, PT, R5, RZ, PT ;  /* 0x000000ff0500720c */ /* 0x000fe40003f25270 */
[----:B------:R-:W-:Y:S01]  /*2010*/  ISETP.GE.U32.AND P0, PT, R14, R9, PT ;  /* 0x000000090e00720c */ /* 0x000fe20003f06070 */
[----:B0-----:R-:W-:Y:S01]  /*2020*/  VIADD R7, R15, 0xffffffe ;  /* 0x0ffffffe0f077836 */ /* 0x001fe20000000000 */
[----:B------:R-:W-:-:S04]  /*2030*/  LOP3.LUT R9, R10, R5, RZ, 0x3c, !PT ;  /* 0x000000050a097212 */ /* 0x000fc800078e3cff */
[----:B------:R-:W-:Y:S01]  /*2040*/  ISETP.GE.AND P2, PT, R9, RZ, PT ;  /* 0x000000ff0900720c */ /* 0x000fe20003f46270 */
[----:B------:R-:W0:Y:S06]  /*2050*/  F2I.FTZ.U32.TRUNC.NTZ R7, R7 ;  /* 0x0000000700077305 */ /* 0x000e2c000021f000 */
[----:B------:R-:W-:-:S05]  /*2060*/  @P0 IADD3 R6, PT, PT, R6, 0x1, RZ ;  /* 0x0000000106060810 */ /* 0x000fca0007ffe0ff */
[----:B------:R-:W-:Y:S02]  /*2070*/  IMAD.MOV.U32 R9, RZ, RZ, R6 ;  /* 0x000000ffff097224 */ /* 0x000fe400078e0006 */
[----:B0-----:R-:W-:-:S03]  /*2080*/  IMAD.MOV R6, RZ, RZ, -R7 ;  /* 0x000000ffff067224 */ /* 0x001fc600078e0a07 */
[----:B------:R-:W-:Y:S02]  /*2090*/  @!P2 IADD3 R9, PT, PT, -R9, RZ, RZ ;  /* 0x000000ff0909a210 */ /* 0x000fe40007ffe1ff */
[----:B------:R-:W-:Y:S01]  /*20a0*/  @!P1 LOP3.LUT R9, RZ, R5, RZ, 0x33, !PT ;  /* 0x00000005ff099212 */ /* 0x000fe200078e33ff */
[----:B------:R-:W-:Y:S02]  /*20b0*/  IMAD R15, R6, R11, RZ ;  /* 0x0000000b060f7224 */ /* 0x000fe400078e02ff */
[----:B------:R-:W-:Y:S01]  /*20c0*/  IMAD.MOV.U32 R6, RZ, RZ, RZ ;  /* 0x000000ffff067224 */ /* 0x000fe200078e00ff */
[----:B------:R-:W-:-:S03]  /*20d0*/  IABS R14, R9 ;  /* 0x00000009000e7213 */ /* 0x000fc60000000000 */
[----:B------:R-:W-:Y:S01]  /*20e0*/  IMAD.HI.U32 R6, R7, R15, R6 ;  /* 0x0000000f07067227 */ /* 0x000fe200078e0006 */
[----:B------:R-:W-:-:S03]  /*20f0*/  MOV R7, R14 ;  /* 0x0000000e00077202 */ /* 0x000fc60000000f00 */
[----:B------:R-:W-:Y:S02]  /*2100*/  IMAD.MOV.U32 R14, RZ, RZ, R16 ;  /* 0x000000ffff0e7224 */ /* 0x000fe400078e0010 */
[----:B------:R-:W-:-:S04]  /*2110*/  IMAD.HI.U32 R6, R6, R7, RZ ;  /* 0x0000000706067227 */ /* 0x000fc800078e00ff */
[----:B------:R-:W-:Y:S01]  /*2120*/  IMAD R14, R6, R14, R7 ;  /* 0x0000000e060e7224 */ /* 0x000fe200078e0207 */
[----:B------:R-:W-:-:S04]  /*2130*/  LOP3.LUT R7, R9, R2, RZ, 0x3c, !PT ;  /* 0x0000000209077212 */ /* 0x000fc800078e3cff */
[----:B------:R-:W-:Y:S02]  /*2140*/  ISETP.GT.U32.AND P1, PT, R11, R14, PT ;  /* 0x0000000e0b00720c */ /* 0x000fe40003f24070 */
[----:B------:R-:W-:Y:S01]  /*2150*/  ISETP.GE.AND P2, PT, R7, RZ, PT ;  /* 0x000000ff0700720c */ /* 0x000fe20003f46270 */
[----:B------:R-:W-:-:S10]  /*2160*/  IMAD.MOV R7, RZ, RZ, -R9 ;  /* 0x000000ffff077224 */ /* 0x000fd400078e0a09 */
[----:B------:R-:W-:Y:S01]  /*2170*/  @!P1 IMAD.IADD R14, R14, 0x1, -R11 ;  /* 0x000000010e0e9824 */ /* 0x000fe200078e0a0b */
[----:B------:R-:W-:Y:S02]  /*2180*/  @!P1 IADD3 R6, PT, PT, R6, 0x1, RZ ;  /* 0x0000000106069810 */ /* 0x000fe40007ffe0ff */
[----:B------:R-:W-:Y:S02]  /*2190*/  ISETP.NE.AND P1, PT, R2, RZ, PT ;  /* 0x000000ff0200720c */ /* 0x000fe40003f25270 */
[----:B------:R-:W-:-:S13]  /*21a0*/  ISETP.GE.U32.AND P0, PT, R14, R11, PT ;  /* 0x0000000b0e00720c */ /* 0x000fda0003f06070 */
[----:B------:R-:W-:Y:S01]  /*21b0*/  @P0 VIADD R6, R6, 0x1 ;  /* 0x0000000106060836 */ /* 0x000fe20000000000 */
[----:B------:R-:W-:-:S03]  /*21c0*/  ISETP.GE.AND P0, PT, R25, UR5, PT ;  /* 0x0000000519007c0c */ /* 0x000fc6000bf06270 */
[----:B------:R-:W-:Y:S01]  /*21d0*/  IMAD.MOV.U32 R11, RZ, RZ, R6 ;  /* 0x000000ffff0b7224 */ /* 0x000fe200078e0006 */
[----:B------:R-:W-:Y:S01]  /*21e0*/  IADD3 R6, PT, PT, -R10, RZ, RZ ;  /* 0x000000ff0a067210 */ /* 0x000fe20007ffe1ff */
[----:B------:R-:W-:Y:S02]  /*21f0*/  IMAD R10, R5, R7, R10 ;  /* 0x00000007050a7224 */ /* 0x000fe400078e020a */
[----:B------:R-:W-:Y:S01]  /*2200*/  @!P2 IMAD.MOV R11, RZ, RZ, -R11 ;  /* 0x000000ffff0ba224 */ /* 0x000fe200078e0a0b */
[----:B------:R-:W-:Y:S01]  /*2210*/  @!P1 LOP3.LUT R11, RZ, R2, RZ, 0x33, !PT ;  /* 0x00000002ff0b9212 */ /* 0x000fe200078e33ff */
[----:B------:R-:W-:-:S03]  /*2220*/  IMAD R8, R3, R6, R8 ;  /* 0x0000000603087224 */ /* 0x000fc600078e0208 */
[----:B------:R-:W-:Y:S01]  /*2230*/  IADD3 R6, PT, PT, -R11, RZ, RZ ;  /* 0x000000ff0b067210 */ /* 0x000fe20007ffe1ff */
[----:B-1----:R-:W-:-:S04]  /*2240*/  IMAD R7, R8, UR7, RZ ;  /* 0x0000000708077c24 */ /* 0x002fc8000f8e02ff */
        /* <DEDUP_REMOVED lines=47> */
.L_x_475:
        /* <DEDUP_REMOVED lines=10> */
.L_x_476:
[----:B------:R-:W-:Y:S05]  /*25e0*/  BSYNC.RECONVERGENT B0 ;  /* 0x0000000000007941 */ /* 0x000fea0003800200 */
.L_x_474:
        /* <DEDUP_REMOVED lines=8> */
.L_x_473:
[----:B------:R0:W2:Y:S01]  /*2670*/  LD.E R4, desc[UR10][R14.64] ;  /* 0x0000000a0e047980 */ /* 0x0000a2000c101900 */
[----:B------:R-:W-:Y:S01]  /*2680*/  IABS R10, R3 ;  /* 0x00000003000a7213 */ /* 0x000fe20000000000 */
[C---:B------:R-:W-:Y:S01]  /*2690*/  IMAD.SHL.U32 R8, R25.reuse, 0x2, RZ ;  /* 0x0000000219087824 */ /* 0x040fe200078e00ff */
[----:B------:R-:W-:Y:S01]  /*26a0*/  IABS R9, R5 ;  /* 0x0000000500097213 */ /* 0x000fe20000000000 */
[----:B------:R-:W1:Y:S01]  /*26b0*/  LDCU UR7, c[0x0][0x3c0] ;  /* 0x00007800ff0777ac */ /* 0x000e620008000800 */
[----:B------:R-:W3:Y:S01]  /*26c0*/  I2F.U32.RP R11, R10 ;  /* 0x0000000a000b7306 */ /* 0x000ee20000209000 */
[----:B------:R-:W-:Y:S02]  /*26d0*/  IABS R18, R3 ;  /* 0x0000000300127213 */ /* 0x000fe40000000000 */
[----:B------:R-:W-:Y:S01]  /*26e0*/  IABS R16, R8 ;  /* 0x0000000800107213 */ /* 0x000fe20000000000 */
[----:B------:R-:W4:Y:S01]  /*26f0*/  LDCU UR13, c[0x0][0x3b8] ;  /* 0x00007700ff0d77ac */ /* 0x000f220008000800 */
[----:B------:R-:W-:-:S03]  /*2700*/  IADD3 R25, PT, PT, R25, UR6, RZ ;  /* 0x0000000619197c10 */ /* 0x000fc6000fffe0ff */
[----:B0-----:R-:W0:Y:S01]  /*2710*/  I2F.U32.RP R14, R9 ;  /* 0x00000009000e7306 */ /* 0x001e220000209000 */
[----:B------:R-:W5:Y:S01]  /*2720*/  LDCU UR14, c[0x0][0x3b0] ;  /* 0x00007600ff0e77ac */ /* 0x000f620008000800 */
[----:B------:R-:W5:Y:S06]  /*2730*/  LDCU UR15, c[0x0][0x44c] ;  /* 0x00008980ff0f77ac */ /* 0x000f6c0008000800 */
[----:B---3--:R-:W3:Y:S01]  /*2740*/  MUFU.RCP R11, R11 ;  /* 0x0000000b000b7308 */ /* 0x008ee20000001000 */
[----:B------:R-:W5:Y:S07]  /*2750*/  LDCU UR16, c[0x0][0x3a8] ;  /* 0x00007500ff1077ac */ /* 0x000f6e0008000800 */
[----:B0-----:R-:W-:Y:S01]  /*2760*/  MUFU.RCP R14, R14 ;  /* 0x0000000e000e7308 */ /* 0x001fe20000001000 */
[----:B---3--:R-:W-:Y:S01]  /*2770*/  VIADD R6, R11, 0xffffffe ;  /* 0x0ffffffe0b067836 */ /* 0x008fe20000000000 */
[----:B------:R-:W-:-:S06]  /*2780*/  IADD3 R11, PT, PT, RZ, -R18, RZ ;  /* 0x80000012ff0b7210 */ /* 0x000fcc0007ffe0ff */
[----:B------:R0:W3:Y:S02]  /*2790*/  F2I.FTZ.U32.TRUNC.NTZ R7, R6 ;  /* 0x0000000600077305 */ /* 0x0000e4000021f000 */
[----:B0-----:R-:W-:Y:S01]  /*27a0*/  IMAD.MOV.U32 R6, RZ, RZ, RZ ;  /* 0x000000ffff067224 */ /* 0x001fe200078e00ff */
[----:B---3--:R-:W-:-:S05]  /*27b0*/  IADD3 R17, PT, PT, RZ, -R7, RZ ;  /* 0x80000007ff117210 */ /* 0x008fca0007ffe0ff */
[----:B------:R-:W-:-:S04]  /*27c0*/  IMAD R15, R17, R10, RZ ;  /* 0x0000000a110f7224 */ /* 0x000fc800078e02ff */
[----:B------:R-:W-:-:S04]  /*27d0*/  IMAD.HI.U32 R6, R7, R15, R6 ;  /* 0x0000000f07067227 */ /* 0x000fc800078e0006 */
[----:B------:R-:W-:Y:S01]  /*27e0*/  IMAD.MOV.U32 R7, RZ, RZ, R16 ;  /* 0x000000ffff077224 */ /* 0x000fe200078e0010 */
[----:B------:R-:W-:-:S03]  /*27f0*/  IABS R16, R5 ;  /* 0x0000000500107213 */ /* 0x000fc60000000000 */
[----:B------:R-:W-:-:S04]  /*2800*/  IMAD.HI.U32 R6, R6, R7, RZ ;  /* 0x0000000706067227 */ /* 0x000fc800078e00ff */
[----:B------:R-:W-:Y:S01]  /*2810*/  IMAD R7, R6, R11, R7 ;  /* 0x0000000b06077224 */ /* 0x000fe200078e0207 */
[----:B------:R-:W-:Y:S01]  /*2820*/  IADD3 R11, PT, PT, R14, 0xffffffe, RZ ;  /* 0x0ffffffe0e0b7810 */ /* 0x000fe20007ffe0ff */
[----:B------:R-:W-:-:S03]  /*2830*/  IMAD.MOV R16, RZ, RZ, -R16 ;  /* 0x000000ffff107224 */ /* 0x000fc600078e0a10 */
[----:B------:R-:W-:-:S13]  /*2840*/  ISETP.GT.U32.AND P1, PT, R10, R7, PT ;  /* 0x000000070a00720c */ /* 0x000fda0003f24070 */
[----:B------:R-:W-:Y:S02]  /*2850*/  @!P1 IMAD.IADD R7, R7, 0x1, -R10 ;  /* 0x0000000107079824 */ /* 0x000fe400078e0a0a */
[----:B------:R-:W-:Y:S01]  /*2860*/  @!P1 VIADD R6, R6, 0x1 ;  /* 0x0000000106069836 */ /* 0x000fe20000000000 */
[----:B------:R-:W-:Y:S02]  /*2870*/  ISETP.NE.AND P1, PT, R3, RZ, PT ;  /* 0x000000ff0300720c */ /* 0x000fe40003f25270 */
[----:B------:R-:W-:Y:S02]  /*2880*/  ISETP.GE.U32.AND P0, PT, R7, R10, PT ;  /* 0x0000000a0700720c */ /* 0x000fe40003f06070 */
[----:B------:R0:W3:Y:S01]  /*2890*/  F2I.FTZ.U32.TRUNC.NTZ R7, R11 ;  /* 0x0000000b00077305 */ /* 0x0000e2000021f000 */
[----:B------:R-:W-:-:S04]  /*28a0*/  LOP3.LUT R10, R8, R3, RZ, 0x3c, !PT ;  /* 0x00000003080a7212 */ /* 0x000fc800078e3cff */
[----:B------:R-:W-:Y:S02]  /*28b0*/  ISETP.GE.AND P2, PT, R10, RZ, PT ;  /* 0x000000ff0a00720c */ /* 0x000fe40003f46270 */
[----:B0-----:R-:W-:-:S04]  /*28c0*/  IABS R11, R2 ;  /* 0x00000002000b7213 */ /* 0x001fc80000000000 */
[----:B------:R-:W-:Y:S01]  /*28d0*/  @P0 VIADD R6, R6, 0x1 ;  /* 0x0000000106060836 */ /* 0x000fe20000000000 */
[----:B---3--:R-:W-:-:S03]  /*28e0*/  IADD3 R14, PT, PT, RZ, -R7, RZ ;  /* 0x80000007ff0e7210 */ /* 0x008fc60007ffe0ff */
[----:B------:R-:W-:Y:S02]  /*28f0*/  IMAD.MOV.U32 R10, RZ, RZ, R6 ;  /* 0x000000ffff0a7224 */ /* 0x000fe400078e0006 */
[----:B------:R-:W-:-:S03]  /*2900*/  IMAD.MOV.U32 R6, RZ, RZ, R14 ;  /* 0x000000ffff067224 */ /* 0x000fc600078e000e */
[----:B------:R-:W-:Y:S02]  /*2910*/  @!P2 IADD3 R10, PT, PT, -R10, RZ, RZ ;  /* 0x000000ff0a0aa210 */ /* 0x000fe40007ffe1ff */
[----:B------:R-:W-:Y:S01]  /*2920*/  @!P1 LOP3.LUT R10, RZ, R3, RZ, 0x33, !PT ;  /* 0x00000003ff0a9212 */ /* 0x000fe200078e33ff */
[----:B------:R-:W-:Y:S02]  /*2930*/  IMAD R15, R6, R9, RZ ;  /* 0x00000009060f7224 */ /* 0x000fe400078e02ff */
[----:B------:R-:W-:Y:S01]  /*2940*/  IMAD.MOV.U32 R6, RZ, RZ, RZ ;  /* 0x000000ffff067224 */ /* 0x000fe200078e00ff */
[----:B------:R-:W-:-:S03]  /*2950*/  IABS R14, R10 ;  /* 0x0000000a000e7213 */ /* 0x000fc60000000000 */
[----:B------:R-:W-:Y:S01]  /*2960*/  IMAD.HI.U32 R6, R7, R15, R6 ;  /* 0x0000000f07067227 */ /* 0x000fe200078e0006 */
[----:B------:R-:W-:Y:S01]  /*2970*/  MOV R7, R14 ;  /* 0x0000000e00077202 */ /* 0x000fe20000000f00 */
[----:B------:R-:W0:Y:S02]  /*2980*/  I2F.U32.RP R15, R11 ;  /* 0x0000000b000f7306 */ /* 0x000e240000209000 */
[----:B------:R-:W-:Y:S01]  /*2990*/  IMAD.MOV.U32 R14, RZ, RZ, R16 ;  /* 0x000000ffff0e7224 */ /* 0x000fe200078e0010 */
[----:B------:R-:W-:Y:S01]  /*29a0*/  IABS R16, R2 ;  /* 0x0000000200107213 */ /* 0x000fe20000000000 */
[----:B------:R-:W-:-:S04]  /*29b0*/  IMAD.HI.U32 R6, R6, R7, RZ ;  /* 0x0000000706067227 */ /* 0x000fc800078e00ff */
[----:B------:R-:W-:Y:S02]  /*29c0*/  IMAD R14, R6, R14, R7 ;  /* 0x0000000e060e7224 */ /* 0x000fe400078e0207 */
[----:B------:R-:W-:-:S03]  /*29d0*/  IMAD.MOV R16, RZ, RZ, -R16 ;  /* 0x000000ffff107224 */ /* 0x000fc600078e0a10 */
[----:B------:R-:W-:Y:S01]  /*29e0*/  ISETP.GT.U32.AND P1, PT, R9, R14, PT ;  /* 0x0000000e0900720c */ /* 0x000fe20003f24070 */
[----:B0-----:R-:W0:-:S12]  /*29f0*/  MUFU.RCP R15, R15 ;  /* 0x0000000f000f7308 */ /* 0x001e180000001000 */
[----:B------:R-:W-:Y:S02]  /*2a00*/  @!P1 IMAD.IADD R14, R14, 0x1, -R9 ;  /* 0x000000010e0e9824 */ /* 0x000fe400078e0a09 */
[----:B------:R-:W-:Y:S01]  /*2a10*/  @!P1 VIADD R6, R6, 0x1 ;  /* 0x0000000106069836 */ /* 0x000fe20000000000 */
[----:B------:R-:W-:Y:S02]  /*2a20*/  ISETP.NE.AND P1, PT, R5, RZ, PT ;  /* 0x000000ff0500720c */ /* 0x000fe40003f25270 */
[----:B------:R-:W-:Y:S02]  /*2a30*/  ISETP.GE.U32.AND P0, PT, R14, R9, PT ;  /* 0x000000090e00720c */ /* 0x000fe40003f06070 */
[----:B0-----:R-:W-:Y:S02]  /*2a40*/  IADD3 R7, PT, PT, R15, 0xffffffe, RZ ;  /* 0x0ffffffe0f077810 */ /* 0x001fe40007ffe0ff */
[----:B------:R-:W-:-:S04]  /*2a50*/  LOP3.LUT R9, R10, R5, RZ, 0x3c, !PT ;  /* 0x000000050a097212 */ /* 0x000fc800078e3cff */
[----:B------:R-:W0:Y:S01]  /*2a60*/  F2I.FTZ.U32.TRUNC.NTZ R7, R7 ;  /* 0x0000000700077305 */ /* 0x000e22000021f000 */
[----:B------:R-:W-:-:S04]  /*2a70*/  ISETP.GE.AND P2, PT, R9, RZ, PT ;  /* 0x000000ff0900720c */ /* 0x000fc80003f46270 */
[----:B------:R-:W-:-:S05]  /*2a80*/  @P0 VIADD R6, R6, 0x1 ;  /* 0x0000000106060836 */ /* 0x000fca0000000000 */
[----:B------:R-:W-:Y:S01]  /*2a90*/  MOV R9, R6 ;  /* 0x0000000600097202 */ /* 0x000fe20000000f00 */
[----:B0-----:R-:W-:-:S04]  /*2aa0*/  IMAD.MOV R6, RZ, RZ, -R7 ;  /* 0x000000ffff067224 */ /* 0x001fc800078e0a07 */
[----:B------:R-:W-:Y:S01]  /*2ab0*/  @!P2 IMAD.MOV R9, RZ, RZ, -R9 ;  /* 0x000000ffff09a224 */ /* 0x000fe200078e0a09 */
[----:B------:R-:W-:Y:S01]  /*2ac0*/  @!P1 LOP3.LUT R9, RZ, R5, RZ, 0x33, !PT ;  /* 0x00000005ff099212 */ /* 0x000fe200078e33ff */
[----:B------:R-:W-:Y:S02]  /*2ad0*/  IMAD R15, R6, R11, RZ ;  /* 0x0000000b060f7224 */ /* 0x000fe400078e02ff */
[----:B------:R-:W-:Y:S01]  /*2ae0*/  HFMA2 R6, -RZ, RZ, 0, 0 ;  /* 0x00000000ff067431 */ /* 0x000fe200000001ff */
[----:B------:R-:W-:-:S04]  /*2af0*/  IABS R14, R9 ;  /* 0x00000009000e7213 */ /* 0x000fc80000000000 */
[----:B------:R-:W-:-:S04]  /*2b00*/  IMAD.HI.U32 R6, R7, R15, R6 ;  /* 0x0000000f07067227 */ /* 0x000fc800078e0006 */
[----:B------:R-:W-:Y:S01]  /*2b10*/  IMAD.MOV.U32 R7, RZ, RZ, R14 ;  /* 0x000000ffff077224 */ /* 0x000fe200078e000e */
[----:B------:R-:W-:-:S03]  /*2b20*/  MOV R14, R16 ;  /* 0x00000010000e7202 */ /* 0x000fc60000000f00 */
[----:B------:R-:W-:-:S04]  /*2b30*/  IMAD.HI.U32 R6, R6, R7, RZ ;  /* 0x0000000706067227 */ /* 0x000fc800078e00ff */
[----:B------:R-:W-:Y:S01]  /*2b40*/  IMAD R14, R6, R14, R7 ;  /* 0x0000000e060e7224 */ /* 0x000fe200078e0207 */
[----:B------:R-:W-:-:S04]  /*2b50*/  LOP3.LUT R7, R9, R2, RZ, 0x3c, !PT ;  /* 0x0000000209077212 */ /* 0x000fc800078e3cff */
[----:B------:R-:W-:Y:S02]  /*2b60*/  ISETP.GT.U32.AND P1, PT, R11, R14, PT ;  /* 0x0000000e0b00720c */ /* 0x000fe40003f24070 */
[----:B------:R-:W-:Y:S02]  /*2b70*/  ISETP.GE.AND P2, PT, R7, RZ, PT ;  /* 0x000000ff0700720c */ /* 0x000fe40003f46270 */
[----:B------:R-:W-:-:S09]  /*2b80*/  IADD3 R7, PT, PT, -R9, RZ, RZ ;  /* 0x000000ff09077210 */ /* 0x000fd20007ffe1ff */
[----:B------:R-:W-:Y:S02]  /*2b90*/  @!P1 IMAD.IADD R14, R14, 0x1, -R11 ;  /* 0x000000010e0e9824 */ /* 0x000fe400078e0a0b */
[----:B------:R-:W-:Y:S01]  /*2ba0*/  @!P1 VIADD R6, R6, 0x1 ;  /* 0x0000000106069836 */ /* 0x000fe20000000000 */
[----:B------:R-:W-:Y:S02]  /*2bb0*/  ISETP.NE.AND P1, PT, R2, RZ, PT ;  /* 0x000000ff0200720c */ /* 0x000fe40003f25270 */
[----:B------:R-:W-:-:S13]  /*2bc0*/  ISETP.GE.U32.AND P0, PT, R14, R11, PT ;  /* 0x0000000b0e00720c */ /* 0x000fda0003f06070 */
[----:B------:R-:W-:Y:S02]  /*2bd0*/  @P0 IADD3 R6, PT, PT, R6, 0x1, RZ ;  /* 0x0000000106060810 */ /* 0x000fe40007ffe0ff */
[----:B------:R-:W-:-:S03]  /*2be0*/  ISETP.GE.AND P0, PT, R25, UR5, PT ;  /* 0x0000000519007c0c */ /* 0x000fc6000bf06270 */
[----:B------:R-:W-:Y:S02]  /*2bf0*/  IMAD.MOV.U32 R11, RZ, RZ, R6 ;  /* 0x000000ffff0b7224 */ /* 0x000fe400078e0006 */
[----:B------:R-:W-:Y:S02]  /*2c00*/  IMAD.MOV R6, RZ, RZ, -R10 ;  /* 0x000000ffff067224 */ /* 0x000fe400078e0a0a */
[----:B------:R-:W-:Y:S01]  /*2c10*/  @!P2 IMAD.MOV R11, RZ, RZ, -R11 ;  /* 0x000000ffff0ba224 */ /* 0x000fe200078e0a0b */
[----:B------:R-:W-:Y:S01]  /*2c20*/  @!P1 LOP3.LUT R11, RZ, R2, RZ, 0x33, !PT ;  /* 0x00000002ff0b9212 */ /* 0x000fe200078e33ff */
[----:B------:R-:W-:Y:S02]  /*2c30*/  IMAD R8, R3, R6, R8 ;  /* 0x0000000603087224 */ /* 0x000fe400078e0208 */
[----:B------:R-:W-:Y:S02]  /*2c40*/  IMAD R10, R5, R7, R10 ;  /* 0x00000007050a7224 */ /* 0x000fe400078e020a */
[----:B-1----:R-:W-:-:S02]  /*2c50*/  IMAD R7, R8, UR7, RZ ;  /* 0x0000000708077c24 */ /* 0x002fc4000f8e02ff */
        /* <DEDUP_REMOVED lines=48> */
.L_x_479:
        /* <DEDUP_REMOVED lines=10> */
.L_x_480:
[----:B------:R-:W-:Y:S05]  /*3000*/  BSYNC.RECONVERGENT B0 ;  /* 0x0000000000007941 */ /* 0x000fea0003800200 */
.L_x_478:
        /* <DEDUP_REMOVED lines=8> */
.L_x_477:
        /* <DEDUP_REMOVED lines=143> */
.L_x_483:
[----:B------:R-:W-:Y:S01]  /*3980*/  MOV R10, R26 ;  /* 0x0000001a000a7202 */ /* 0x000fe20000000f00 */
[----:B------:R-:W-:Y:S01]  /*3990*/  IMAD.MOV.U32 R7, RZ, RZ, R27 ;  /* 0x000000ffff077224 */ /* 0x000fe200078e001b */
[----:B------:R-:W-:-:S07]  /*39a0*/  MOV R4, 0x39c0 ;  /* 0x000039c000047802 */ /* 0x000fce0000000f00 */
[----:B-----5:R-:W-:Y:S05]  /*39b0*/  CALL.REL.NOINC `($__internal_5_$__cuda_sm20_div_s64) ;  /* 0x0000001800e87944 */ /* 0x020fea0003c00000 */
[----:B------:R-:W-:-:S04]  /*39c0*/  IADD3 R9, P0, PT, RZ, -R6, RZ ;  /* 0x80000006ff097210 */ /* 0x000fc80007f1e0ff */
[----:B------:R-:W-:Y:S01]  /*39d0*/  IADD3.X R11, PT, PT, RZ, ~R7, RZ, P0, !PT ;  /* 0x80000007ff0b7210 */ /* 0x000fe200007fe4ff */
[----:B------:R-:W-:-:S04]  /*39e0*/  IMAD.WIDE.U32 R26, R14, R9, R26 ;  /* 0x000000090e1a7225 */ /* 0x000fc800078e001a */
[----:B------:R-:W-:-:S04]  /*39f0*/  IMAD R4, R11, R14, RZ ;  /* 0x0000000e0b047224 */ /* 0x000fc800078e02ff */
[----:B------:R-:W-:-:S04]  /*3a00*/  IMAD R15, R15, R9, R4 ;  /* 0x000000090f0f7224 */ /* 0x000fc800078e0204 */
[----:B------:R-:W-:-:S07]  /*3a10*/  IMAD.IADD R4, R27, 0x1, R15 ;  /* 0x000000011b047824 */ /* 0x000fce00078e020f */
.L_x_484:
[----:B------:R-:W-:Y:S05]  /*3a20*/  BSYNC.RECONVERGENT B0 ;  /* 0x0000000000007941 */ /* 0x000fea0003800200 */
.L_x_482:
        /* <DEDUP_REMOVED lines=8> */
.L_x_481:
        /* <DEDUP_REMOVED lines=16> */
[----:B---3--:R-:W-:-:S02]  /*3bb0*/  IADD3 R6, PT, PT, R11, 0xffffffe, RZ ;  /* 0x0ffffffe0b067810 */ /* 0x008fc40007ffe0ff */
[----:B------:R-:W-:-:S05]  /*3bc0*/  IADD3 R11, PT, PT, RZ, -R18, RZ ;  /* 0x80000012ff0b7210 */ /* 0x000fca0007ffe0ff */
[----:B------:R0:W3:Y:S02]  /*3bd0*/  F2I.FTZ.U32.TRUNC.NTZ R7, R6 ;  /* 0x0000000600077305 */ /* 0x0000e4000021f000 */
[----:B0-----:R-:W-:Y:S02]  /*3be0*/  IMAD.MOV.U32 R6, RZ, RZ, RZ ;  /* 0x000000ffff067224 */ /* 0x001fe400078e00ff */
[----:B---3--:R-:W-:-:S04]  /*3bf0*/  IMAD.MOV R17, RZ, RZ, -R7 ;  /* 0x000000ffff117224 */ /* 0x008fc800078e0a07 */
[----:B------:R-:W-:-:S04]  /*3c00*/  IMAD R15, R17, R10, RZ ;  /* 0x0000000a110f7224 */ /* 0x000fc800078e02ff */
[----:B------:R-:W-:-:S04]  /*3c10*/  IMAD.HI.U32 R6, R7, R15, R6 ;  /* 0x0000000f07067227 */ /* 0x000fc800078e0006 */
[----:B------:R-:W-:Y:S01]  /*3c20*/  IMAD.MOV.U32 R7, RZ, RZ, R16 ;  /* 0x000000ffff077224 */ /* 0x000fe200078e0010 */
[----:B------:R-:W-:-:S03]  /*3c30*/  IABS R16, R5 ;  /* 0x0000000500107213 */ /* 0x000fc60000000000 */
[----:B------:R-:W-:-:S04]  /*3c40*/  IMAD.HI.U32 R6, R6, R7, RZ ;  /* 0x0000000706067227 */ /* 0x000fc800078e00ff */
[----:B------:R-:W-:Y:S02]  /*3c50*/  IMAD R7, R6, R11, R7 ;  /* 0x0000000b06077224 */ /* 0x000fe400078e0207 */
[----:B------:R-:W-:Y:S02]  /*3c60*/  VIADD R11, R14, 0xffffffe ;  /* 0x0ffffffe0e0b7836 */ /* 0x000fe40000000000 */
[----:B------:R-:W-:Y:S01]  /*3c70*/  IMAD.MOV R16, RZ, RZ, -R16 ;  /* 0x000000ffff107224 */ /* 0x000fe200078e0a10 */
[----:B------:R-:W-:-:S13]  /*3c80*/  ISETP.GT.U32.AND P1, PT, R10, R7, PT ;  /* 0x000000070a00720c */ /* 0x000fda0003f24070 */
[-C--:B------:R-:W-:Y:S02]  /*3c90*/  @!P1 IADD3 R7, PT, PT, R7, -R10.reuse, RZ ;  /* 0x8000000a07079210 */ /* 0x080fe40007ffe0ff */
[----:B------:R-:W-:Y:S02]  /*3ca0*/  @!P1 IADD3 R6, PT, PT, R6, 0x1, RZ ;  /* 0x0000000106069810 */ /* 0x000fe40007ffe0ff */
[----:B------:R-:W-:Y:S02]  /*3cb0*/  ISETP.GE.U32.AND P0, PT, R7, R10, PT ;  /* 0x0000000a0700720c */ /* 0x000fe40003f06070 */
[----:B------:R0:W3:Y:S01]  /*3cc0*/  F2I.FTZ.U32.TRUNC.NTZ R7, R11 ;  /* 0x0000000b00077305 */ /* 0x0000e2000021f000 */
[----:B------:R-:W-:Y:S02]  /*3cd0*/  LOP3.LUT R10, R8, R3, RZ, 0x3c, !PT ;  /* 0x00000003080a7212 */ /* 0x000fe400078e3cff */
[----:B------:R-:W-:Y:S02]  /*3ce0*/  ISETP.NE.AND P1, PT, R3, RZ, PT ;  /* 0x000000ff0300720c */ /* 0x000fe40003f25270 */
[----:B------:R-:W-:-:S02]  /*3cf0*/  ISETP.GE.AND P2, PT, R10, RZ, PT ;  /* 0x000000ff0a00720c */ /* 0x000fc40003f46270 */
[----:B0-----:R-:W-:-:S04]  /*3d00*/  IABS R11, R2 ;  /* 0x00000002000b7213 */ /* 0x001fc80000000000 */
[----:B------:R-:W-:Y:S01]  /*3d10*/  @P0 VIADD R6, R6, 0x1 ;  /* 0x0000000106060836 */ /* 0x000fe20000000000 */
[----:B---3--:R-:W-:-:S03]  /*3d20*/  IADD3 R14, PT, PT, RZ, -R7, RZ ;  /* 0x80000007ff0e7210 */ /* 0x008fc60007ffe0ff */
[----:B------:R-:W-:Y:S01]  /*3d30*/  IMAD.MOV.U32 R10, RZ, RZ, R6 ;  /* 0x000000ffff0a7224 */ /* 0x000fe200078e0006 */
[----:B------:R-:W-:-:S03]  /*3d40*/  MOV R6, R14 ;  /* 0x0000000e00067202 */ /* 0x000fc60000000f00 */
[----:B------:R-:W-:Y:S01]  /*3d50*/  @!P2 IMAD.MOV R10, RZ, RZ, -R10 ;  /* 0x000000ffff0aa224 */ /* 0x000fe200078e0a0a */
[----:B------:R-:W-:Y:S01]  /*3d60*/  @!P1 LOP3.LUT R10, RZ, R3, RZ, 0x33, !PT ;  /* 0x00000003ff0a9212 */ /* 0x000fe200078e33ff */
[----:B------:R-:W-:Y:S02]  /*3d70*/  IMAD R15, R6, R9, RZ ;  /* 0x00000009060f7224 */ /* 0x000fe400078e02ff */
[----:B------:R-:W-:Y:S01]  /*3d80*/  HFMA2 R6, -RZ, RZ, 0, 0 ;  /* 0x00000000ff067431 */ /* 0x000fe200000001ff */
[----:B------:R-:W-:-:S04]  /*3d90*/  IABS R14, R10 ;  /* 0x0000000a000e7213 */ /* 0x000fc80000000000 */
[----:B------:R-:W-:Y:S01]  /*3da0*/  IMAD.HI.U32 R6, R7, R15, R6 ;  /* 0x0000000f07067227 */ /* 0x000fe200078e0006 */
[----:B------:R-:W-:Y:S01]  /*3db0*/  MOV R7, R14 ;  /* 0x0000000e00077202 */ /* 0x000fe20000000f00 */
[----:B------:R-:W0:Y:S02]  /*3dc0*/  I2F.U32.RP R15, R11 ;  /* 0x0000000b000f7306 */ /* 0x000e240000209000 */
[----:B------:R-:W-:Y:S01]  /*3dd0*/  IMAD.MOV.U32 R14, RZ, RZ, R16 ;  /* 0x000000ffff0e7224 */ /* 0x000fe200078e0010 */
[----:B------:R-:W-:Y:S01]  /*3de0*/  IABS R16, R2 ;  /* 0x0000000200107213 */ /* 0x000fe20000000000 */
[----:B------:R-:W-:-:S03]  /*3df0*/  IMAD.HI.U32 R6, R6, R7, RZ ;  /* 0x0000000706067227 */ /* 0x000fc600078e00ff */
[----:B------:R-:W-:Y:S01]  /*3e00*/  IADD3 R16, PT, PT, RZ, -R16, RZ ;  /* 0x80000010ff107210 */ /* 0x000fe20007ffe0ff */
[----:B------:R-:W-:-:S05]  /*3e10*/  IMAD R14, R6, R14, R7 ;  /* 0x0000000e060e7224 */ /* 0x000fca00078e0207 */
[----:B------:R-:W-:Y:S01]  /*3e20*/  ISETP.GT.U32.AND P1, PT, R9, R14, PT ;  /* 0x0000000e0900720c */ /* 0x000fe20003f24070 */
[----:B0-----:R-:W0:-:S12]  /*3e30*/  MUFU.RCP R15, R15 ;  /* 0x0000000f000f7308 */ /* 0x001e180000001000 */
[-C--:B------:R-:W-:Y:S02]  /*3e40*/  @!P1 IADD3 R14, PT, PT, R14, -R9.reuse, RZ ;  /* 0x800000090e0e9210 */ /* 0x080fe40007ffe0ff */
[----:B------:R-:W-:Y:S02]  /*3e50*/  @!P1 IADD3 R6, PT, PT, R6, 0x1, RZ ;  /* 0x0000000106069810 */ /* 0x000fe40007ffe0ff */
[----:B------:R-:W-:Y:S01]  /*3e60*/  ISETP.GE.U32.AND P0, PT, R14, R9, PT ;  /* 0x000000090e00720c */ /* 0x000fe20003f06070 */
[----:B0-----:R-:W-:Y:S01]  /*3e70*/  VIADD R7, R15, 0xffffffe ;  /* 0x0ffffffe0f077836 */ /* 0x001fe20000000000 */
[----:B------:R-:W-:Y:S02]  /*3e80*/  LOP3.LUT R9, R10, R5, RZ, 0x3c, !PT ;  /* 0x000000050a097212 */ /* 0x000fe400078e3cff */
[----:B------:R-:W-:Y:S02]  /*3e90*/  ISETP.NE.AND P1, PT, R5, RZ, PT ;  /* 0x000000ff0500720c */ /* 0x000fe40003f25270 */
[----:B------:R-:W-:Y:S01]  /*3ea0*/  ISETP.GE.AND P2, PT, R9, RZ, PT ;  /* 0x000000ff0900720c */ /* 0x000fe20003f46270 */
[----:B------:R-:W0:Y:S06]  /*3eb0*/  F2I.FTZ.U32.TRUNC.NTZ R7, R7 ;  /* 0x0000000700077305 */ /* 0x000e2c000021f000 */
[----:B------:R-:W-:-:S05]  /*3ec0*/  @P0 VIADD R6, R6, 0x1 ;  /* 0x0000000106060836 */ /* 0x000fca0000000000 */
[----:B------:R-:W-:-:S04]  /*3ed0*/  MOV R9, R6 ;  /* 0x0000000600097202 */ /* 0x000fc80000000f00 */
[----:B------:R-:W-:Y:S01]  /*3ee0*/  @!P2 IADD3 R9, PT, PT, -R9, RZ, RZ ;  /* 0x000000ff0909a210 */ /* 0x000fe20007ffe1ff */
[----:B0-----:R-:W-:Y:S01]  /*3ef0*/  IMAD.MOV R6, RZ, RZ, -R7 ;  /* 0x000000ffff067224 */ /* 0x001fe200078e0a07 */
[----:B------:R-:W-:-:S03]  /*3f00*/  @!P1 LOP3.LUT R9, RZ, R5, RZ, 0x33, !PT ;  /* 0x00000005ff099212 */ /* 0x000fc600078e33ff */
[----:B------:R-:W-:Y:S01]  /*3f10*/  IMAD R15, R6, R11, RZ ;  /* 0x0000000b060f7224 */ /* 0x000fe200078e02ff */
[----:B------:R-:W-:Y:S01]  /*3f20*/  IABS R14, R9 ;  /* 0x00000009000e7213 */ /* 0x000fe20000000000 */
[----:B------:R-:W-:-:S04]  /*3f30*/  IMAD.MOV.U32 R6, RZ, RZ, RZ ;  /* 0x000000ffff067224 */ /* 0x000fc800078e00ff */
        /* <DEDUP_REMOVED lines=9> */
[----:B------:R-:W-:Y:S01]  /*3fd0*/  @!P1 IMAD.IADD R14, R14, 0x1, -R11 ;  /* 0x000000010e0e9824 */ /* 0x000fe200078e0a0b */
[----:B------:R-:W-:Y:S02]  /*3fe0*/  @!P1 IADD3 R6, PT, PT, R6, 0x1, RZ ;  /* 0x0000000106069810 */ /* 0x000fe40007ffe0ff */
[----:B------:R-:W-:Y:S02]  /*3ff0*/  ISETP.NE.AND P1, PT, R2, RZ, PT ;  /* 0x000000ff0200720c */ /* 0x000fe40003f25270 */
[----:B------:R-:W-:-:S13]  /*4000*/  ISETP.GE.U32.AND P0, PT, R14, R11, PT ;  /* 0x0000000b0e00720c */ /* 0x000fda0003f06070 */
[----:B------:R-:W-:Y:S01]  /*4010*/  @P0 VIADD R6, R6, 0x1 ;  /* 0x0000000106060836 */ /* 0x000fe20000000000 */
[----:B------:R-:W-:-:S04]  /*4020*/  ISETP.GE.AND P0, PT, R25, UR5, PT ;  /* 0x0000000519007c0c */ /* 0x000fc8000bf06270 */
[----:B------:R-:W-:Y:S01]  /*4030*/  MOV R11, R6 ;  /* 0x00000006000b7202 */ /* 0x000fe20000000f00 */
[--C-:B------:R-:W-:Y:S02]  /*4040*/  IMAD.MOV R6, RZ, RZ, -R10.reuse ;  /* 0x000000ffff067224 */ /* 0x100fe400078e0a0a */
        /* <DEDUP_REMOVED lines=53> */
.L_x_487:
        /* <DEDUP_REMOVED lines=10> */
.L_x_488:
[----:B------:R-:W-:Y:S05]  /*4440*/  BSYNC.RECONVERGENT B0 ;  /* 0x0000000000007941 */ /* 0x000fea0003800200 */
.L_x_486:
        /* <DEDUP_REMOVED lines=8> */
.L_x_485:
        /* <DEDUP_REMOVED lines=108> */
[----:B------:R-:W-:-:S04]  /*4b90*/  @P0 IMAD.WIDE R20, R25, 0x4, R20 ;  /* 0x0000000419140825 */ /* 0x000fc800078e0214 */
[----:B------:R-:W-:Y:S01]  /*4ba0*/  @P0 IMAD.MOV.U32 R11, RZ, RZ, R21 ;  /* 0x000000ffff0b0224 */ /* 0x000fe200078e0015 */
[----:B------:R-:W-:Y:S01]  /*4bb0*/  @P0 MOV R10, R20 ;  /* 0x00000014000a0202 */ /* 0x000fe20000000f00 */
[----:B------:R-:W-:Y:S06]  /*4bc0*/  @P0 BRA `(.L_x_489) ;  /* 0x0000000000c80947 */ /* 0x000fec0003800000 */
[----:B------:R-:W2:Y:S04]  /*4bd0*/  LDL.64 R14, [UR4+0x20] ;  /* 0x00002004ff0e7983 */ /* 0x000ea80008100a00 */
[----:B------:R-:W5:Y:S01]  /*4be0*/  LDL.64 R26, [UR4+0x28] ;  /* 0x00002804ff1a7983 */ /* 0x000f620008100a00 */
[----:B0-----:R-:W-:Y:S01]  /*4bf0*/  SHF.R.S32.HI R4, RZ, 0x1f, R25 ;  /* 0x0000001fff047819 */ /* 0x001fe20000011419 */
        /* <DEDUP_REMOVED lines=28> */
.L_x_491:
        /* <DEDUP_REMOVED lines=10> */
.L_x_492:
[----:B------:R-:W-:Y:S05]  /*4e60*/  BSYNC.RECONVERGENT B0 ;  /* 0x0000000000007941 */ /* 0x000fea0003800200 */
.L_x_490:
        /* <DEDUP_REMOVED lines=8> */
.L_x_489:
[----:B0-----:R0:W2:Y:S01]  /*4ef0*/  LD.E R4, desc[UR10][R10.64] ;  /* 0x0000000a0a047980 */ /* 0x0010a2000c101900 */
[----:B------:R-:W-:Y:S01]  /*4f00*/  IABS R12, R3 ;  /* 0x00000003000c7213 */ /* 0x000fe20000000000 */
[----:B------:R-:W1:Y:S01]  /*4f10*/  LDCU UR5, c[0x0][0x3c0] ;  /* 0x00007800ff0577ac */ /* 0x000e620008000800 */
[----:B------:R-:W-:Y:S02]  /*4f20*/  IABS R7, R5 ;  /* 0x0000000500077213 */ /* 0x000fe40000000000 */
[----:B------:R-:W3:Y:S01]  /*4f30*/  I2F.U32.RP R13, R12 ;  /* 0x0000000c000d7306 */ /* 0x000ee20000209000 */
[----:B------:R-:W-:Y:S01]  /*4f40*/  SHF.L.U32 R6, R25, 0x1, RZ ;  /* 0x0000000119067819 */ /* 0x000fe200000006ff */
[----:B------:R-:W4:Y:S01]  /*4f50*/  LDCU UR6, c[0x0][0x3b8] ;  /* 0x00007700ff0677ac */ /* 0x000f220008000800 */
[----:B------:R-:W-:Y:S02]  /*4f60*/  IABS R14, R3 ;  /* 0x00000003000e7213 */ /* 0x000fe40000000000 */
[----:B0-----:R-:W-:Y:S01]  /*4f70*/  IABS R10, R6 ;  /* 0x00000006000a7213 */ /* 0x001fe20000000000 */
[----:B------:R-:W0:Y:S01]  /*4f80*/  LDCU UR7, c[0x0][0x3b0] ;  /* 0x00007600ff0777ac */ /* 0x000e220008000800 */
[----:B------:R-:W-:Y:S01]  /*4f90*/  IADD3 R14, PT, PT, RZ, -R14, RZ ;  /* 0x8000000eff0e7210 */ /* 0x000fe20007ffe0ff */
[----:B------:R-:W5:Y:S01]  /*4fa0*/  LDCU UR12, c[0x0][0x44c] ;  /* 0x00008980ff0c77ac */ /* 0x000f620008000800 */
[----:B------:R-:W5:Y:S01]  /*4fb0*/  LDCU UR13, c[0x0][0x3a8] ;  /* 0x00007500ff0d77ac */ /* 0x000f620008000800 */
[----:B---3--:R-:W3:Y:S02]  /*4fc0*/  MUFU.RCP R13, R13 ;  /* 0x0000000d000d7308 */ /* 0x008ee40000001000 */
[----:B---3--:R-:W-:-:S06]  /*4fd0*/  IADD3 R8, PT, PT, R13, 0xffffffe, RZ ;  /* 0x0ffffffe0d087810 */ /* 0x008fcc0007ffe0ff */
[----:B------:R-:W3:Y:S08]  /*4fe0*/  I2F.U32.RP R13, R7 ;  /* 0x00000007000d7306 */ /* 0x000ef00000209000 */
[----:B------:R1:W4:Y:S08]  /*4ff0*/  F2I.FTZ.U32.TRUNC.NTZ R9, R8 ;  /* 0x0000000800097305 */ /* 0x000330000021f000 */
[----:B---3--:R-:W3:Y:S01]  /*5000*/  MUFU.RCP R13, R13 ;  /* 0x0000000d000d7308 */ /* 0x008ee20000001000 */
[----:B-1----:R-:W-:-:S02]  /*5010*/  IMAD.MOV.U32 R8, RZ, RZ, RZ ;  /* 0x000000ffff087224 */ /* 0x002fc400078e00ff */
[----:B----4-:R-:W-:-:S04]  /*5020*/  IMAD.MOV R15, RZ, RZ, -R9 ;  /* 0x000000ffff0f7224 */ /* 0x010fc800078e0a09 */
[----:B------:R-:W-:-:S04]  /*5030*/  IMAD R11, R15, R12, RZ ;  /* 0x0000000c0f0b7224 */ /* 0x000fc800078e02ff */
[----:B------:R-:W-:-:S04]  /*5040*/  IMAD.HI.U32 R8, R9, R11, R8 ;  /* 0x0000000b09087227 */ /* 0x000fc800078e0008 */
[----:B------:R-:W-:Y:S01]  /*5050*/  IMAD.MOV.U32 R9, RZ, RZ, R10 ;  /* 0x000000ffff097224 */ /* 0x000fe200078e000a */
[----:B------:R-:W-:Y:S02]  /*5060*/  MOV R10, R14 ;  /* 0x0000000e000a7202 */ /* 0x000fe40000000f00 */
[----:B------:R-:W-:Y:S01]  /*5070*/  IABS R14, R5 ;  /* 0x00000005000e7213 */ /* 0x000fe20000000000 */
[----:B------:R-:W-:-:S03]  /*5080*/  IMAD.HI.U32 R8, R8, R9, RZ ;  /* 0x0000000908087227 */ /* 0x000fc600078e00ff */
[----:B------:R-:W-:Y:S01]  /*5090*/  IADD3 R14, PT, PT, RZ, -R14, RZ ;  /* 0x8000000eff0e7210 */ /* 0x000fe20007ffe0ff */
[----:B------:R-:W-:Y:S01]  /*50a0*/  IMAD R9, R8, R10, R9 ;  /* 0x0000000a08097224 */ /* 0x000fe200078e0209 */
[----:B---3--:R-:W-:-:S04]  /*50b0*/  IADD3 R10, PT, PT, R13, 0xffffffe, RZ ;  /* 0x0ffffffe0d0a7810 */ /* 0x008fc80007ffe0ff */
[----:B------:R-:W-:Y:S01]  /*50c0*/  ISETP.GT.U32.AND P1, PT, R12, R9, PT ;  /* 0x000000090c00720c */ /* 0x000fe20003f24070 */
[----:B------:R1:W3:Y:S02]  /*50d0*/  F2I.FTZ.U32.TRUNC.NTZ R11, R10 ;  /* 0x0000000a000b7305 */ /* 0x0002e4000021f000 */
[----:B-1----:R-:W-:-:S10]  /*50e0*/  IMAD.MOV.U32 R10, RZ, RZ, RZ ;  /* 0x000000ffff0a7224 */ /* 0x002fd400078e00ff */
[----:B------:R-:W-:Y:S02]  /*50f0*/  @!P1 IMAD.IADD R9, R9, 0x1, -R12 ;  /* 0x0000000109099824 */ /* 0x000fe400078e0a0c */
[----:B------:R-:W-:Y:S01]  /*5100*/  @!P1 VIADD R8, R8, 0x1 ;  /* 0x0000000108089836 */ /* 0x000fe20000000000 */
[----:B------:R-:W-:Y:S02]  /*5110*/  ISETP.NE.AND P1, PT, R3, RZ, PT ;  /* 0x000000ff0300720c */ /* 0x000fe40003f25270 */
[----:B------:R-:W-:Y:S01]  /*5120*/  ISETP.GE.U32.AND P0, PT, R9, R12, PT ;  /* 0x0000000c0900720c */ /* 0x000fe20003f06070 */
[----:B---3--:R-:W-:Y:S01]  /*5130*/  IMAD.MOV R12, RZ, RZ, -R11 ;  /* 0x000000ffff0c7224 */ /* 0x008fe200078e0a0b */
[----:B------:R-:W-:-:S03]  /*5140*/  LOP3.LUT R9, R6, R3, RZ, 0x3c, !PT ;  /* 0x0000000306097212 */ /* 0x000fc600078e3cff */
[----:B------:R-:W-:Y:S01]  /*5150*/  IMAD R13, R12, R7, RZ ;  /* 0x000000070c0d7224 */ /* 0x000fe200078e02ff */
[----:B------:R-:W-:Y:S02]  /*5160*/  ISETP.GE.AND P2, PT, R9, RZ, PT ;  /* 0x000000ff0900720c */ /* 0x000fe40003f46270 */
[----:B------:R-:W-:Y:S01]  /*5170*/  IABS R9, R2 ;  /* 0x0000000200097213 */ /* 0x000fe20000000000 */
[----:B------:R-:W-:-:S03]  /*5180*/  IMAD.HI.U32 R10, R11, R13, R10 ;  /* 0x0000000d0b0a7227 */ /* 0x000fc600078e000a */
[----:B------:R-:W1:Y:S01]  /*5190*/  I2F.U32.RP R13, R9 ;  /* 0x00000009000d7306 */ /* 0x000e620000209000 */
[----:B------:R-:W-:-:S06]  /*51a0*/  @P0 IADD3 R8, PT, PT, R8, 0x1, RZ ;  /* 0x0000000108080810 */ /* 0x000fcc0007ffe0ff */
[----:B------:R-:W-:Y:S02]  /*51b0*/  @!P2 IADD3 R8, PT, PT, -R8, RZ, RZ ;  /* 0x000000ff0808a210 */ /* 0x000fe40007ffe1ff */
[----:B------:R-:W-:-:S04]  /*51c0*/  @!P1 LOP3.LUT R8, RZ, R3, RZ, 0x33, !PT ;  /* 0x00000003ff089212 */ /* 0x000fc800078e33ff */
[----:B------:R-:W-:Y:S01]  /*51d0*/  IABS R12, R8 ;  /* 0x00000008000c7213 */ /* 0x000fe20000000000 */
[----:B-1----:R-:W1:Y:S04]  /*51e0*/  MUFU.RCP R13, R13 ;  /* 0x0000000d000d7308 */ /* 0x002e680000001000 */
[----:B------:R-:W-:Y:S01]  /*51f0*/  IMAD.MOV.U32 R11, RZ, RZ, R12 ;  /* 0x000000ffff0b7224 */ /* 0x000fe200078e000c */
[----:B------:R-:W-:Y:S02]  /*5200*/  MOV R12, R14 ;  /* 0x0000000e000c7202 */ /* 0x000fe40000000f00 */
[----:B------:R-:W-:Y:S01]  /*5210*/  IABS R14, R2 ;  /* 0x00000002000e7213 */ /* 0x000fe20000000000 */
[----:B------:R-:W-:-:S04]  /*5220*/  IMAD.HI.U32 R10, R10, R11, RZ ;  /* 0x0000000b0a0a7227 */ /* 0x000fc800078e00ff */
[----:B------:R-:W-:Y:S02]  /*5230*/  IMAD R12, R10, R12, R11 ;  /* 0x0000000c0a0c7224 */ /* 0x000fe400078e020b */
[----:B------:R-:W-:-:S03]  /*5240*/  IMAD.MOV R14, RZ, RZ, -R14 ;  /* 0x000000ffff0e7224 */ /* 0x000fc600078e0a0e */
[----:B------:R-:W-:Y:S02]  /*5250*/  ISETP.GT.U32.AND P1, PT, R7, R12, PT ;  /* 0x0000000c0700720c */ /* 0x000fe40003f24070 */
[----:B-1----:R-:W-:-:S06]  /*5260*/  IADD3 R11, PT, PT, R13, 0xffffffe, RZ ;  /* 0x0ffffffe0d0b7810 */ /* 0x002fcc0007ffe0ff */
[----:B------:R-:W1:Y:S05]  /*5270*/  F2I.FTZ.U32.TRUNC.NTZ R11, R11 ;  /* 0x0000000b000b7305 */ /* 0x000e6a000021f000 */
[----:B------:R-:W-:Y:S02]  /*5280*/  @!P1 IMAD.IADD R12, R12, 0x1, -R7 ;  /* 0x000000010c0c9824 */ /* 0x000fe400078e0a07 */
[----:B------:R-:W-:Y:S01]  /*5290*/  @!P1 VIADD R10, R10, 0x1 ;  /* 0x000000010a0a9836 */ /* 0x000fe20000000000 */
[----:B------:R-:W-:Y:S02]  /*52a0*/  ISETP.NE.AND P1, PT, R5, RZ, PT ;  /* 0x000000ff0500720c */ /* 0x000fe40003f25270 */
[----:B------:R-:W-:-:S02]  /*52b0*/  ISETP.GE.U32.AND P0, PT, R12, R7, PT ;  /* 0x000000070c00720c */ /* 0x000fc40003f06070 */
[----:B------:R-:W-:-:S04]  /*52c0*/  LOP3.LUT R7, R8, R5, RZ, 0x3c, !PT ;  /* 0x0000000508077212 */ /* 0x000fc800078e3cff */
[----:B------:R-:W-:-:S07]  /*52d0*/  ISETP.GE.AND P2, PT, R7, RZ, PT ;  /* 0x000000ff0700720c */ /* 0x000fce0003f46270 */
[----:B------:R-:W-:-:S05]  /*52e0*/  @P0 IADD3 R10, PT, PT, R10, 0x1, RZ ;  /* 0x000000010a0a0810 */ /* 0x000fca0007ffe0ff */
[----:B------:R-:W-:Y:S01]  /*52f0*/  IMAD.MOV.U32 R7, RZ, RZ, R10 ;  /* 0x000000ffff077224 */ /* 0x000fe200078e000a */
[----:B-1----:R-:W-:-:S03]  /*5300*/  IADD3 R10, PT, PT, RZ, -R11, RZ ;  /* 0x8000000bff0a7210 */ /* 0x002fc60007ffe0ff */
[----:B------:R-:W-:Y:S01]  /*5310*/  @!P2 IMAD.MOV R7, RZ, RZ, -R7 ;  /* 0x000000ffff07a224 */ /* 0x000fe200078e0a07 */
[----:B------:R-:W-:Y:S01]  /*5320*/  @!P1 LOP3.LUT R7, RZ, R5, RZ, 0x33, !PT ;  /* 0x00000005ff079212 */ /* 0x000fe200078e33ff */
[----:B------:R-:W-:Y:S02]  /*5330*/  IMAD R13, R10, R9, RZ ;  /* 0x000000090a0d7224 */ /* 0x000fe400078e02ff */
[----:B------:R-:W-:Y:S01]  /*5340*/  HFMA2 R10, -RZ, RZ, 0, 0 ;  /* 0x00000000ff0a7431 */ /* 0x000fe200000001ff */
[----:B------:R-:W-:-:S04]  /*5350*/  IABS R12, R7 ;  /* 0x00000007000c7213 */ /* 0x000fc80000000000 */
[----:B------:R-:W-:Y:S01]  /*5360*/  IMAD.HI.U32 R10, R11, R13, R10 ;  /* 0x0000000d0b0a7227 */ /* 0x000fe200078e000a */
[----:B------:R-:W-:-:S03]  /*5370*/  MOV R11, R12 ;  /* 0x0000000c000b7202 */ /* 0x000fc60000000f00 */
[----:B------:R-:W-:Y:S02]  /*5380*/  IMAD.MOV.U32 R12, RZ, RZ, R14 ;  /* 0x000000ffff0c7224 */ /* 0x000fe400078e000e */
[----:B------:R-:W-:-:S04]  /*5390*/  IMAD.HI.U32 R10, R10, R11, RZ ;  /* 0x0000000b0a0a7227 */ /* 0x000fc800078e00ff */
[----:B------:R-:W-:Y:S01]  /*53a0*/  IMAD R12, R10, R12, R11 ;  /* 0x0000000c0a0c7224 */ /* 0x000fe200078e020b */
[----:B------:R-:W-:-:S04]  /*53b0*/  IADD3 R11, PT, PT, -R7, RZ, RZ ;  /* 0x000000ff070b7210 */ /* 0x000fc80007ffe1ff */
[----:B------:R-:W-:Y:S01]  /*53c0*/  ISETP.GT.U32.AND P1, PT, R9, R12, PT ;  /* 0x0000000c0900720c */ /* 0x000fe20003f24070 */
[----:B------:R-:W-:-:S12]  /*53d0*/  IMAD R5, R5, R11, R8 ;  /* 0x0000000b05057224 */ /* 0x000fd800078e0208 */
[-C--:B------:R-:W-:Y:S01]  /*53e0*/  @!P1 IADD3 R12, PT, PT, R12, -R9.reuse, RZ ;  /* 0x800000090c0c9210 */ /* 0x080fe20007ffe0ff */
[----:B------:R-:W-:Y:S01]  /*53f0*/  @!P1 VIADD R10, R10, 0x1 ;  /* 0x000000010a0a9836 */ /* 0x000fe20000000000 */
[----:B------:R-:W-:Y:S02]  /*5400*/  ISETP.NE.AND P1, PT, R2, RZ, PT ;  /* 0x000000ff0200720c */ /* 0x000fe40003f25270 */
[----:B------:R-:W-:Y:S02]  /*5410*/  ISETP.GE.U32.AND P0, PT, R12, R9, PT ;  /* 0x000000090c00720c */ /* 0x000fe40003f06070 */
[----:B------:R-:W-:-:S04]  /*5420*/  LOP3.LUT R9, R7, R2, RZ, 0x3c, !PT ;  /* 0x0000000207097212 */ /* 0x000fc800078e3cff */
[----:B------:R-:W-:Y:S01]  /*5430*/  ISETP.GE.AND P2, PT, R9, RZ, PT ;  /* 0x000000ff0900720c */ /* 0x000fe20003f46270 */
[----:B------:R-:W-:-:S04]  /*5440*/  IMAD.MOV R9, RZ, RZ, -R8 ;  /* 0x000000ffff097224 */ /* 0x000fc800078e0a08 */
[----:B------:R-:W-:Y:S02]  /*5450*/  IMAD R3, R3, R9, R6 ;  /* 0x0000000903037224 */ /* 0x000fe400078e0206 */
[----:B------:R-:W-:Y:S02]  /*5460*/  @P0 IADD3 R10, PT, PT, R10, 0x1, RZ ;  /* 0x000000010a0a0810 */ /* 0x000fe40007ffe0ff */
[----:B------:R-:W-:-:S04]  /*5470*/  IMAD R6, R3, UR5, RZ ;  /* 0x0000000503067c24 */ /* 0x000fc8000f8e02ff */
[----:B------:R-:W-:Y:S01]  /*5480*/  @!P2 IMAD.MOV R10, RZ, RZ, -R10 ;  /* 0x000000ffff0aa224 */ /* 0x000fe200078e0a0a */
[----:B------:R-:W-:Y:S01]  /*5490*/  @!P1 LOP3.LUT R10, RZ, R2, RZ, 0x33, !PT ;  /* 0x00000002ff0a9212 */ /* 0x000fe200078e33ff */
[----:B------:R-:W-:-:S03]  /*54a0*/  IMAD R6, R5, UR6, R6 ;  /* 0x0000000605067c24 */ /* 0x000fc6000f8e0206 */
[----:B------:R-:W-:-:S05]  /*54b0*/  IADD3 R3, PT, PT, -R10, RZ, RZ ;  /* 0x000000ff0a037210 */ /* 0x000fca0007ffe1ff */
[----:B------:R-:W-:Y:S02]  /*54c0*/  IMAD R7, R2, R3, R7 ;  /* 0x0000000302077224 */ /* 0x000fe400078e0207 */
[----:B------:R-:W1:Y:S02]  /*54d0*/  LDC.64 R2, c[0x0][0x380] ;  /* 0x0000e000ff027b82 */ /* 0x000e640000000a00 */
[----:B0-----:R-:W-:-:S04]  /*54e0*/  IMAD R7, R7, UR7, R6 ;  /* 0x0000000707077c24 */ /* 0x001fc8000f8e0206 */
[----:B-----5:R-:W-:-:S04]  /*54f0*/  IMAD R7, R0, UR12, R7 ;  /* 0x0000000c00077c24 */ /* 0x020fc8000f8e0207 */
[----:B------:R-:W-:-:S05]  /*5500*/  IMAD R7, R10, UR13, R7 ;  /* 0x0000000d0a077c24 */ /* 0x000fca000f8e0207 */
[----:B------:R-:W-:-:S04]  /*5510*/  LEA.HI R7, R7, R7, RZ, 0x1 ;  /* 0x0000000707077211 */ /* 0x000fc800078f08ff */
[----:B------:R-:W-:-:S05]  /*5520*/  SHF.R.S32.HI R7, RZ, 0x1, R7 ;  /* 0x00000001ff077819 */ /* 0x000fca0000011407 */
[----:B-1----:R-:W-:-:S05]  /*5530*/  IMAD.WIDE R2, R7, 0x4, R2 ;  /* 0x0000000407027825 */ /* 0x002fca00078e0202 */
[----:B--2---:R-:W-:Y:S01]  /*5540*/  STG.E desc[UR10][R2.64], R4 ;  /* 0x0000000402007986 */ /* 0x004fe2000c10190a */
[----:B------:R-:W-:Y:S05]  /*5550*/  EXIT ;  /* 0x000000000000794d */ /* 0x000fea0003800000 */
        .weak           $__internal_5_$__cuda_sm20_div_s64
        .type           $__internal_5_$__cuda_sm20_div_s64,@function
        .size           $__internal_5_$__cuda_sm20_div_s64,(.L_x_525 - $__internal_5_$__cuda_sm20_div_s64)
$__internal_5_$__cuda_sm20_div_s64:
        /* <DEDUP_REMOVED lines=30> */
[----:B------:R-:W-:-:S04]  /*5740*/  IMAD.WIDE.U32 R16, P0, R17, R9, R16 ;  /* 0x0000000911107225 */ /* 0x000fc80007800010 */
[C---:B------:R-:W-:Y:S02]  /*5750*/  IMAD R6, R8.reuse, R9, RZ ;  /* 0x0000000908067224 */ /* 0x040fe400078e02ff */
[----:B------:R-:W-:-:S04]  /*5760*/  IMAD.HI.U32 R11, P1, R8, R11, R16 ;  /* 0x0000000b080b7227 */ /* 0x000fc80007820010 */
[----:B------:R-:W-:Y:S01]  /*5770*/  IMAD.HI.U32 R9, R8, R9, RZ ;  /* 0x0000000908097227 */ /* 0x000fe200078e00ff */
[----:B------:R-:W-:Y:S02]  /*5780*/  IADD3 R6, P2, PT, R6, R11, RZ ;  /* 0x0000000b06067210 */ /* 0x000fe40007f5e0ff */
[----:B------:R-:W-:Y:S01]  /*5790*/  IADD3 R11, P4, PT, RZ, -R10, RZ ;  /* 0x8000000aff0b7210 */ /* 0x000fe20007f9e0ff */
[----:B------:R-:W-:Y:S01]  /*57a0*/  IMAD.MOV.U32 R17, RZ, RZ, RZ ;  /* 0x000000ffff117224 */ /* 0x000fe200078e00ff */
[----:B------:R-:W-:Y:S02]  /*57b0*/  IADD3.X R8, PT, PT, R9, R8, RZ, P0, !PT ;  /* 0x0000000809087210 */ /* 0x000fe400007fe4ff */
[----:B------:R-:W-:Y:S01]  /*57c0*/  SEL R11, R11, R10, !P3 ;  /* 0x0000000a0b0b7207 */ /* 0x000fe20005800000 */
[----:B------:R-:W-:-:S04]  /*57d0*/  IMAD.X R10, RZ, RZ, ~R7, P4 ;  /* 0x000000ffff0a7224 */ /* 0x000fc800020e0e07 */
[----:B------:R-:W-:Y:S01]  /*57e0*/  IMAD.HI.U32 R16, R6, R11, RZ ;  /* 0x0000000b06107227 */ /* 0x000fe200078e00ff */
[-C--:B------:R-:W-:Y:S02]  /*57f0*/  SEL R9, R10, R7.reuse, !P3 ;  /* 0x000000070a097207 */ /* 0x080fe40005800000 */
[----:B------:R-:W-:-:S03]  /*5800*/  LOP3.LUT R7, R15, R7, RZ, 0x3c, !PT ;  /* 0x000000070f077212 */ /* 0x000fc600078e3cff */
[----:B------:R-:W-:Y:S01]  /*5810*/  IMAD.WIDE.U32 R16, R6, R9, R16 ;  /* 0x0000000906107225 */ /* 0x000fe200078e0010 */
[----:B------:R-:W-:-:S05]  /*5820*/  IADD3.X R6, PT, PT, RZ, RZ, R8, P2, P1 ;  /* 0x000000ffff067210 */ /* 0x000fca00017e2408 */
[----:B------:R-:W-:-:S04]  /*5830*/  IMAD.HI.U32 R17, P0, R6, R11, R16 ;  /* 0x0000000b06117227 */ /* 0x000fc80007800010 */
[CC--:B------:R-:W-:Y:S02]  /*5840*/  IMAD R8, R6.reuse, R9.reuse, RZ ;  /* 0x0000000906087224 */ /* 0x0c0fe400078e02ff */
[----:B------:R-:W-:-:S03]  /*5850*/  IMAD.HI.U32 R6, R6, R9, RZ ;  /* 0x0000000906067227 */ /* 0x000fc600078e00ff */
[----:B------:R-:W-:Y:S02]  /*5860*/  IADD3 R8, P1, PT, R8, R17, RZ ;  /* 0x0000001108087210 */ /* 0x000fe40007f3e0ff */
[----:B------:R-:W-:-:S03]  /*5870*/  IADD3.X R6, PT, PT, R6, RZ, RZ, P0, !PT ;  /* 0x000000ff06067210 */ /* 0x000fc600007fe4ff */
[----:B------:R-:W-:-:S04]  /*5880*/  IMAD.WIDE.U32 R16, R8, R18, RZ ;  /* 0x0000001208107225 */ /* 0x000fc800078e00ff */
[----:B------:R-:W-:Y:S01]  /*5890*/  IMAD R10, R8, R19, R17 ;  /* 0x00000013080a7224 */ /* 0x000fe200078e0211 */
[----:B------:R-:W-:Y:S01]  /*58a0*/  IADD3 R11, P0, PT, -R16, R11, RZ ;  /* 0x0000000b100b7210 */ /* 0x000fe20007f1e1ff */
[----:B------:R-:W-:-:S03]  /*58b0*/  IMAD.X R17, RZ, RZ, R6, P1 ;  /* 0x000000ffff117224 */ /* 0x000fc600008e0606 */
[-C--:B------:R-:W-:Y:S01]  /*58c0*/  IADD3 R6, P2, PT, R11, -R18.reuse, RZ ;  /* 0x800000120b067210 */ /* 0x080fe20007f5e0ff */
[----:B------:R-:W-:-:S05]  /*58d0*/  IMAD R10, R17, R18, R10 ;  /* 0x00000012110a7224 */ /* 0x000fca00078e020a */
[----:B------:R-:W-:Y:S02]  /*58e0*/  IADD3.X R9, PT, PT, ~R10, R9, RZ, P0, !PT ;  /* 0x000000090a097210 */ /* 0x000fe400007fe5ff */
[----:B------:R-:W-:-:S04]  /*58f0*/  ISETP.GE.U32.AND P0, PT, R11, R18, PT ;  /* 0x000000120b00720c */ /* 0x000fc80003f06070 */
[----:B------:R-:W-:-:S04]  /*5900*/  ISETP.GE.U32.AND.EX P0, PT, R9, R19, PT, P0 ;  /* 0x000000130900720c */ /* 0x000fc80003f06100 */
[----:B------:R-:W-:Y:S01]  /*5910*/  SEL R23, R6, R11, P0 ;  /* 0x0000000b06177207 */ /* 0x000fe20000000000 */
[----:B------:R-:W-:Y:S01]  /*5920*/  IMAD.X R6, R9, 0x1, ~R19, P2 ;  /* 0x0000000109067824 */ /* 0x000fe200010e0e13 */
[----:B------:R-:W-:Y:S02]  /*5930*/  IADD3 R11, P3, PT, R8, 0x1, RZ ;  /* 0x00000001080b7810 */ /* 0x000fe40007f7e0ff */
[----:B------:R-:W-:Y:S02]  /*5940*/  ISETP.GE.U32.AND P1, PT, R23, R18, PT ;  /* 0x000000121700720c */ /* 0x000fe40003f26070 */
[----:B------:R-:W-:Y:S02]  /*5950*/  SEL R11, R11, R8, P0 ;  /* 0x000000080b0b7207 */ /* 0x000fe40000000000 */
[----:B------:R-:W-:Y:S02]  /*5960*/  IADD3.X R8, PT, PT, RZ, R17, RZ, P3, !PT ;  /* 0x00000011ff087210 */ /* 0x000fe40001ffe4ff */
[----:B------:R-:W-:-:S02]  /*5970*/  SEL R9, R6, R9, P0 ;  /* 0x0000000906097207 */ /* 0x000fc40000000000 */
[----:B------:R-:W-:Y:S02]  /*5980*/  SEL R8, R8, R17, P0 ;  /* 0x0000001108087207 */ /* 0x000fe40000000000 */
[----:B------:R-:W-:Y:S02]  /*5990*/  IADD3 R6, P2, PT, R11, 0x1, RZ ;  /* 0x000000010b067810 */ /* 0x000fe40007f5e0ff */
[----:B------:R-:W-:Y:S02]  /*59a0*/  ISETP.GE.U32.AND.EX P0, PT, R9, R19, PT, P1 ;  /* 0x000000130900720c */ /* 0x000fe40003f06110 */
        /* <DEDUP_REMOVED lines=14> */
[----:B------:R-:W-:Y:S06]  /*5a90*/  RET.REL.NODEC R8 `(_Z18concatenate_kernelIf6__halfiLl4ELl2ELl16EEvPT0_N36_GLOBAL__N__39a39119_4_k_cu_95ae938114OutputMetaDataIXT2_EEENS3_13InputMetaDataIS1_XT3_EEET1_S8_) ;  /* 0xffffffa408587950 */ /* 0x000fec0003c3ffff */
.L_x_493:
        /* <DEDUP_REMOVED lines=14> */
.L_x_525:


//--------------------- .text._Z18concatenate_kernelI6float26__halfiLl4ELl2ELl16EEvPT0_N36_GLOBAL__N__39a39119_4_k_cu_95ae938114OutputMetaDataIXT2_EEENS4_13InputMetaDataIS2_XT3_EEET1_S9_ --------------------------
	.section	.text._Z18concatenate_kernelI6float26__halfiLl4ELl2ELl16EEvPT0_N36_GLOBAL__N__39a39119_4_k_cu_95ae938114OutputMetaDataIXT2_EEENS4_13InputMetaDataIS2_XT3_EEET1_S9_,"ax",@progbits
	.align	128
        .global         _Z18concatenate_kernelI6float26__halfiLl4ELl2ELl16EEvPT0_N36_GLOBAL__N__39a39119_4_k_cu_95ae938114OutputMetaDataIXT2_EEENS4_13InputMetaDataIS2_XT3_EEET1_S9_
        .type           _Z18concatenate_kernelI6float26__halfiLl4ELl2ELl16EEvPT0_N36_GLOBAL__N__39a39119_4_k_cu_95ae938114OutputMetaDataIXT2_EEENS4_13InputMetaDataIS2_XT3_EEET1_S9_,@function
        .size           _Z18concatenate_kernelI6float26__halfiLl4ELl2ELl16EEvPT0_N36_GLOBAL__N__39a39119_4_k_cu_95ae938114OutputMetaDataIXT2_EEENS4_13InputMetaDataIS2_XT3_EEET1_S9_,(.L_x_526 - _Z18concatenate_kernelI6float26__halfiLl4ELl2ELl16EEvPT0_N36_GLOBAL__N__39a39119_4_k_cu_95ae938114OutputMetaDataIXT2_EEENS4_13InputMetaDataIS2_XT3_EEET1_S9_)
        .other          _Z18concatenate_kernelI6float26__halfiLl4ELl2ELl16EEvPT0_N36_GLOBAL__N__39a39119_4_k_cu_95ae938114OutputMetaDataIXT2_EEENS4_13InputMetaDataIS2_XT3_EEET1_S9_,@"STO_CUDA_ENTRY STV_DEFAULT"
_Z18concatenate_kernelI6float26__halfiLl4ELl2ELl16EEvPT0_N36_GLOBAL__N__39a39119_4_k_cu_95ae938114OutputMetaDataIXT2_EEENS4_13InputMetaDataIS2_XT3_EEET1_S9_:
.text._Z18concatenate_kernelI6float26__halfiLl4ELl2ELl16EEvPT0_N36_GLOBAL__N__39a39119_4_k_cu_95ae938114OutputMetaDataIXT2_EEENS4_13InputMetaDataIS2_XT3_EEET1_S9_:
        /* <DEDUP_REMOVED lines=46> */
[----:B------:R-:W-:-:S04]  /*02e0*/  USHF.R.S32.HI UR5, URZ, 0x1f, UR4 ;  /* 0x0000001fff057899 */ /* 0x000fc80008011404 */
[----:B------:R-:W-:-:S04]  /*02f0*/  ULEA.HI UR5, UR5, UR4, URZ, 0x2 ;  /* 0x0000000405057291 */ /* 0x000fc8000f8f10ff */
[----:B------:R-:W-:-:S06]  /*0300*/  USHF.R.S32.HI UR5, URZ, 0x2, UR5 ;  /* 0x00000002ff057899 */ /* 0x000fcc0008011405 */
[----:B------:R-:W-:-:S13]  /*0310*/  ISETP.GE.AND P0, PT, R19, UR5, PT ;  /* 0x0000000513007c0c */ /* 0x000fda000bf06270 */
[----:B0--3--:R-:W-:Y:S05]  /*0320*/  @P0 EXIT ;  /* 0x000000000000094d */ /* 0x009fea0003800000 */
[----:B------:R-:W-:Y:S01]  /*0330*/  ULOP3.LUT UR4, UR7, 0x1, URZ, 0xc0, !UPT ;  /* 0x0000000107047892 */ /* 0x000fe2000f8ec0ff */
[----:B------:R-:W2:Y:S03]  /*0340*/  LDL.64 R4, [UR8] ;  /* 0x00000008ff047983 */ /* 0x000ea60008100a00 */
[----:B------:R-:W-:Y:S02]  /*0350*/  UIMAD UR4, UR4, 0x18, UR8 ;  /* 0x00000018040478a4 */ /* 0x000fe4000f8e0208 */
[----:B------:R-:W5:Y:S04]  /*0360*/  LDL R0, [UR8+0x50] ;  /* 0x00005008ff007983 */ /* 0x000f680008100800 */
[----:B------:R-:W5:Y:S04]  /*0370*/  LDL R2, [UR8+0x60] ;  /* 0x00006008ff027983 */ /* 0x000f680008100800 */
[----:B------:R-:W3:Y:S02]  /*0380*/  LDL.U8 R18, [UR4+0x18] ;  /* 0x00001804ff127983 */ /* 0x000ee40008100000 */
[----:B---3--:R-:W-:-:S13]  /*0390*/  ISETP.NE.AND P0, PT, R18, RZ, PT ;  /* 0x000000ff1200720c */ /* 0x008fda0003f05270 */
        /* <DEDUP_REMOVED lines=15> */
[----:B------:R-:W-:Y:S01]  /*0490*/  IMAD.WIDE R20, R19, 0x4, RZ ;  /* 0x0000000413147825 */ /* 0x000fe200078e02ff */
[----:B------:R-:W-:Y:S04]  /*04a0*/  BSSY.RECONVERGENT B0, `(.L_x_495) ;  /* 0x0000026000007945 */ /* 0x000fe80003800200 */
[----:B--2---:R-:W-:-:S04]  /*04b0*/  LOP3.LUT R3, R21, R17, RZ, 0xfc, !PT ;  /* 0x0000001115037212 */ /* 0x004fc800078efcff */
[----:B------:R-:W-:-:S13]  /*04c0*/  ISETP.NE.U32.AND P0, PT, R3, RZ, PT ;  /* 0x000000ff0300720c */ /* 0x000fda0003f05070 */
[----:B------:R-:W-:Y:S05]  /*04d0*/  @P0 BRA `(.L_x_496) ;  /* 0x00000000005c0947 */ /* 0x000fea0003800000 */
[----:B------:R-:W0:Y:S01]  /*04e0*/  I2F.U32.RP R3, R16 ;  /* 0x0000001000037306 */ /* 0x000e220000209000 */
[----:B------:R-:W-:Y:S01]  /*04f0*/  IMAD.MOV R7, RZ, RZ, -R16 ;  /* 0x000000ffff077224 */ /* 0x000fe200078e0a10 */
[----:B------:R-:W-:Y:S01]  /*0500*/  ISETP.NE.U32.AND P2, PT, R16, RZ, PT ;  /* 0x000000ff1000720c */ /* 0x000fe20003f45070 */
[----:B------:R-:W-:Y:S01]  /*0510*/  IMAD.MOV.U32 R9, RZ, RZ, RZ ;  /* 0x000000ffff097224 */ /* 0x000fe200078e00ff */
        /* <DEDUP_REMOVED lines=19> */
.L_x_496:
[----:B------:R-:W-:Y:S01]  /*0650*/  IMAD.MOV.U32 R7, RZ, RZ, R20 ;  /* 0x000000ffff077224 */ /* 0x000fe200078e0014 */
[----:B------:R-:W-:Y:S02]  /*0660*/  MOV R4, R21 ;  /* 0x0000001500047202 */ /* 0x000fe40000000f00 */
[----:B------:R-:W-:-:S07]  /*0670*/  MOV R3, 0x690 ;  /* 0x0000069000037802 */ /* 0x000fce0000000f00 */
[----:B-----5:R-:W-:Y:S05]  /*0680*/  CALL.REL.NOINC `($__internal_6_$__cuda_sm20_div_s64) ;  /* 0x0000002400887944 */ /* 0x020fea0003c00000 */
[----:B------:R-:W-:Y:S02]  /*0690*/  IADD3 R3, P0, PT, RZ, -R8, RZ ;  /* 0x80000008ff037210 */ /* 0x000fe40007f1e0ff */
[----:B------:R-:W-:-:S03]  /*06a0*/  MOV R9, R4 ;  /* 0x0000000400097202 */ /* 0x000fc60000000f00 */
[----:B------:R-:W-:Y:S02]  /*06b0*/  IMAD.X R5, RZ, RZ, ~R4, P0 ;  /* 0x000000ffff057224 */ /* 0x000fe400000e0e04 */
[----:B------:R-:W-:-:S04]  /*06c0*/  IMAD.WIDE.U32 R20, R16, R3, R20 ;  /* 0x0000000310147225 */ /* 0x000fc800078e0014 */
[----:B------:R-:W-:-:S04]  /*06d0*/  IMAD R6, R5, R16, RZ ;  /* 0x0000001005067224 */ /* 0x000fc800078e02ff */
[----:B------:R-:W-:-:S04]  /*06e0*/  IMAD R17, R17, R3, R6 ;  /* 0x0000000311117224 */ /* 0x000fc800078e0206 */
[----:B------:R-:W-:-:S07]  /*06f0*/  IMAD.IADD R6, R21, 0x1, R17 ;  /* 0x0000000115067824 */ /* 0x000fce00078e0211 */
.L_x_497:
[----:B------:R-:W-:Y:S05]  /*0700*/  BSYNC.RECONVERGENT B0 ;  /* 0x0000000000007941 */ /* 0x000fea0003800200 */
.L_x_495:
        /* <DEDUP_REMOVED lines=8> */
.L_x_494:
[----:B------:R-:W0:Y:S01]  /*0790*/  LDC R16, c[0x0][0x448] ;  /* 0x00011200ff107b82 */ /* 0x000e220000000800 */
[----:B------:R-:W2:Y:S01]  /*07a0*/  LD.E.64 R8, desc[UR10][R8.64] ;  /* 0x0000000a08087980 */ /* 0x000ea2000c101b00 */
[----:B------:R-:W1:Y:S01]  /*07b0*/  LDCU UR7, c[0x0][0x3c0] ;  /* 0x00007800ff0777ac */ /* 0x000e620008000800 */
[----:B------:R-:W3:Y:S05]  /*07c0*/  LDCU UR12, c[0x0][0x3b8] ;  /* 0x00007700ff0c77ac */ /* 0x000eea0008000800 */
[----:B------:R-:W4:Y:S01]  /*07d0*/  LDC R3, c[0x0][0x3a0] ;  /* 0x0000e800ff037b82 */ /* 0x000f220000000800 */
[----:B------:R-:W3:Y:S01]  /*07e0*/  LDCU UR13, c[0x0][0x3b0] ;  /* 0x00007600ff0d77ac */ /* 0x000ee20008000800 */
[----:B------:R-:W3:Y:S06]  /*07f0*/  LDCU UR14, c[0x0][0x44c] ;  /* 0x00008980ff0e77ac */ /* 0x000eec0008000800 */
[----:B------:R-:W1:Y:S01]  /*0800*/  LDC R5, c[0x0][0x398] ;  /* 0x0000e600ff057b82 */ /* 0x000e620000000800 */
[----:B------:R-:W3:Y:S01]  /*0810*/  LDCU UR15, c[0x0][0x3a8] ;  /* 0x00007500ff0f77ac */ /* 0x000ee20008000800 */
[----:B0-----:R-:W-:-:S04]  /*0820*/  ISETP.NE.AND P0, PT, R16, 0x3, PT ;  /* 0x000000031000780c */ /* 0x001fc80003f05270 */
[----:B----45:R-:W-:-:S04]  /*0830*/  SEL R6, R2, R3, !P0 ;  /* 0x0000000302067207 */ /* 0x030fc80004000000 */
[----:B------:R-:W-:-:S04]  /*0840*/  IABS R7, R6 ;  /* 0x0000000600077213 */ /* 0x000fc80000000000 */
[----:B------:R-:W0:Y:S08]  /*0850*/  I2F.U32.RP R14, R7 ;  /* 0x00000007000e7306 */ /* 0x000e300000209000 */
[----:B0-----:R-:W0:Y:S01]  /*0860*/  MUFU.RCP R14, R14 ;  /* 0x0000000e000e7308 */ /* 0x001e220000001000 */
[----:B------:R-:W-:Y:S02]  /*0870*/  ISETP.NE.AND P0, PT, R16, 0x2, PT ;  /* 0x000000021000780c */ /* 0x000fe40003f05270 */
[----:B0-----:R-:W-:-:S05]  /*0880*/  IADD3 R10, PT, PT, R14, 0xffffffe, RZ ;  /* 0x0ffffffe0e0a7810 */ /* 0x001fca0007ffe0ff */
[----:B------:R0:W4:Y:S01]  /*0890*/  F2I.FTZ.U32.TRUNC.NTZ R11, R10 ;  /* 0x0000000a000b7305 */ /* 0x000122000021f000 */
[----:B-1----:R-:W-:Y:S01]  /*08a0*/  SEL R5, R2, R5, !P0 ;  /* 0x0000000502057207 */ /* 0x002fe20004000000 */
[----:B------:R-:W-:-:S03]  /*08b0*/  IMAD.SHL.U32 R3, R19, 0x4, RZ ;  /* 0x0000000413037824 */ /* 0x000fc600078e00ff */
[----:B------:R-:W-:Y:S01]  /*08c0*/  IABS R4, R5 ;  /* 0x0000000500047213 */ /* 0x000fe20000000000 */
[----:B0-----:R-:W-:Y:S01]  /*08d0*/  HFMA2 R10, -RZ, RZ, 0, 0 ;  /* 0x00000000ff0a7431 */ /* 0x001fe200000001ff */
[----:B------:R-:W-:Y:S01]  /*08e0*/  IABS R14, R3 ;  /* 0x00000003000e7213 */ /* 0x000fe20000000000 */
[----:B----4-:R-:W-:Y:S01]  /*08f0*/  IMAD.MOV R20, RZ, RZ, -R11 ;  /* 0x000000ffff147224 */ /* 0x010fe200078e0a0b */
[----:B------:R-:W0:Y:S03]  /*0900*/  I2F.U32.RP R15, R4 ;  /* 0x00000004000f7306 */ /* 0x000e260000209000 */
[----:B------:R-:W-:Y:S01]  /*0910*/  IMAD R17, R20, R7, RZ ;  /* 0x0000000714117224 */ /* 0x000fe200078e02ff */
[----:B------:R-:W-:-:S03]  /*0920*/  IABS R20, R6 ;  /* 0x0000000600147213 */ /* 0x000fc60000000000 */
[----:B------:R-:W-:-:S04]  /*0930*/  IMAD.HI.U32 R10, R11, R17, R10 ;  /* 0x000000110b0a7227 */ /* 0x000fc800078e000a */
[----:B------:R-:W-:Y:S02]  /*0940*/  IMAD.MOV.U32 R11, RZ, RZ, R14 ;  /* 0x000000ffff0b7224 */ /* 0x000fe400078e000e */
[----:B------:R-:W-:Y:S02]  /*0950*/  IMAD.MOV R17, RZ, RZ, -R20 ;  /* 0x000000ffff117224 */ /* 0x000fe400078e0a14 */
[----:B------:R-:W-:Y:S01]  /*0960*/  IMAD.HI.U32 R14, R10, R11, RZ ;  /* 0x0000000b0a0e7227 */ /* 0x000fe200078e00ff */
[----:B0-----:R-:W0:Y:S03]  /*0970*/  MUFU.RCP R15, R15 ;  /* 0x0000000f000f7308 */ /* 0x001e260000001000 */
[----:B------:R-:W-:Y:S01]  /*0980*/  IMAD R10, R14, R17, R11 ;  /* 0x000000110e0a7224 */ /* 0x000fe200078e020b */
[----:B------:R-:W-:-:S04]  /*0990*/  ISETP.NE.AND P0, PT, R16, 0x1, PT ;  /* 0x000000011000780c */ /* 0x000fc80003f05270 */
[----:B------:R-:W-:Y:S01]  /*09a0*/  ISETP.GT.U32.AND P1, PT, R7, R10, PT ;  /* 0x0000000a0700720c */ /* 0x000fe20003f24070 */
[----:B0-----:R-:W-:-:S08]  /*09b0*/  VIADD R11, R15, 0xffffffe ;  /* 0x0ffffffe0f0b7836 */ /* 0x001fd00000000000 */
[----:B------:R-:W0:Y:S04]  /*09c0*/  @P0 LDC R2, c[0x0][0x390] ;  /* 0x0000e400ff020b82 */ /* 0x000e280000000800 */
[----:B------:R-:W-:-:S04]  /*09d0*/  @!P1 IADD3 R10, PT, PT, R10, -R7, RZ ;  /* 0x800000070a0a9210 */ /* 0x000fc80007ffe0ff */
[----:B------:R-:W-:Y:S02]  /*09e0*/  ISETP.GE.U32.AND P0, PT, R10, R7, PT ;  /* 0x000000070a00720c */ /* 0x000fe40003f06070 */
[----:B------:R-:W-:Y:S01]  /*09f0*/  LOP3.LUT R7, R3, R6, RZ, 0x3c, !PT ;  /* 0x0000000603077212 */ /* 0x000fe200078e3cff */
[----:B------:R-:W1:Y:S01]  /*0a00*/  F2I.FTZ.U32.TRUNC.NTZ R11, R11 ;  /* 0x0000000b000b7305 */ /* 0x000e62000021f000 */
[----:B------:R-:W-:Y:S01]  /*0a10*/  @!P1 VIADD R14, R14, 0x1 ;  /* 0x000000010e0e9836 */ /* 0x000fe20000000000 */
[----:B------:R-:W-:Y:S02]  /*0a20*/  ISETP.NE.AND P1, PT, R6, RZ, PT ;  /* 0x000000ff0600720c */ /* 0x000fe40003f25270 */
[----:B------:R-:W-:-:S06]  /*0a30*/  ISETP.GE.AND P2, PT, R7, RZ, PT ;  /* 0x000000ff0700720c */ /* 0x000fcc0003f46270 */
[----:B------:R-:W-:Y:S02]  /*0a40*/  @P0 IADD3 R14, PT, PT, R14, 0x1, RZ ;  /* 0x000000010e0e0810 */ /* 0x000fe40007ffe0ff */
[----:B------:R-:W-:Y:S01]  /*0a50*/  MOV R10, RZ ;  /* 0x000000ff000a7202 */ /* 0x000fe20000000f00 */
[----:B-1----:R-:W-:-:S04]  /*0a60*/  IMAD.MOV R15, RZ, RZ, -R11 ;  /* 0x000000ffff0f7224 */ /* 0x002fc800078e0a0b */
[----:B------:R-:W-:Y:S01]  /*0a70*/  @!P2 IMAD.MOV R14, RZ, RZ, -R14 ;  /* 0x000000ffff0ea224 */ /* 0x000fe200078e0a0e */
[----:B------:R-:W-:Y:S01]  /*0a80*/  @!P1 LOP3.LUT R14, RZ, R6, RZ, 0x33, !PT ;  /* 0x00000006ff0e9212 */ /* 0x000fe200078e33ff */
[----:B------:R-:W-:Y:S01]  /*0a90*/  IMAD R15, R15, R4, RZ ;  /* 0x000000040f0f7224 */ /* 0x000fe200078e02ff */
[----:B0-----:R-:W-:Y:S02]  /*0aa0*/  IABS R7, R2 ;  /* 0x0000000200077213 */ /* 0x001fe40000000000 */
[----:B------:R-:W-:Y:S01]  /*0ab0*/  IABS R17, R14 ;  /* 0x0000000e00117213 */ /* 0x000fe20000000000 */
[----:B------:R-:W-:Y:S01]  /*0ac0*/  IMAD.HI.U32 R10, R11, R15, R10 ;  /* 0x0000000f0b0a7227 */ /* 0x000fe200078e000a */
[----:B------:R-:W0:Y:S01]  /*0ad0*/  I2F.U32.RP R16, R7 ;  /* 0x0000000700107306 */ /* 0x000e220000209000 */
[----:B------:R-:W-:Y:S02]  /*0ae0*/  IABS R20, R5 ;  /* 0x0000000500147213 */ /* 0x000fe40000000000 */
[----:B------:R-:W-:-:S03]  /*0af0*/  IMAD.MOV.U32 R11, RZ, RZ, R17 ;  /* 0x000000ffff0b7224 */ /* 0x000fc600078e0011 */
[----:B------:R-:W-:Y:S02]  /*0b00*/  IMAD.MOV R20, RZ, RZ, -R20 ;  /* 0x000000ffff147224 */ /* 0x000fe400078e0a14 */
[----:B------:R-:W-:-:S04]  /*0b10*/  IMAD.HI.U32 R15, R10, R11, RZ ;  /* 0x0000000b0a0f7227 */ /* 0x000fc800078e00ff */
[----:B------:R-:W-:Y:S01]  /*0b20*/  IMAD R11, R15, R20, R11 ;  /* 0x000000140f0b7224 */ /* 0x000fe200078e020b */
[----:B0-----:R-:W0:Y:S04]  /*0b30*/  MUFU.RCP R16, R16 ;  /* 0x0000001000107308 */ /* 0x001e280000001000 */
[----:B------:R-:W-:-:S13]  /*0b40*/  ISETP.GT.U32.AND P1, PT, R4, R11, PT ;  /* 0x0000000b0400720c */ /* 0x000fda0003f24070 */
[----:B------:R-:W-:Y:S01]  /*0b50*/  @!P1 IADD3 R11, PT, PT, R11, -R4, RZ ;  /* 0x800000040b0b9210 */ /* 0x000fe20007ffe0ff */
[----:B0-----:R-:W-:-:S03]  /*0b60*/  VIADD R10, R16, 0xffffffe ;  /* 0x0ffffffe100a7836 */ /* 0x001fc60000000000 */
[----:B------:R-:W-:Y:S02]  /*0b70*/  ISETP.GE.U32.AND P0, PT, R11, R4, PT ;  /* 0x000000040b00720c */ /* 0x000fe40003f06070 */
[----:B------:R-:W-:Y:S01]  /*0b80*/  LOP3.LUT R4, R14, R5, RZ, 0x3c, !PT ;  /* 0x000000050e047212 */ /* 0x000fe200078e3cff */
[----:B------:R0:W1:Y:S01]  /*0b90*/  F2I.FTZ.U32.TRUNC.NTZ R11, R10 ;  /* 0x0000000a000b7305 */ /* 0x000062000021f000 */
[----:B------:R-:W-:Y:S01]  /*0ba0*/  @!P1 VIADD R15, R15, 0x1 ;  /* 0x000000010f0f9836 */ /* 0x000fe20000000000 */
[----:B------:R-:W-:Y:S02]  /*0bb0*/  ISETP.NE.AND P1, PT, R5, RZ, PT ;  /* 0x000000ff0500720c */ /* 0x000fe40003f25270 */
[----:B------:R-:W-:-:S06]  /*0bc0*/  ISETP.GE.AND P2, PT, R4, RZ, PT ;  /* 0x000000ff0400720c */ /* 0x000fcc0003f46270 */
[----:B------:R-:W-:Y:S01]  /*0bd0*/  @P0 IADD3 R15, PT, PT, R15, 0x1, RZ ;  /* 0x000000010f0f0810 */ /* 0x000fe20007ffe0ff */
[----:B0-----:R-:W-:Y:S01]  /*0be0*/  HFMA2 R10, -RZ, RZ, 0, 0 ;  /* 0x00000000ff0a7431 */ /* 0x001fe200000001ff */
[----:B------:R-:W-:Y:S01]  /*0bf0*/  IABS R16, R2 ;  /* 0x0000000200107213 */ /* 0x000fe20000000000 */
[----:B-1----:R-:W-:-:S04]  /*0c00*/  IMAD.MOV R4, RZ, RZ, -R11 ;  /* 0x000000ffff047224 */ /* 0x002fc800078e0a0b */
[----:B------:R-:W-:Y:S01]  /*0c10*/  @!P2 IMAD.MOV R15, RZ, RZ, -R15 ;  /* 0x000000ffff0fa224 */ /* 0x000fe200078e0a0f */
[----:B------:R-:W-:Y:S01]  /*0c20*/  @!P1 LOP3.LUT R15, RZ, R5, RZ, 0x33, !PT ;  /* 0x00000005ff0f9212 */ /* 0x000fe200078e33ff */
[----:B------:R-:W-:-:S03]  /*0c30*/  IMAD R17, R4, R7, RZ ;  /* 0x0000000704117224 */ /* 0x000fc600078e02ff */
[----:B------:R-:W-:Y:S01]  /*0c40*/  IABS R4, R15 ;  /* 0x0000000f00047213 */ /* 0x000fe20000000000 */
[----:B------:R-:W-:-:S04]  /*0c50*/  IMAD.HI.U32 R10, R11, R17, R10 ;  /* 0x000000110b0a7227 */ /* 0x000fc800078e000a */
[----:B------:R-:W-:Y:S02]  /*0c60*/  IMAD.MOV R16, RZ, RZ, -R16 ;  /* 0x000000ffff107224 */ /* 0x000fe400078e0a10 */
[----:B------:R-:W-:-:S03]  /*0c70*/  IMAD.MOV.U32 R11, RZ, RZ, R4 ;  /* 0x000000ffff0b7224 */ /* 0x000fc600078e0004 */
[----:B------:R-:W-:Y:S01]  /*0c80*/  MOV R4, R16 ;  /* 0x0000001000047202 */ /* 0x000fe20000000f00 */
[----:B------:R-:W-:-:S04]  /*0c90*/  IMAD.HI.U32 R10, R10, R11, RZ ;  /* 0x0000000b0a0a7227 */ /* 0x000fc800078e00ff */
[----:B------:R-:W-:-:S05]  /*0ca0*/  IMAD R4, R10, R4, R11 ;  /* 0x000000040a047224 */ /* 0x000fca00078e020b */
[----:B------:R-:W-:-:S13]  /*0cb0*/  ISETP.GT.U32.AND P1, PT, R7, R4, PT ;  /* 0x000000040700720c */ /* 0x000fda0003f24070 */
[----:B------:R-:W-:-:S05]  /*0cc0*/  @!P1 IMAD.IADD R4, R4, 0x1, -R7 ;  /* 0x0000000104049824 */ /* 0x000fca00078e0a07 */
[----:B------:R-:W-:Y:S02]  /*0cd0*/  ISETP.GE.U32.AND P0, PT, R4, R7, PT ;  /* 0x000000070400720c */ /* 0x000fe40003f06070 */
[----:B------:R-:W-:Y:S01]  /*0ce0*/  LOP3.LUT R4, R15, R2, RZ, 0x3c, !PT ;  /* 0x000000020f047212 */ /* 0x000fe200078e3cff */
[----:B------:R-:W-:Y:S01]  /*0cf0*/  @!P1 VIADD R10, R10, 0x1 ;  /* 0x000000010a0a9836 */ /* 0x000fe20000000000 */
[----:B------:R-:W-:Y:S02]  /*0d00*/  ISETP.NE.AND P1, PT, R2, RZ, PT ;  /* 0x000000ff0200720c */ /* 0x000fe40003f25270 */
[----:B------:R-:W-:Y:S01]  /*0d10*/  ISETP.GE.AND P2, PT, R4, RZ, PT ;  /* 0x000000ff0400720c */ /* 0x000fe20003f46270 */
[----:B------:R-:W-:-:S06]  /*0d20*/  IMAD.MOV R7, RZ, RZ, -R14 ;  /* 0x000000ffff077224 */ /* 0x000fcc00078e0a0e */
[----:B------:R-:W-:-:S05]  /*0d30*/  @P0 IADD3 R10, PT, PT, R10, 0x1, RZ ;  /* 0x000000010a0a0810 */ /* 0x000fca0007ffe0ff */
[----:B------:R-:W-:Y:S01]  /*0d40*/  IMAD.MOV.U32 R4, RZ, RZ, R10 ;  /* 0x000000ffff047224 */ /* 0x000fe200078e000a */
[----:B------:R-:W-:Y:S01]  /*0d50*/  IADD3 R10, PT, PT, -R15, RZ, RZ ;  /* 0x000000ff0f0a7210 */ /* 0x000fe20007ffe1ff */
[----:B------:R-:W-:Y:S02]  /*0d60*/  IMAD R3, R6, R7, R3 ;  /* 0x0000000706037224 */ /* 0x000fe400078e0203 */
[----:B------:R-:W-:Y:S01]  /*0d70*/  @!P2 IMAD.MOV R4, RZ, RZ, -R4 ;  /* 0x000000ffff04a224 */ /* 0x000fe200078e0a04 */
[----:B------:R-:W-:Y:S01]  /*0d80*/  @!P1 LOP3.LUT R4, RZ, R2, RZ, 0x33, !PT ;  /* 0x00000002ff049212 */ /* 0x000fe200078e33ff */
[----:B------:R-:W-:Y:S02]  /*0d90*/  IMAD R7, R3, UR7, RZ ;  /* 0x0000000703077c24 */ /* 0x000fe4000f8e02ff */
[----:B------:R-:W-:Y:S02]  /*0da0*/  IMAD R14, R5, R10, R14 ;  /* 0x0000000a050e7224 */ /* 0x000fe400078e020e */
[----:B------:R-:W-:Y:S01]  /*0db0*/  IMAD.MOV R3, RZ, RZ, -R4 ;  /* 0x000000ffff037224 */ /* 0x000fe200078e0a04 */
[----:B------:R-:W0:Y:S01]  /*0dc0*/  LDC.64 R10, c[0x0][0x380] ;  /* 0x0000e000ff0a7b82 */ /* 0x000e220000000a00 */
[----:B---3--:R-:W-:-:S02]  /*0dd0*/  IMAD R14, R14, UR12, R7 ;  /* 0x0000000c0e0e7c24 */ /* 0x008fc4000f8e0207 */
[----:B------:R-:W-:-:S04]  /*0de0*/  IMAD R15, R2, R3, R15 ;  /* 0x00000003020f7224 */ /* 0x000fc800078e020f */
[----:B------:R-:W-:-:S04]  /*0df0*/  IMAD R15, R15, UR13, R14 ;  /* 0x0000000d0f0f7c24 */ /* 0x000fc8000f8e020e */
[----:B------:R-:W-:-:S04]  /*0e00*/  IMAD R15, R0, UR14, R15 ;  /* 0x0000000e000f7c24 */ /* 0x000fc8000f8e020f */
[----:B------:R-:W-:Y:S01]  /*0e10*/  IMAD R15, R4, UR15, R15 ;  /* 0x0000000f040f7c24 */ /* 0x000fe2000f8e020f */
[----:B------:R-:W-:-:S04]  /*0e20*/  IADD3 R19, PT, PT, R19, UR6, RZ ;  /* 0x0000000613137c10 */ /* 0x000fc8000fffe0ff */
[----:B------:R-:W-:Y:S02]  /*0e30*/  SHF.R.S32.HI R4, RZ, 0x1f, R15 ;  /* 0x0000001fff047819 */ /* 0x000fe4000001140f */
[----:B------:R-:W-:Y:S02]  /*0e40*/  ISETP.GE.AND P0, PT, R19, UR5, PT ;  /* 0x0000000513007c0c */ /* 0x000fe4000bf06270 */
[----:B------:R-:W-:-:S04]  /*0e50*/  LEA.HI R4, R4, R15, RZ, 0x2 ;  /* 0x0000000f04047211 */ /* 0x000fc800078f10ff */
[----:B------:R-:W-:-:S05]  /*0e60*/  SHF.R.S32.HI R3, RZ, 0x2, R4 ;  /* 0x00000002ff037819 */ /* 0x000fca0000011404 */
[----:B0-----:R-:W-:-:S05]  /*0e70*/  IMAD.WIDE R10, R3, 0x8, R10 ;  /* 0x00000008030a7825 */ /* 0x001fca00078e020a */
[----:B--2---:R0:W-:Y:S01]  /*0e80*/  STG.E.64 desc[UR10][R10.64], R8 ;  /* 0x000000080a007986 */ /* 0x0041e2000c101b0a */
[----:B------:R-:W-:Y:S05]  /*0e90*/  @P0 EXIT ;  /* 0x000000000000094d */ /* 0x000fea0003800000 */
[----:B------:R-:W-:Y:S02]  /*0ea0*/  ISETP.NE.AND P1, PT, R18, RZ, PT ;  /* 0x000000ff1200720c */ /* 0x000fe40003f25270 */
[----:B------:R-:W-:-:S04]  /*0eb0*/  LEA R20, P0, R12, UR8, 0x1 ;  /* 0x000000080c147c11 */ /* 0x000fc8000f8008ff */
[----:B------:R-:W-:-:S07]  /*0ec0*/  LEA.HI.X R21, R12, UR9, R13, 0x1, P0 ;  /* 0x000000090c157c11 */ /* 0x000fce00080f0c0d */
[----:B0-----:R-:W-:Y:S01]  /*0ed0*/  @P1 IMAD.WIDE R8, R19, 0x8, R20 ;  /* 0x0000000813081825 */ /* 0x001fe200078e0214 */
[----:B------:R-:W-:Y:S06]  /*0ee0*/  @P1 BRA `(.L_x_498) ;  /* 0x0000000000c81947 */ /* 0x000fec0003800000 */
[----:B------:R-:W2:Y:S04]  /*0ef0*/  LDL.64 R16, [UR4+0x20] ;  /* 0x00002004ff107983 */ /* 0x000ea80008100a00 */
        /* <DEDUP_REMOVED lines=17> */
[----:B------:R-:W-:Y:S02]  /*1010*/  IMAD.MOV R7, RZ, RZ, -R8 ;  /* 0x000000ffff077224 */ /* 0x000fe400078e0a08 */
[----:B------:R-:W-:Y:S02]  /*1020*/  IMAD.MOV.U32 R9, RZ, RZ, RZ ;  /* 0x000000ffff097224 */ /* 0x000fe400078e00ff */
        /* <DEDUP_REMOVED lines=10> */
.L_x_500:
        /* <DEDUP_REMOVED lines=11> */
.L_x_501:
[----:B------:R-:W-:Y:S05]  /*1180*/  BSYNC.RECONVERGENT B0 ;  /* 0x0000000000007941 */ /* 0x000fea0003800200 */
.L_x_499:
        /* <DEDUP_REMOVED lines=8> */
.L_x_498:
[----:B------:R-:W2:Y:S01]  /*1210*/  LD.E.64 R8, desc[UR10][R8.64] ;  /* 0x0000000a08087980 */ /* 0x000ea2000c101b00 */
[-C--:B------:R-:W-:Y:S01]  /*1220*/  IABS R4, R6.reuse ;  /* 0x0000000600047213 */ /* 0x080fe20000000000 */
[----:B------:R-:W-:Y:S01]  /*1230*/  IMAD.SHL.U32 R3, R19, 0x4, RZ ;  /* 0x0000000413037824 */ /* 0x000fe200078e00ff */
[----:B------:R-:W-:Y:S01]  /*1240*/  IABS R7, R5 ;  /* 0x0000000500077213 */ /* 0x000fe20000000000 */
[----:B------:R-:W0:Y:S01]  /*1250*/  LDCU UR7, c[0x0][0x3c0] ;  /* 0x00007800ff0777ac */ /* 0x000e220008000800 */
[----:B------:R-:W1:Y:S01]  /*1260*/  I2F.U32.RP R14, R4 ;  /* 0x00000004000e7306 */ /* 0x000e620000209000 */
[----:B------:R-:W-:Y:S01]  /*1270*/  IABS R22, R6 ;  /* 0x0000000600167213 */ /* 0x000fe20000000000 */
[----:B------:R-:W3:Y:S01]  /*1280*/  LDCU UR12, c[0x0][0x3b8] ;  /* 0x00007700ff0c77ac */ /* 0x000ee20008000800 */
[----:B------:R-:W4:Y:S01]  /*1290*/  LDCU UR13, c[0x0][0x3b0] ;  /* 0x00007600ff0d77ac */ /* 0x000f220008000800 */
[----:B------:R-:W5:Y:S04]  /*12a0*/  LDCU UR14, c[0x0][0x44c] ;  /* 0x00008980ff0e77ac */ /* 0x000f680008000800 */
[----:B-1----:R-:W1:Y:S01]  /*12b0*/  MUFU.RCP R14, R14 ;  /* 0x0000000e000e7308 */ /* 0x002e620000001000 */
[----:B------:R-:W5:Y:S01]  /*12c0*/  LDCU UR15, c[0x0][0x3a8] ;  /* 0x00007500ff0f77ac */ /* 0x000f620008000800 */
[----:B-1----:R-:W-:-:S06]  /*12d0*/  IADD3 R10, PT, PT, R14, 0xffffffe, RZ ;  /* 0x0ffffffe0e0a7810 */ /* 0x002fcc0007ffe0ff */
[----:B------:R1:W0:Y:S01]  /*12e0*/  F2I.FTZ.U32.TRUNC.NTZ R11, R10 ;  /* 0x0000000a000b7305 */ /* 0x000222000021f000 */
[----:B------:R-:W-:Y:S01]  /*12f0*/  IABS R17, R3 ;  /* 0x0000000300117213 */ /* 0x000fe20000000000 */
[----:B-1----:R-:W-:Y:S02]  /*1300*/  HFMA2 R10, -RZ, RZ, 0, 0 ;  /* 0x00000000ff0a7431 */ /* 0x002fe400000001ff */
[----:B0-----:R-:W-:-:S04]  /*1310*/  IMAD.MOV R15, RZ, RZ, -R11 ;  /* 0x000000ffff0f7224 */ /* 0x001fc800078e0a0b */
[----:B------:R-:W0:Y:S01]  /*1320*/  I2F.U32.RP R16, R7 ;  /* 0x0000000700107306 */ /* 0x000e220000209000 */
[----:B------:R-:W-:-:S04]  /*1330*/  IMAD R15, R15, R4, RZ ;  /* 0x000000040f0f7224 */ /* 0x000fc800078e02ff */
[----:B------:R-:W-:-:S04]  /*1340*/  IMAD.HI.U32 R10, R11, R15, R10 ;  /* 0x0000000f0b0a7227 */ /* 0x000fc800078e000a */
[----:B------:R-:W-:Y:S02]  /*1350*/  IMAD.MOV.U32 R11, RZ, RZ, R17 ;  /* 0x000000ffff0b7224 */ /* 0x000fe400078e0011 */
[----:B------:R-:W-:Y:S02]  /*1360*/  IMAD.MOV R14, RZ, RZ, -R22 ;  /* 0x000000ffff0e7224 */ /* 0x000fe400078e0a16 */
[----:B------:R-:W-:Y:S01]  /*1370*/  IMAD.HI.U32 R10, R10, R11, RZ ;  /* 0x0000000b0a0a7227 */ /* 0x000fe200078e00ff */
[----:B0-----:R-:W0:Y:S03]  /*1380*/  MUFU.RCP R16, R16 ;  /* 0x0000001000107308 */ /* 0x001e260000001000 */
[----:B------:R-:W-:-:S05]  /*1390*/  IMAD R11, R10, R14, R11 ;  /* 0x0000000e0a0b7224 */ /* 0x000fca00078e020b */
[----:B------:R-:W-:Y:S01]  /*13a0*/  ISETP.GT.U32.AND P1, PT, R4, R11, PT ;  /* 0x0000000b0400720c */ /* 0x000fe20003f24070 */
[----:B0-----:R-:W-:-:S12]  /*13b0*/  VIADD R14, R16, 0xffffffe ;  /* 0x0ffffffe100e7836 */ /* 0x001fd80000000000 */
[----:B------:R-:W-:-:S04]  /*13c0*/  @!P1 IADD3 R11, PT, PT, R11, -R4, RZ ;  /* 0x800000040b0b9210 */ /* 0x000fc80007ffe0ff */
[----:B------:R-:W-:Y:S02]  /*13d0*/  ISETP.GE.U32.AND P0, PT, R11, R4, PT ;  /* 0x000000040b00720c */ /* 0x000fe40003f06070 */
[----:B------:R-:W0:Y:S01]  /*13e0*/  F2I.FTZ.U32.TRUNC.NTZ R11, R14 ;  /* 0x0000000e000b7305 */ /* 0x000e22000021f000 */
[----:B------:R-:W-:Y:S01]  /*13f0*/  LOP3.LUT R4, R3, R6, RZ, 0x3c, !PT ;  /* 0x0000000603047212 */ /* 0x000fe200078e3cff */
[----:B------:R-:W-:Y:S01]  /*1400*/  @!P1 VIADD R10, R10, 0x1 ;  /* 0x000000010a0a9836 */ /* 0x000fe20000000000 */
[----:B------:R-:W-:Y:S02]  /*1410*/  ISETP.NE.AND P1, PT, R6, RZ, PT ;  /* 0x000000ff0600720c */ /* 0x000fe40003f25270 */
[----:B------:R-:W-:-:S06]  /*1420*/  ISETP.GE.AND P2, PT, R4, RZ, PT ;  /* 0x000000ff0400720c */ /* 0x000fcc0003f46270 */
[----:B------:R-:W-:Y:S01]  /*1430*/  @P0 IADD3 R10, PT, PT, R10, 0x1, RZ ;  /* 0x000000010a0a0810 */ /* 0x000fe20007ffe0ff */
[----:B0-----:R-:W-:-:S04]  /*1440*/  IMAD.MOV R15, RZ, RZ, -R11 ;  /* 0x000000ffff0f7224 */ /* 0x001fc800078e0a0b */
[----:B------:R-:W-:Y:S01]  /*1450*/  IMAD.MOV.U32 R4, RZ, RZ, R10 ;  /* 0x000000ffff047224 */ /* 0x000fe200078e000a */
[----:B------:R-:W-:-:S03]  /*1460*/  MOV R10, R15 ;  /* 0x0000000f000a7202 */ /* 0x000fc60000000f00 */
[----:B------:R-:W-:Y:S01]  /*1470*/  @!P2 IMAD.MOV R4, RZ, RZ, -R4 ;  /* 0x000000ffff04a224 */ /* 0x000fe200078e0a04 */
[----:B------:R-:W-:Y:S01]  /*1480*/  @!P1 LOP3.LUT R4, RZ, R6, RZ, 0x33, !PT ;  /* 0x00000006ff049212 */ /* 0x000fe200078e33ff */
[----:B------:R-:W-:Y:S01]  /*1490*/  IMAD R15, R10, R7, RZ ;  /* 0x000000070a0f7224 */ /* 0x000fe200078e02ff */
[----:B------:R-:W-:Y:S01]  /*14a0*/  IABS R17, R5 ;  /* 0x0000000500117213 */ /* 0x000fe20000000000 */
[----:B------:R-:W-:Y:S01]  /*14b0*/  IMAD.MOV.U32 R10, RZ, RZ, RZ ;  /* 0x000000ffff0a7224 */ /* 0x000fe200078e00ff */
[----:B------:R-:W-:Y:S02]  /*14c0*/  IABS R16, R4 ;  /* 0x0000000400107213 */ /* 0x000fe40000000000 */
[----:B------:R-:W-:Y:S01]  /*14d0*/  IABS R14, R2 ;  /* 0x00000002000e7213 */ /* 0x000fe20000000000 */
[----:B------:R-:W-:Y:S01]  /*14e0*/  IMAD.HI.U32 R10, R11, R15, R10 ;  /* 0x0000000f0b0a7227 */ /* 0x000fe200078e000a */
[----:B------:R-:W-:Y:S02]  /*14f0*/  IADD3 R17, PT, PT, RZ, -R17, RZ ;  /* 0x80000011ff117210 */ /* 0x000fe40007ffe0ff */
[----:B------:R-:W0:Y:S01]  /*1500*/  I2F.U32.RP R15, R14 ;  /* 0x0000000e000f7306 */ /* 0x000e220000209000 */
        /* <DEDUP_REMOVED lines=10> */
[----:B------:R-:W-:Y:S01]  /*15b0*/  @!P1 VIADD R10, R10, 0x1 ;  /* 0x000000010a0a9836 */ /* 0x000fe20000000000 */
[----:B------:R-:W-:-:S03]  /*15c0*/  ISETP.NE.AND P1, PT, R5, RZ, PT ;  /* 0x000000ff0500720c */ /* 0x000fc60003f25270 */
[----:B------:R-:W0:Y:S01]  /*15d0*/  F2I.FTZ.U32.TRUNC.NTZ R11, R11 ;  /* 0x0000000b000b7305 */ /* 0x000e22000021f000 */
[----:B------:R-:W-:-:S05]  /*15e0*/  ISETP.GE.AND P2, PT, R7, RZ, PT ;  /* 0x000000ff0700720c */ /* 0x000fca0003f46270 */
[----:B------:R-:W-:-:S05]  /*15f0*/  @P0 IADD3 R10, PT, PT, R10, 0x1, RZ ;  /* 0x000000010a0a0810 */ /* 0x000fca0007ffe0ff */
[----:B------:R-:W-:Y:S02]  /*1600*/  IMAD.MOV.U32 R7, RZ, RZ, R10 ;  /* 0x000000ffff077224 */ /* 0x000fe400078e000a */
[----:B0-----:R-:W-:-:S03]  /*1610*/  IMAD.MOV R15, RZ, RZ, -R11 ;  /* 0x000000ffff0f7224 */ /* 0x001fc600078e0a0b */
[----:B------:R-:W-:Y:S02]  /*1620*/  @!P2 IADD3 R7, PT, PT, -R7, RZ, RZ ;  /* 0x000000ff0707a210 */ /* 0x000fe40007ffe1ff */
[----:B------:R-:W-:Y:S01]  /*1630*/  @!P1 LOP3.LUT R7, RZ, R5, RZ, 0x33, !PT ;  /* 0x00000005ff079212 */ /* 0x000fe200078e33ff */
[----:B------:R-:W-:Y:S02]  /*1640*/  IMAD R15, R15, R14, RZ ;  /* 0x0000000e0f0f7224 */ /* 0x000fe400078e02ff */
[----:B------:R-:W-:Y:S01]  /*1650*/  IMAD.MOV.U32 R10, RZ, RZ, RZ ;  /* 0x000000ffff0a7224 */ /* 0x000fe200078e00ff */
[----:B------:R-:W-:Y:S02]  /*1660*/  IABS R16, R7 ;  /* 0x0000000700107213 */ /* 0x000fe40000000000 */
[----:B------:R-:W-:Y:S01]  /*1670*/  IABS R17, R2 ;  /* 0x0000000200117213 */ /* 0x000fe20000000000 */
[----:B------:R-:W-:Y:S01]  /*1680*/  IMAD.HI.U32 R10, R11, R15, R10 ;  /* 0x0000000f0b0a7227 */ /* 0x000fe200078e000a */
[----:B------:R-:W-:-:S03]  /*1690*/  MOV R11, R16 ;  /* 0x00000010000b7202 */ /* 0x000fc60000000f00 */
[----:B------:R-:W-:Y:S02]  /*16a0*/  IMAD.MOV R15, RZ, RZ, -R17 ;  /* 0x000000ffff0f7224 */ /* 0x000fe400078e0a11 */
        /* <DEDUP_REMOVED lines=8> */
[----:B------:R-:W-:-:S07]  /*1730*/  ISETP.GE.AND P2, PT, R11, RZ, PT ;  /* 0x000000ff0b00720c */ /* 0x000fce0003f46270 */
[----:B------:R-:W-:Y:S02]  /*1740*/  @P0 IADD3 R10, PT, PT, R10, 0x1, RZ ;  /* 0x000000010a0a0810 */ /* 0x000fe40007ffe0ff */
[----:B------:R-:W-:-:S03]  /*1750*/  IADD3 R11, PT, PT, -R7, RZ, RZ ;  /* 0x000000ff070b7210 */ /* 0x000fc60007ffe1ff */
[----:B------:R-:W-:Y:S02]  /*1760*/  IMAD.MOV.U32 R14, RZ, RZ, R10 ;  /* 0x000000ffff0e7224 */ /* 0x000fe400078e000a */
[----:B------:R-:W-:Y:S02]  /*1770*/  IMAD.MOV R10, RZ, RZ, -R4 ;  /* 0x000000ffff0a7224 */ /* 0x000fe400078e0a04 */
[----:B------:R-:W-:Y:S01]  /*1780*/  @!P2 IMAD.MOV R14, RZ, RZ, -R14 ;  /* 0x000000ffff0ea224 */ /* 0x000fe200078e0a0e */
[----:B------:R-:W-:Y:S01]  /*1790*/  @!P1 LOP3.LUT R14, RZ, R2, RZ, 0x33, !PT ;  /* 0x00000002ff0e9212 */ /* 0x000fe200078e33ff */
[----:B------:R-:W-:Y:S02]  /*17a0*/  IMAD R3, R6, R10, R3 ;  /* 0x0000000a06037224 */ /* 0x000fe400078e0203 */
[----:B------:R-:W-:Y:S02]  /*17b0*/  IMAD R4, R5, R11, R4 ;  /* 0x0000000b05047224 */ /* 0x000fe400078e0204 */
[----:B------:R-:W-:-:S02]  /*17c0*/  IMAD R11, R3, UR7, RZ ;  /* 0x00000007030b7c24 */ /* 0x000fc4000f8e02ff */
[----:B------:R-:W-:Y:S02]  /*17d0*/  IMAD.MOV R3, RZ, RZ, -R14 ;  /* 0x000000ffff037224 */ /* 0x000fe400078e0a0e */
[----:B---3--:R-:W-:Y:S02]  /*17e0*/  IMAD R4, R4, UR12, R11 ;  /* 0x0000000c04047c24 */ /* 0x008fe4000f8e020b */
[----:B------:R-:W-:Y:S01]  /*17f0*/  IMAD R7, R2, R3, R7 ;  /* 0x0000000302077224 */ /* 0x000fe200078e0207 */
[----:B------:R-:W0:Y:S03]  /*1800*/  LDC.64 R10, c[0x0][0x380] ;  /* 0x0000e000ff0a7b82 */ /* 0x000e260000000a00 */
[----:B----4-:R-:W-:-:S04]  /*1810*/  IMAD R7, R7, UR13, R4 ;  /* 0x0000000d07077c24 */ /* 0x010fc8000f8e0204 */
[----:B-----5:R-:W-:-:S04]  /*1820*/  IMAD R7, R0, UR14, R7 ;  /* 0x0000000e00077c24 */ /* 0x020fc8000f8e0207 */
        /* <DEDUP_REMOVED lines=9> */
[----:B------:R-:W-:-:S13]  /*18c0*/  ISETP.NE.AND P0, PT, R18, RZ, PT ;  /* 0x000000ff1200720c */ /* 0x000fda0003f05270 */
        /* <DEDUP_REMOVED lines=32> */
.L_x_504:
        /* <DEDUP_REMOVED lines=11> */
.L_x_505:
[----:B------:R-:W-:Y:S05]  /*1b80*/  BSYNC.RECONVERGENT B0 ;  /* 0x0000000000007941 */ /* 0x000fea0003800200 */
.L_x_503:
        /* <DEDUP_REMOVED lines=8> */
.L_x_502:
        /* <DEDUP_REMOVED lines=108> */
[----:B------:R-:W-:-:S04]  /*22d0*/  @P0 IMAD.WIDE R20, R19, 0x8, R20 ;  /* 0x0000000813140825 */ /* 0x000fc800078e0214 */
[----:B0-----:R-:W-:Y:S02]  /*22e0*/  @P0 IMAD.MOV.U32 R8, RZ, RZ, R20 ;  /* 0x000000ffff080224 */ /* 0x001fe400078e0014 */
[----:B------:R-:W-:Y:S01]  /*22f0*/  @P0 IMAD.MOV.U32 R9, RZ, RZ, R21 ;  /* 0x000000ffff090224 */ /* 0x000fe200078e0015 */
        /* <DEDUP_REMOVED lines=11> */
[----:B------:R-:W-:-:S05]  /*23b0*/  IMAD.MOV.U32 R14, RZ, RZ, RZ ;  /* 0x000000ffff0e7224 */ /* 0x000fca00078e00ff */
[----:B0-----:R-:W0:Y:S02]  /*23c0*/  MUFU.RCP R3, R3 ;  /* 0x0000000300037308 */ /* 0x001e240000001000 */
[----:B0-----:R-:W-:-:S06]  /*23d0*/  IADD3 R8, PT, PT, R3, 0xffffffe, RZ ;  /* 0x0ffffffe03087810 */ /* 0x001fcc0007ffe0ff */
[----:B------:R0:W1:Y:S02]  /*23e0*/  F2I.FTZ.U32.TRUNC.NTZ R9, R8 ;  /* 0x0000000800097305 */ /* 0x000064000021f000 */
[----:B0-----:R-:W-:Y:S02]  /*23f0*/  IMAD.MOV.U32 R8, RZ, RZ, RZ ;  /* 0x000000ffff087224 */ /* 0x001fe400078e00ff */
[----:B-1----:R-:W-:-:S04]  /*2400*/  IMAD R7, R7, R9, RZ ;  /* 0x0000000907077224 */ /* 0x002fc800078e02ff */
[----:B------:R-:W-:-:S06]  /*2410*/  IMAD.HI.U32 R9, R9, R7, R8 ;  /* 0x0000000709097227 */ /* 0x000fcc00078e0008 */
[----:B------:R-:W-:-:S04]  /*2420*/  IMAD.HI.U32 R8, R9, R20, RZ ;  /* 0x0000001409087227 */ /* 0x000fc800078e00ff */
[----:B------:R-:W-:Y:S01]  /*2430*/  HFMA2 R9, -RZ, RZ, 0, 0 ;  /* 0x00000000ff097431 */ /* 0x000fe200000001ff */
        /* <DEDUP_REMOVED lines=11> */
.L_x_508:
[----:B------:R-:W-:Y:S01]  /*24f0*/  IMAD.MOV.U32 R7, RZ, RZ, R20 ;  /* 0x000000ffff077224 */ /* 0x000fe200078e0014 */
[----:B------:R-:W-:Y:S01]  /*2500*/  MOV R3, 0x2530 ;  /* 0x0000253000037802 */ /* 0x000fe20000000f00 */
[----:B------:R-:W-:-:S07]  /*2510*/  IMAD.MOV.U32 R4, RZ, RZ, R21 ;  /* 0x000000ffff047224 */ /* 0x000fce00078e0015 */
[----:B-----5:R-:W-:Y:S05]  /*2520*/  CALL.REL.NOINC `($__internal_6_$__cuda_sm20_div_s64) ;  /* 0x0000000400e07944 */ /* 0x020fea0003c00000 */
[----:B------:R-:W-:Y:S01]  /*2530*/  IADD3 R3, P0, PT, RZ, -R8, RZ ;  /* 0x80000008ff037210 */ /* 0x000fe20007f1e0ff */
[----:B------:R-:W-:-:S03]  /*2540*/  IMAD.MOV.U32 R9, RZ, RZ, R4 ;  /* 0x000000ffff097224 */ /* 0x000fc600078e0004 */
[----:B------:R-:W-:Y:S01]  /*2550*/  IADD3.X R7, PT, PT, RZ, ~R4, RZ, P0, !PT ;  /* 0x80000004ff077210 */ /* 0x000fe200007fe4ff */
[----:B------:R-:W-:-:S04]  /*2560*/  IMAD.WIDE.U32 R20, R16, R3, R20 ;  /* 0x0000000310147225 */ /* 0x000fc800078e0014 */
[----:B------:R-:W-:-:S04]  /*2570*/  IMAD R10, R7, R16, RZ ;  /* 0x00000010070a7224 */ /* 0x000fc800078e02ff */
[----:B------:R-:W-:-:S04]  /*2580*/  IMAD R17, R17, R3, R10 ;  /* 0x0000000311117224 */ /* 0x000fc800078e020a */
[----:B------:R-:W-:-:S07]  /*2590*/  IMAD.IADD R14, R21, 0x1, R17 ;  /* 0x00000001150e7824 */ /* 0x000fce00078e0211 */
.L_x_509:
[----:B------:R-:W-:Y:S05]  /*25a0*/  BSYNC.RECONVERGENT B0 ;  /* 0x0000000000007941 */ /* 0x000fea0003800200 */
.L_x_507:
        /* <DEDUP_REMOVED lines=8> */
.L_x_506:
[----:B------:R-:W2:Y:S01]  /*2630*/  LD.E.64 R8, desc[UR10][R8.64] ;  /* 0x0000000a08087980 */ /* 0x000ea2000c101b00 */
[-C--:B------:R-:W-:Y:S01]  /*2640*/  IABS R4, R6.reuse ;  /* 0x0000000600047213 */ /* 0x080fe20000000000 */
[----:B------:R-:W0:Y:S03]  /*2650*/  LDCU UR5, c[0x0][0x3c0] ;  /* 0x00007800ff0577ac */ /* 0x000e260008000800 */
[----:B------:R-:W1:Y:S01]  /*2660*/  I2F.U32.RP R7, R4 ;  /* 0x0000000400077306 */ /* 0x000e620000209000 */
[----:B------:R-:W-:Y:S01]  /*2670*/  SHF.L.U32 R19, R19, 0x2, RZ ;  /* 0x0000000213137819 */ /* 0x000fe200000006ff */
[----:B------:R-:W3:Y:S01]  /*2680*/  LDCU UR6, c[0x0][0x3b8] ;  /* 0x00007700ff0677ac */ /* 0x000ee20008000800 */
[----:B------:R-:W-:Y:S02]  /*2690*/  IABS R3, R5 ;  /* 0x0000000500037213 */ /* 0x000fe40000000000 */
[----:B------:R-:W-:Y:S01]  /*26a0*/  IABS R15, R6 ;  /* 0x00000006000f7213 */ /* 0x000fe20000000000 */
[----:B------:R-:W4:Y:S01]  /*26b0*/  LDCU UR7, c[0x0][0x3b0] ;  /* 0x00007600ff0777ac */ /* 0x000f220008000800 */
[----:B------:R-:W5:Y:S01]  /*26c0*/  LDCU UR12, c[0x0][0x44c] ;  /* 0x00008980ff0c77ac */ /* 0x000f620008000800 */
[----:B------:R-:W5:Y:S01]  /*26d0*/  LDCU UR13, c[0x0][0x3a8] ;  /* 0x00007500ff0d77ac */ /* 0x000f620008000800 */
[----:B-1----:R-:W1:Y:S02]  /*26e0*/  MUFU.RCP R7, R7 ;  /* 0x0000000700077308 */ /* 0x002e640000001000 */
[----:B-1----:R-:W-:-:S06]  /*26f0*/  IADD3 R10, PT, PT, R7, 0xffffffe, RZ ;  /* 0x0ffffffe070a7810 */ /* 0x002fcc0007ffe0ff */
[----:B------:R1:W0:Y:S01]  /*2700*/  F2I.FTZ.U32.TRUNC.NTZ R11, R10 ;  /* 0x0000000a000b7305 */ /* 0x000222000021f000 */
[----:B------:R-:W-:Y:S01]  /*2710*/  IABS R14, R19 ;  /* 0x00000013000e7213 */ /* 0x000fe20000000000 */
[----:B-1----:R-:W-:Y:S02]  /*2720*/  IMAD.MOV.U32 R10, RZ, RZ, RZ ;  /* 0x000000ffff0a7224 */ /* 0x002fe400078e00ff */
[----:B0-----:R-:W-:-:S04]  /*2730*/  IMAD.MOV R13, RZ, RZ, -R11 ;  /* 0x000000ffff0d7224 */ /* 0x001fc800078e0a0b */
[----:B------:R-:W0:Y:S01]  /*2740*/  I2F.U32.RP R12, R3 ;  /* 0x00000003000c7306 */ /* 0x000e220000209000 */
[----:B------:R-:W-:-:S04]  /*2750*/  IMAD R13, R13, R4, RZ ;  /* 0x000000040d0d7224 */ /* 0x000fc800078e02ff */
[----:B------:R-:W-:Y:S01]  /*2760*/  IMAD.HI.U32 R13, R11, R13, R10 ;  /* 0x0000000d0b0d7227 */ /* 0x000fe200078e000a */
[----:B------:R-:W-:-:S03]  /*2770*/  IADD3 R11, PT, PT, RZ, -R15, RZ ;  /* 0x8000000fff0b7210 */ /* 0x000fc60007ffe0ff */
[----:B------:R-:W-:-:S04]  /*2780*/  IMAD.MOV.U32 R10, RZ, RZ, R14 ;  /* 0x000000ffff0a7224 */ /* 0x000fc800078e000e */
[----:B------:R-:W-:-:S04]  /*2790*/  IMAD.HI.U32 R7, R13, R10, RZ ;  /* 0x0000000a0d077227 */ /* 0x000fc800078e00ff */
[----:B------:R-:W-:Y:S01]  /*27a0*/  IMAD R11, R7, R11, R10 ;  /* 0x0000000b070b7224 */ /* 0x000fe200078e020a */
[----:B0-----:R-:W0:Y:S04]  /*27b0*/  MUFU.RCP R12, R12 ;  /* 0x0000000c000c7308 */ /* 0x001e280000001000 */
[----:B------:R-:W-:-:S13]  /*27c0*/  ISETP.GT.U32.AND P1, PT, R4, R11, PT ;  /* 0x0000000b0400720c */ /* 0x000fda0003f24070 */
[----:B------:R-:W-:Y:S01]  /*27d0*/  @!P1 IADD3 R11, PT, PT, R11, -R4, RZ ;  /* 0x800000040b0b9210 */ /* 0x000fe20007ffe0ff */
[----:B0-----:R-:W-:-:S03]  /*27e0*/  VIADD R10, R12, 0xffffffe ;  /* 0x0ffffffe0c0a7836 */ /* 0x001fc60000000000 */
[----:B------:R-:W-:Y:S02]  /*27f0*/  ISETP.GE.U32.AND P0, PT, R11, R4, PT ;  /* 0x000000040b00720c */ /* 0x000fe40003f06070 */
[----:B------:R-:W0:Y:S01]  /*2800*/  F2I.FTZ.U32.TRUNC.NTZ R11, R10 ;  /* 0x0000000a000b7305 */ /* 0x000e22000021f000 */
[----:B------:R-:W-:Y:S02]  /*2810*/  LOP3.LUT R4, R19, R6, RZ, 0x3c, !PT ;  /* 0x0000000613047212 */ /* 0x000fe400078e3cff */
[----:B------:R-:W-:Y:S02]  /*2820*/  @!P1 IADD3 R7, PT, PT, R7, 0x1, RZ ;  /* 0x0000000107079810 */ /* 0x000fe40007ffe0ff */
[----:B------:R-:W-:Y:S02]  /*2830*/  ISETP.GE.AND P2, PT, R4, RZ, PT ;  /* 0x000000ff0400720c */ /* 0x000fe40003f46270 */
[----:B------:R-:W-:-:S04]  /*2840*/  ISETP.NE.AND P1, PT, R6, RZ, PT ;  /* 0x000000ff0600720c */ /* 0x000fc80003f25270 */
[----:B------:R-:W-:-:S04]  /*2850*/  @P0 VIADD R7, R7, 0x1 ;  /* 0x0000000107070836 */ /* 0x000fc80000000000 */
[----:B------:R-:W-:Y:S01]  /*2860*/  IMAD.MOV.U32 R4, RZ, RZ, R7 ;  /* 0x000000ffff047224 */ /* 0x000fe200078e0007 */
[----:B0-----:R-:W-:Y:S01]  /*2870*/  IADD3 R12, PT, PT, RZ, -R11, RZ ;  /* 0x8000000bff0c7210 */ /* 0x001fe20007ffe0ff */
[----:B------:R-:W-:-:S03]  /*2880*/  IMAD.MOV.U32 R10, RZ, RZ, RZ ;  /* 0x000000ffff0a7224 */ /* 0x000fc600078e00ff */
[----:B------:R-:W-:Y:S01]  /*2890*/  @!P2 IADD3 R4, PT, PT, -R4, RZ, RZ ;  /* 0x000000ff0404a210 */ /* 0x000fe20007ffe1ff */
[----:B------:R-:W-:Y:S01]  /*28a0*/  IMAD R13, R12, R3, RZ ;  /* 0x000000030c0d7224 */ /* 0x000fe200078e02ff */
[----:B------:R-:W-:Y:S02]  /*28b0*/  @!P1 LOP3.LUT R4, RZ, R6, RZ, 0x33, !PT ;  /* 0x00000006ff049212 */ /* 0x000fe400078e33ff */
[----:B------:R-:W-:Y:S01]  /*28c0*/  IABS R7, R2 ;  /* 0x0000000200077213 */ /* 0x000fe20000000000 */
[----:B------:R-:W-:Y:S01]  /*28d0*/  IMAD.HI.U32 R10, R11, R13, R10 ;  /* 0x0000000d0b0a7227 */ /* 0x000fe200078e000a */
[----:B------:R-:W-:Y:S02]  /*28e0*/  IABS R14, R5 ;  /* 0x00000005000e7213 */ /* 0x000fe40000000000 */
[----:B------:R-:W-:Y:S01]  /*28f0*/  IABS R12, R4 ;  /* 0x00000004000c7213 */ /* 0x000fe20000000000 */
[----:B------:R-:W0:Y:S01]  /*2900*/  I2F.U32.RP R13, R7 ;  /* 0x00000007000d7306 */ /* 0x000e220000209000 */
[----:B------:R-:W-:-:S03]  /*2910*/  IADD3 R14, PT, PT, RZ, -R14, RZ ;  /* 0x8000000eff0e7210 */ /* 0x000fc60007ffe0ff */
[----:B------:R-:W-:Y:S01]  /*2920*/  IMAD.MOV.U32 R11, RZ, RZ, R12 ;  /* 0x000000ffff0b7224 */ /* 0x000fe200078e000c */
[----:B------:R-:W-:-:S03]  /*2930*/  MOV R12, R14 ;  /* 0x0000000e000c7202 */ /* 0x000fc60000000f00 */
[----:B------:R-:W-:-:S04]  /*2940*/  IMAD.HI.U32 R10, R10, R11, RZ ;  /* 0x0000000b0a0a7227 */ /* 0x000fc800078e00ff */
[----:B------:R-:W-:Y:S01]  /*2950*/  IMAD R12, R10, R12, R11 ;  /* 0x0000000c0a0c7224 */ /* 0x000fe200078e020b */
[----:B0-----:R-:W0:Y:S04]  /*2960*/  MUFU.RCP R13, R13 ;  /* 0x0000000d000d7308 */ /* 0x001e280000001000 */
[----:B------:R-:W-:-:S13]  /*2970*/  ISETP.GT.U32.AND P1, PT, R3, R12, PT ;  /* 0x0000000c0300720c */ /* 0x000fda0003f24070 */
[----:B------:R-:W-:Y:S01]  /*2980*/  @!P1 IMAD.IADD R12, R12, 0x1, -R3 ;  /* 0x000000010c0c9824 */ /* 0x000fe200078e0a03 */
[----:B0-----:R-:W-:-:S04]  /*2990*/  IADD3 R11, PT, PT, R13, 0xffffffe, RZ ;  /* 0x0ffffffe0d0b7810 */ /* 0x001fc80007ffe0ff */
[----:B------:R-:W-:Y:S02]  /*29a0*/  ISETP.GE.U32.AND P0, PT, R12, R3, PT ;  /* 0x000000030c00720c */ /* 0x000fe40003f06070 */
[----:B------:R-:W0:Y:S01]  /*29b0*/  F2I.FTZ.U32.TRUNC.NTZ R11, R11 ;  /* 0x0000000b000b7305 */ /* 0x000e22000021f000 */
[----:B------:R-:W-:Y:S01]  /*29c0*/  @!P1 VIADD R10, R10, 0x1 ;  /* 0x000000010a0a9836 */ /* 0x000fe20000000000 */
[----:B------:R-:W-:Y:S02]  /*29d0*/  LOP3.LUT R3, R4, R5, RZ, 0x3c, !PT ;  /* 0x0000000504037212 */ /* 0x000fe400078e3cff */
[----:B------:R-:W-:Y:S02]  /*29e0*/  ISETP.NE.AND P1, PT, R5, RZ, PT ;  /* 0x000000ff0500720c */ /* 0x000fe40003f25270 */
[----:B------:R-:W-:-:S05]  /*29f0*/  ISETP.GE.AND P2, PT, R3, RZ, PT ;  /* 0x000000ff0300720c */ /* 0x000fca0003f46270 */
[----:B------:R-:W-:-:S05]  /*2a00*/  @P0 IADD3 R10, PT, PT, R10, 0x1, RZ ;  /* 0x000000010a0a0810 */ /* 0x000fca0007ffe0ff */
[----:B------:R-:W-:Y:S01]  /*2a10*/  IMAD.MOV.U32 R3, RZ, RZ, R10 ;  /* 0x000000ffff037224 */ /* 0x000fe200078e000a */
[----:B0-----:R-:W-:-:S05]  /*2a20*/  IADD3 R10, PT, PT, RZ, -R11, RZ ;  /* 0x8000000bff0a7210 */ /* 0x001fca0007ffe0ff */
[----:B------:R-:W-:Y:S02]  /*2a30*/  IMAD R13, R10, R7, RZ ;  /* 0x000000070a0d7224 */ /* 0x000fe400078e02ff */
[----:B------:R-:W-:Y:S02]  /*2a40*/  HFMA2 R10, -RZ, RZ, 0, 0 ;  /* 0x00000000ff0a7431 */ /* 0x000fe400000001ff */
[----:B------:R-:W-:Y:S01]  /*2a50*/  @!P2 IMAD.MOV R3, RZ, RZ, -R3 ;  /* 0x000000ffff03a224 */ /* 0x000fe200078e0a03 */
[----:B------:R-:W-:Y:S02]  /*2a60*/  @!P1 LOP3.LUT R3, RZ, R5, RZ, 0x33, !PT ;  /* 0x00000005ff039212 */ /* 0x000fe400078e33ff */
[----:B------:R-:W-:Y:S02]  /*2a70*/  IABS R14, R2 ;  /* 0x00000002000e7213 */ /* 0x000fe40000000000 */
[----:B------:R-:W-:Y:S01]  /*2a80*/  IABS R12, R3 ;  /* 0x00000003000c7213 */ /* 0x000fe20000000000 */
[----:B------:R-:W-:-:S03]  /*2a90*/  IMAD.HI.U32 R10, R11, R13, R10 ;  /* 0x0000000d0b0a7227 */ /* 0x000fc600078e000a */
[----:B------:R-:W-:Y:S01]  /*2aa0*/  MOV R11, R12 ;  /* 0x0000000c000b7202 */ /* 0x000fe20000000f00 */
[----:B------:R-:W-:-:S04]  /*2ab0*/  IMAD.MOV R14, RZ, RZ, -R14 ;  /* 0x000000ffff0e7224 */ /* 0x000fc800078e0a0e */
[----:B------:R-:W-:-:S04]  /*2ac0*/  IMAD.HI.U32 R10, R10, R11, RZ ;  /* 0x0000000b0a0a7227 */ /* 0x000fc800078e00ff */
[----:B------:R-:W-:-:S04]  /*2ad0*/  IMAD.MOV.U32 R12, RZ, RZ, R14 ;  /* 0x000000ffff0c7224 */ /* 0x000fc800078e000e */
[----:B------:R-:W-:-:S05]  /*2ae0*/  IMAD R12, R10, R12, R11 ;  /* 0x0000000c0a0c7224 */ /* 0x000fca00078e020b */
[----:B------:R-:W-:-:S13]  /*2af0*/  ISETP.GT.U32.AND P1, PT, R7, R12, PT ;  /* 0x0000000c0700720c */ /* 0x000fda0003f24070 */
[----:B------:R-:W-:-:S04]  /*2b00*/  @!P1 IADD3 R12, PT, PT, R12, -R7, RZ ;  /* 0x800000070c0c9210 */ /* 0x000fc80007ffe0ff */
[----:B------:R-:W-:Y:S02]  /*2b10*/  ISETP.GE.U32.AND P0, PT, R12, R7, PT ;  /* 0x000000070c00720c */ /* 0x000fe40003f06070 */
[----:B------:R-:W-:Y:S01]  /*2b20*/  LOP3.LUT R7, R3, R2, RZ, 0x3c, !PT ;  /* 0x0000000203077212 */ /* 0x000fe200078e3cff */
[----:B------:R-:W-:Y:S01]  /*2b30*/  @!P1 VIADD R10, R10, 0x1 ;  /* 0x000000010a0a9836 */ /* 0x000fe20000000000 */
[----:B------:R-:W-:Y:S02]  /*2b40*/  ISETP.NE.AND P1, PT, R2, RZ, PT ;  /* 0x000000ff0200720c */ /* 0x000fe40003f25270 */
[----:B------:R-:W-:Y:S01]  /*2b50*/  ISETP.GE.AND P2, PT, R7, RZ, PT ;  /* 0x000000ff0700720c */ /* 0x000fe20003f46270 */
[----:B------:R-:W-:Y:S01]  /*2b60*/  IMAD.MOV R7, RZ, RZ, -R4 ;  /* 0x000000ffff077224 */ /* 0x000fe200078e0a04 */
[----:B------:R-:W-:-:S05]  /*2b70*/  IADD3 R11, PT, PT, -R3, RZ, RZ ;  /* 0x000000ff030b7210 */ /* 0x000fca0007ffe1ff */
[----:B------:R-:W-:Y:S01]  /*2b80*/  @P0 IADD3 R10, PT, PT, R10, 0x1, RZ ;  /* 0x000000010a0a0810 */ /* 0x000fe20007ffe0ff */
[----:B------:R-:W-:-:S05]  /*2b90*/  IMAD R6, R6, R7, R19 ;  /* 0x0000000706067224 */ /* 0x000fca00078e0213 */
[----:B------:R-:W-:Y:S01]  /*2ba0*/  @!P2 IMAD.MOV R10, RZ, RZ, -R10 ;  /* 0x000000ffff0aa224 */ /* 0x000fe200078e0a0a */
[----:B------:R-:W-:Y:S01]  /*2bb0*/  @!P1 LOP3.LUT R10, RZ, R2, RZ, 0x33, !PT ;  /* 0x00000002ff0a9212 */ /* 0x000fe200078e33ff */
[----:B------:R-:W-:Y:S02]  /*2bc0*/  IMAD R4, R5, R11, R4 ;  /* 0x0000000b05047224 */ /* 0x000fe400078e0204 */
[----:B------:R-:W-:Y:S01]  /*2bd0*/  IMAD R7, R6, UR5, RZ ;  /* 0x0000000506077c24 */ /* 0x000fe2000f8e02ff */
[----:B------:R-:W-:-:S03]  /*2be0*/  IADD3 R5, PT, PT, -R10, RZ, RZ ;  /* 0x000000ff0a057210 */ /* 0x000fc60007ffe1ff */
[----:B---3--:R-:W-:Y:S02]  /*2bf0*/  IMAD R7, R4, UR6, R7 ;  /* 0x0000000604077c24 */ /* 0x008fe4000f8e0207 */
[----:B------:R-:W-:-:S04]  /*2c00*/  IMAD R2, R2, R5, R3 ;  /* 0x0000000502027224 */ /* 0x000fc800078e0203 */
[----:B----4-:R-:W-:Y:S02]  /*2c10*/  IMAD R5, R2, UR7, R7 ;  /* 0x0000000702057c24 */ /* 0x010fe4000f8e0207 */
[----:B------:R-:W0:Y:S02]  /*2c20*/  LDC.64 R2, c[0x0][0x380] ;  /* 0x0000e000ff027b82 */ /* 0x000e240000000a00 */
[----:B-----5:R-:W-:-:S04]  /*2c30*/  IMAD R5, R0, UR12, R5 ;  /* 0x0000000c00057c24 */ /* 0x020fc8000f8e0205 */
[----:B------:R-:W-:-:S05]  /*2c40*/  IMAD R5, R10, UR13, R5 ;  /* 0x0000000d0a057c24 */ /* 0x000fca000f8e0205 */
[----:B------:R-:W-:-:S04]  /*2c50*/  SHF.R.S32.HI R0, RZ, 0x1f, R5 ;  /* 0x0000001fff007819 */ /* 0x000fc80000011405 */
[----:B------:R-:W-:-:S04]  /*2c60*/  LEA.HI R0, R0, R5, RZ, 0x2 ;  /* 0x0000000500007211 */ /* 0x000fc800078f10ff */
[----:B------:R-:W-:-:S05]  /*2c70*/  SHF.R.S32.HI R5, RZ, 0x2, R0 ;  /* 0x00000002ff057819 */ /* 0x000fca0000011400 */
[----:B0-----:R-:W-:-:S05]  /*2c80*/  IMAD.WIDE R2, R5, 0x8, R2 ;  /* 0x0000000805027825 */ /* 0x001fca00078e0202 */
[----:B--2---:R-:W-:Y:S01]  /*2c90*/  STG.E.64 desc[UR10][R2.64], R8 ;  /* 0x0000000802007986 */ /* 0x004fe2000c101b0a */
[----:B------:R-:W-:Y:S05]  /*2ca0*/  EXIT ;  /* 0x000000000000794d */ /* 0x000fea0003800000 */
        .weak           $__internal_6_$__cuda_sm20_div_s64
        .type           $__internal_6_$__cuda_sm20_div_s64,@function
        .size           $__internal_6_$__cuda_sm20_div_s64,(.L_x_526 - $__internal_6_$__cuda_sm20_div_s64)
$__internal_6_$__cuda_sm20_div_s64:
        /* <DEDUP_REMOVED lines=18> */
[----:B------:R-:W-:-:S04]  /*2dd0*/  IMAD.HI.U32 R10, R11, R8, RZ ;  /* 0x000000080b0a7227 */ /* 0x000fc800078e00ff */
[----:B------:R-:W-:-:S04]  /*2de0*/  IMAD.HI.U32 R9, P1, R11, R9, R26 ;  /* 0x000000090b097227 */ /* 0x000fc8000782001a */
[----:B------:R-:W-:Y:S02]  /*2df0*/  IMAD R8, R11, R8, RZ ;  /* 0x000000080b087224 */ /* 0x000fe400078e02ff */
[----:B------:R-:W-:-:S03]  /*2e00*/  IMAD.X R10, R10, 0x1, R11, P0 ;  /* 0x000000010a0a7824 */ /* 0x000fc600000e060b */
[----:B------:R-:W-:-:S04]  /*2e10*/  IADD3 R27, P0, PT, R8, R9, RZ ;  /* 0x00000009081b7210 */ /* 0x000fc80007f1e0ff */
[----:B------:R-:W-:Y:S01]  /*2e20*/  IADD3.X R9, PT, PT, RZ, RZ, R10, P0, P1 ;  /* 0x000000ffff097210 */ /* 0x000fe200007e240a */
[----:B------:R-:W-:-:S04]  /*2e30*/  IMAD.WIDE.U32 R28, R27, R14, RZ ;  /* 0x0000000e1b1c7225 */ /* 0x000fc800078e00ff */
[----:B------:R-:W-:Y:S01]  /*2e40*/  IMAD R10, R27, R15, R29 ;  /* 0x0000000f1b0a7224 */ /* 0x000fe200078e021d */
[----:B------:R-:W-:-:S03]  /*2e50*/  IADD3 R8, P0, PT, RZ, -R28, RZ ;  /* 0x8000001cff087210 */ /* 0x000fc60007f1e0ff */
[----:B------:R-:W-:Y:S02]  /*2e60*/  IMAD R10, R9, R14, R10 ;  /* 0x0000000e090a7224 */ /* 0x000fe400078e020a */
[----:B------:R-:W-:-:S03]  /*2e70*/  IMAD.HI.U32 R26, R27, R8, RZ ;  /* 0x000000081b1a7227 */ /* 0x000fc600078e00ff */
[----:B------:R-:W-:-:S05]  /*2e80*/  IADD3.X R10, PT, PT, RZ, ~R10, RZ, P0, !PT ;  /* 0x8000000aff0a7210 */ /* 0x000fca00007fe4ff */
[----:B------:R-:W-:-:S04]  /*2e90*/  IMAD.WIDE.U32 R26, P1, R27, R10, R26 ;  /* 0x0000000a1b1a7225 */ /* 0x000fc8000782001a */
[----:B------:R-:W-:-:S04]  /*2ea0*/  IMAD.HI.U32 R11, R9, R10, RZ ;  /* 0x0000000a090b7227 */ /* 0x000fc800078e00ff */
[----:B------:R-:W-:-:S04]  /*2eb0*/  IMAD.HI.U32 R8, P0, R9, R8, R26 ;  /* 0x0000000809087227 */ /* 0x000fc8000780001a */
[----:B------:R-:W-:Y:S02]  /*2ec0*/  IMAD R10, R9, R10, RZ ;  /* 0x0000000a090a7224 */ /* 0x000fe400078e02ff */
[----:B------:R-:W-:Y:S02]  /*2ed0*/  IMAD.X R9, R11, 0x1, R9, P1 ;  /* 0x000000010b097824 */ /* 0x000fe400008e0609 */
[----:B------:R-:W-:Y:S01]  /*2ee0*/  IMAD.MOV.U32 R27, RZ, RZ, RZ ;  /* 0x000000ffff1b7224 */ /* 0x000fe200078e00ff */
[----:B------:R-:W-:Y:S02]  /*2ef0*/  IADD3 R10, P1, PT, R10, R8, RZ ;  /* 0x000000080a0a7210 */ /* 0x000fe40007f3e0ff */
[-C--:B------:R-:W-:Y:S02]  /*2f00*/  IADD3 R8, P3, PT, RZ, -R7.reuse, RZ ;  /* 0x80000007ff087210 */ /* 0x080fe40007f7e0ff */
[----:B------:R-:W-:Y:S02]  /*2f10*/  IADD3.X R9, PT, PT, RZ, RZ, R9, P1, P0 ;  /* 0x000000ffff097210 */ /* 0x000fe40000fe0409 */
[----:B------:R-:W-:-:S02]  /*2f20*/  SEL R8, R8, R7, !P2 ;  /* 0x0000000708087207 */ /* 0x000fc40005000000 */
[----:B------:R-:W-:-:S03]  /*2f30*/  IADD3.X R7, PT, PT, RZ, ~R4, RZ, P3, !PT ;  /* 0x80000004ff077210 */ /* 0x000fc60001ffe4ff */
[----:B------:R-:W-:Y:S01]  /*2f40*/  IMAD.HI.U32 R26, R10, R8, RZ ;  /* 0x000000080a1a7227 */ /* 0x000fe200078e00ff */
[-C--:B------:R-:W-:Y:S02]  /*2f50*/  SEL R7, R7, R4.reuse, !P2 ;  /* 0x0000000407077207 */ /* 0x080fe40005000000 */
[----:B------:R-:W-:-:S03]  /*2f60*/  LOP3.LUT R4, R17, R4, RZ, 0x3c, !PT ;  /* 0x0000000411047212 */ /* 0x000fc600078e3cff */
[----:B------:R-:W-:-:S04]  /*2f70*/  IMAD.WIDE.U32 R10, R10, R7, R26 ;  /* 0x000000070a0a7225 */ /* 0x000fc800078e001a */
        /* <DEDUP_REMOVED lines=9> */
[-C--:B------:R-:W-:Y:S01]  /*3010*/  ISETP.GE.U32.AND P1, PT, R8, R14.reuse, PT ;  /* 0x0000000e0800720c */ /* 0x080fe20003f26070 */
[----:B------:R-:W-:-:S05]  /*3020*/  IMAD R11, R9, R14, R11 ;  /* 0x0000000e090b7224 */ /* 0x000fca00078e020b */
[----:B------:R-:W-:Y:S02]  /*3030*/  IADD3.X R7, PT, PT, ~R11, R7, RZ, P2, !PT ;  /* 0x000000070b077210 */ /* 0x000fe400017fe5ff */
[----:B------:R-:W-:Y:S02]  /*3040*/  IADD3 R11, P2, PT, R8, -R14, RZ ;  /* 0x8000000e080b7210 */ /* 0x000fe40007f5e0ff */
[----:B------:R-:W-:-:S04]  /*3050*/  ISETP.GE.U32.AND.EX P1, PT, R7, R15, PT, P1 ;  /* 0x0000000f0700720c */ /* 0x000fc80003f26110 */
[----:B------:R-:W-:Y:S01]  /*3060*/  SEL R11, R11, R8, P1 ;  /* 0x000000080b0b7207 */ /* 0x000fe20000800000 */
[----:B------:R-:W-:-:S03]  /*3070*/  IMAD.X R8, R7, 0x1, ~R15, P2 ;  /* 0x0000000107087824 */ /* 0x000fc600010e0e0f */
[----:B------:R-:W-:Y:S02]  /*3080*/  ISETP.GE.U32.AND P0, PT, R11, R14, PT ;  /* 0x0000000e0b00720c */ /* 0x000fe40003f06070 */
[----:B------:R-:W-:Y:S02]  /*3090*/  IADD3 R11, P3, PT, R10, 0x1, RZ ;  /* 0x000000010a0b7810 */ /* 0x000fe40007f7e0ff */
[----:B------:R-:W-:Y:S02]  /*30a0*/  SEL R8, R8, R7, P1 ;  /* 0x0000000708087207 */ /* 0x000fe40000800000 */
[----:B------:R-:W-:Y:S02]  /*30b0*/  SEL R11, R11, R10, P1 ;  /* 0x0000000a0b0b7207 */ /* 0x000fe40000800000 */
[----:B------:R-:W-:Y:S02]  /*30c0*/  IADD3.X R10, PT, PT, RZ, R9, RZ, P3, !PT ;  /* 0x00000009ff0a7210 */ /* 0x000fe40001ffe4ff */
[----:B------:R-:W-:-:S02]  /*30d0*/  ISETP.GE.U32.AND.EX P0, PT, R8, R15, PT, P0 ;  /* 0x0000000f0800720c */ /* 0x000fc40003f06100 */
[----:B------:R-:W-:Y:S02]  /*30e0*/  SEL R10, R10, R9, P1 ;  /* 0x000000090a0a7207 */ /* 0x000fe40000800000 */
[----:B------:R-:W-:-:S04]  /*30f0*/  IADD3 R7, P1, PT, R11, 0x1, RZ ;  /* 0x000000010b077810 */ /* 0x000fc80007f3e0ff */
[----:B------:R-:W-:Y:S01]  /*3100*/  SEL R7, R7, R11, P0 ;  /* 0x0000000b07077207 */ /* 0x000fe20000000000 */
[----:B------:R-:W-:Y:S01]  /*3110*/  IMAD.X R8, RZ, RZ, R10, P1 ;  /* 0x000000ffff087224 */ /* 0x000fe200008e060a */
[----:B------:R-:W-:Y:S01]  /*3120*/  ISETP.GE.AND P1, PT, R4, RZ, PT ;  /* 0x000000ff0400720c */ /* 0x000fe20003f26270 */
[----:B------:R-:W-:-:S03]  /*3130*/  HFMA2 R11, -RZ, RZ, 0, 0 ;  /* 0x00000000ff0b7431 */ /* 0x000fc600000001ff */
[----:B------:R-:W-:Y:S02]  /*3140*/  SEL R10, R8, R10, P0 ;  /* 0x0000000a080a7207 */ /* 0x000fe40000000000 */
[-C--:B------:R-:W-:Y:S02]  /*3150*/  IADD3 R8, P2, PT, RZ, -R7.reuse, RZ ;  /* 0x80000007ff087210 */ /* 0x080fe40007f5e0ff */
[----:B------:R-:W-:Y:S02]  /*3160*/  ISETP.NE.U32.AND P0, PT, R16, RZ, PT ;  /* 0x000000ff1000720c */ /* 0x000fe40003f05070 */
[-C--:B------:R-:W-:Y:S02]  /*3170*/  IADD3.X R4, PT, PT, RZ, ~R10.reuse, RZ, P2, !PT ;  /* 0x8000000aff047210 */ /* 0x080fe400017fe4ff */
[----:B------:R-:W-:Y:S02]  /*3180*/  ISETP.NE.AND.EX P0, PT, R17, RZ, PT, P0 ;  /* 0x000000ff1100720c */ /* 0x000fe40003f05300 */
[----:B------:R-:W-:Y:S01]  /*3190*/  SEL R4, R4, R10, !P1 ;  /* 0x0000000a04047207 */ /* 0x000fe20004800000 */
[----:B------:R-:W-:Y:S01]  /*31a0*/  IMAD.MOV.U32 R10, RZ, RZ, R3 ;  /* 0x000000ffff0a7224 */ /* 0x000fe200078e0003 */
[----:B------:R-:W-:-:S02]  /*31b0*/  SEL R8, R8, R7, !P1 ;  /* 0x0000000708087207 */ /* 0x000fc40004800000 */
[----:B------:R-:W-:Y:S02]  /*31c0*/  SEL R4, R4, 0xffffffff, P0 ;  /* 0xffffffff04047807 */ /* 0x000fe40000000000 */
[----:B------:R-:W-:Y:S01]  /*31d0*/  SEL R8, R8, 0xffffffff, P0 ;  /* 0xffffffff08087807 */ /* 0x000fe20000000000 */
[----:B------:R-:W-:Y:S06]  /*31e0*/  RET.REL.NODEC R10 `(_Z18concatenate_kernelI6float26__halfiLl4ELl2ELl16EEvPT0_N36_GLOBAL__N__39a39119_4_k_cu_95ae938114OutputMetaDataIXT2_EEENS4_13InputMetaDataIS2_XT3_EEET1_S9_) ;  /* 0xffffffcc0a847950 */ /* 0x000fec0003c3ffff */
.L_x_510:
        /* <DEDUP_REMOVED lines=9> */
.L_x_526:


//--------------------- .text._Z18concatenate_kernelI6float46__halfiLl4ELl2ELl16EEvPT0_N36_GLOBAL__N__39a39119_4_k_cu_95ae938114OutputMetaDataIXT2_EEENS4_13InputMetaDataIS2_XT3_EEET1_S9_ --------------------------
	.section	.text._Z18concatenate_kernelI6float46__halfiLl4ELl2ELl16EEvPT0_N36_GLOBAL__N__39a39119_4_k_cu_95ae938114OutputMetaDataIXT2_EEENS4_13InputMetaDataIS2_XT3_EEET1_S9_,"ax",@progbits
	.align	128
        .global         _Z18concatenate_kernelI6float46__halfiLl4ELl2ELl16EEvPT0_N36_GLOBAL__N__39a39119_4_k_cu_95ae938114OutputMetaDataIXT2_EEENS4_13InputMetaDataIS2_XT3_EEET1_S9_
        .type           _Z18concatenate_kernelI6float46__halfiLl4ELl2ELl16EEvPT0_N36_GLOBAL__N__39a39119_4_k_cu_95ae938114OutputMetaDataIXT2_EEENS4_13InputMetaDataIS2_XT3_EEET1_S9_,@function
        .size           _Z18concatenate_kernelI6float46__halfiLl4ELl2ELl16EEvPT0_N36_GLOBAL__N__39a39119_4_k_cu_95ae938114OutputMetaDataIXT2_EEENS4_13InputMetaDataIS2_XT3_EEET1_S9_,(.L_x_527 - _Z18concatenate_kernelI6float46__halfiLl4ELl2ELl16EEvPT0_N36_GLOBAL__N__39a39119_4_k_cu_95ae938114OutputMetaDataIXT2_EEENS4_13InputMetaDataIS2_XT3_EEET1_S9_)
        .other          _Z18concatenate_kernelI6float46__halfiLl4ELl2ELl16EEvPT0_N36_GLOBAL__N__39a39119_4_k_cu_95ae938114OutputMetaDataIXT2_EEENS4_13InputMetaDataIS2_XT3_EEET1_S9_,@"STO_CUDA_ENTRY STV_DEFAULT"
_Z18concatenate_kernelI6float46__halfiLl4ELl2ELl16EEvPT0_N36_GLOBAL__N__39a39119_4_k_cu_95ae938114OutputMetaDataIXT2_EEENS4_13InputMetaDataIS2_XT3_EEET1_S9_:
.text._Z18concatenate_kernelI6float46__halfiLl4ELl2ELl16EEvPT0_N36_GLOBAL__N__39a39119_4_k_cu_95ae938114OutputMetaDataIXT2_EEENS4_13InputMetaDataIS2_XT3_EEET1_S9_:
[----:B------:R-:W0:Y:S01]  /*0000*/  LDC R1, c[0x0][0x37c] ;  /* 0x0000df00ff017b82 */ /* 0x000e220000000800 */
[----:B------:R-:W1:Y:S07]  /*0010*/  S2R R7, SR_CTAID.Y ;  /* 0x0000000000077919 */ /* 0x000e6e0000002600 */
[----:B------:R-:W2:Y:S01]  /*0020*/  LDC.64 R8, c[0x0][0x3d0] ;  /* 0x0000f400ff087b82 */ /* 0x000ea20000000a00 */
[----:B0-----:R-:W-:-:S07]  /*0030*/  VIADD R1, R1, 0xffffff80 ;  /* 0xffffff8001017836 */ /* 0x001fce0000000000 */
[----:B------:R-:W0:Y:S08]  /*0040*/  LDC.64 R2, c[0x0][0x3c8] ;  /* 0x0000f200ff027b82 */ /* 0x000e300000000a00 */
[----:B------:R-:W3:Y:S08]  /*0050*/  LDC.64 R10, c[0x0][0x3d8] ;  /* 0x0000f600ff0a7b82 */ /* 0x000ef00000000a00 */
[----:B------:R-:W4:Y:S01]  /*0060*/  LDC.64 R12, c[0x0][0x3e8] ;  /* 0x0000fa00ff0c7b82 */ /* 0x000f220000000a00 */
[----:B--2---:R2:W-:Y:S01]  /*0070*/  STL.64 [R1+0x8], R8 ;  /* 0x0000080801007387 */ /* 0x0045e20000100a00 */
[----:B-1----:R-:W-:-:S06]  /*0080*/  IMAD.SHL.U32 R0, R7, 0x8, RZ ;  /* 0x0000000807007824 */ /* 0x002fcc00078e00ff */
[----:B------:R-:W1:Y:S01]  /*0090*/  LDC.64 R14, c[0x0][0x3f0] ;  /* 0x0000fc00ff0e7b82 */ /* 0x000e620000000a00 */
[----:B0-----:R0:W-:Y:S01]  /*00a0*/  STL.64 [R1], R2 ;  /* 0x0000000201007387 */ /* 0x0011e20000100a00 */
[----:B------:R-:W-:-:S06]  /*00b0*/  LOP3.LUT R0, R0, 0x8, RZ, 0xc0, !PT ;  /* 0x0000000800007812 */ /* 0x000fcc00078ec0ff */
[----:B------:R-:W5:Y:S01]  /*00c0*/  LDC.64 R16, c[0x0][0x3f8] ;  /* 0x0000fe00ff107b82 */ /* 0x000f620000000a00 */
[----:B--2---:R-:W-:Y:S01]  /*00d0*/  IADD3 R8, PT, PT, R1, R0, RZ ;  /* 0x0000000001087210 */ /* 0x004fe20007ffe0ff */
[----:B---3--:R2:W-:Y:S06]  /*00e0*/  STL.64 [R1+0x10], R10 ;  /* 0x0000100a01007387 */ /* 0x0085ec0000100a00 */
[----:B------:R-:W3:Y:S01]  /*00f0*/  LDC.64 R18, c[0x0][0x408] ;  /* 0x00010200ff127b82 */ /* 0x000ee20000000a00 */
[----:B----4-:R2:W-:Y:S07]  /*0100*/  STL.64 [R1+0x20], R12 ;  /* 0x0000200c01007387 */ /* 0x0105ee0000100a00 */
[----:B------:R-:W4:Y:S01]  /*0110*/  LDC.64 R20, c[0x0][0x410] ;  /* 0x00010400ff147b82 */ /* 0x000f220000000a00 */
[----:B-1----:R2:W-:Y:S07]  /*0120*/  STL.64 [R1+0x28], R14 ;  /* 0x0000280e01007387 */ /* 0x0025ee0000100a00 */
[----:B------:R-:W1:Y:S01]  /*0130*/  LDC.64 R22, c[0x0][0x418] ;  /* 0x00010600ff167b82 */ /* 0x000e620000000a00 */
[----:B-----5:R2:W-:Y:S07]  /*0140*/  STL.64 [R1+0x30], R16 ;  /* 0x0000301001007387 */ /* 0x0205ee0000100a00 */
[----:B------:R-:W5:Y:S01]  /*0150*/  LDC.64 R24, c[0x0][0x420] ;  /* 0x00010800ff187b82 */ /* 0x000f620000000a00 */
[----:B---3--:R2:W-:Y:S07]  /*0160*/  STL.64 [R1+0x40], R18 ;  /* 0x0000401201007387 */ /* 0x0085ee0000100a00 */
        /* <DEDUP_REMOVED lines=8> */
[----:B------:R-:W3:Y:S01]  /*01f0*/  LDC.U8 R4, c[0x0][0x400] ;  /* 0x00010000ff047b82 */ /* 0x000ee20000000000 */
[----:B----4-:R2:W-:Y:S07]  /*0200*/  STL.64 [R1+0x68], R28 ;  /* 0x0000681c01007387 */ /* 0x0105ee0000100a00 */
[----:B------:R-:W4:Y:S01]  /*0210*/  LDC.U8 R6, c[0x0][0x3e0] ;  /* 0x0000f800ff067b82 */ /* 0x000f220000000000 */
[----:B-1----:R2:W-:Y:S04]  /*0220*/  STL.64 [R1+0x70], R30 ;  /* 0x0000701e01007387 */ /* 0x0025e80000100a00 */
[----:B-----5:R2:W-:Y:S04]  /*0230*/  STL.64 [R1+0x78], R32 ;  /* 0x0000782001007387 */ /* 0x0205e80000100a00 */
[----:B---3--:R2:W-:Y:S04]  /*0240*/  STL.U8 [R1+0x38], R4 ;  /* 0x0000380401007387 */ /* 0x0085e80000100000 */
[----:B----4-:R2:W-:Y:S04]  /*0250*/  STL.U8 [R1+0x18], R6 ;  /* 0x0000180601007387 */ /* 0x0105e80000100000 */
[----:B0-----:R-:W3:Y:S01]  /*0260*/  LDL R2, [R8+0x70] ;  /* 0x0000700008027983 */ /* 0x001ee20000100800 */
[----:B------:R-:W0:Y:S01]  /*0270*/  S2UR UR4, SR_CTAID.X ;  /* 0x00000000000479c3 */ /* 0x000e220000002500 */
[----:B------:R-:W0:Y:S07]  /*0280*/  S2R R5, SR_TID.X ;  /* 0x0000000000057919 */ /* 0x000e2e0000002100 */
[----:B------:R-:W0:Y:S01]  /*0290*/  LDC R0, c[0x0][0x360] ;  /* 0x0000d800ff007b82 */ /* 0x000e220000000800 */
[----:B---3--:R-:W-:-:S04]  /*02a0*/  SHF.R.S32.HI R3, RZ, 0x1f, R2 ;  /* 0x0000001fff037819 */ /* 0x008fc80000011402 */
[----:B------:R-:W-:Y:S01]  /*02b0*/  LEA.HI R2, R3, R2, RZ, 0x3 ;  /* 0x0000000203027211 */ /* 0x000fe200078f18ff */
[----:B0-----:R-:W-:-:S03]  /*02c0*/  IMAD R3, R0, UR4, R5 ;  /* 0x0000000400037c24 */ /* 0x001fc6000f8e0205 */
[----:B------:R-:W-:-:S04]  /*02d0*/  SHF.R.S32.HI R2, RZ, 0x3, R2 ;  /* 0x00000003ff027819 */ /* 0x000fc80000011402 */
[----:B------:R-:W-:-:S13]  /*02e0*/  ISETP.GE.AND P0, PT, R3, R2, PT ;  /* 0x000000020300720c */ /* 0x000fda0003f06270 */
[----:B--2---:R-:W-:Y:S05]  /*02f0*/  @P0 EXIT ;  /* 0x000000000000094d */ /* 0x004fea0003800000 */
[----:B------:R-:W-:Y:S01]  /*0300*/  LOP3.LUT R7, R7, 0x1, RZ, 0xc0, !PT ;  /* 0x0000000107077812 */ /* 0x000fe200078ec0ff */
[----:B------:R-:W2:Y:S04]  /*0310*/  LDL.64 R12, [R8] ;  /* 0x00000000080c7983 */ /* 0x000ea80000100a00 */
[----:B------:R-:W-:Y:S01]  /*0320*/  IMAD R6, R7, 0x18, R8 ;  /* 0x0000001807067824 */ /* 0x000fe200078e0208 */
[----:B------:R0:W5:Y:S04]  /*0330*/  LDL R5, [R8+0x50] ;  /* 0x0000500008057983 */ /* 0x0001680000100800 */
[----:B------:R-:W3:Y:S04]  /*0340*/  LDL.U8 R7, [R6+0x18] ;  /* 0x0000180006077983 */ /* 0x000ee80000100000 */
[----:B------:R0:W5:Y:S01]  /*0350*/  LDL R4, [R8+0x60] ;  /* 0x0000600008047983 */ /* 0x0001620000100800 */
[----:B---3--:R-:W-:-:S13]  /*0360*/  ISETP.NE.AND P0, PT, R7, RZ, PT ;  /* 0x000000ff0700720c */ /* 0x008fda0003f05270 */
[----:B------:R-:W2:Y:S01]  /*0370*/  @P0 LDL.64 R14, [R6+0x10] ;  /* 0x00001000060e0983 */ /* 0x000ea20000100a00 */
[----:B------:R-:W1:Y:S01]  /*0380*/  LDCU.64 UR6, c[0x0][0x358] ;  /* 0x00006b00ff0677ac */ /* 0x000e620008000a00 */
[----:B--2---:R-:W-:-:S04]  /*0390*/  @P0 LEA R10, P1, R14, R12, 0x1 ;  /* 0x0000000c0e0a0211 */ /* 0x004fc800078208ff */
[----:B------:R-:W-:-:S03]  /*03a0*/  @P0 LEA.HI.X R11, R14, R13, R15, 0x1, P1 ;  /* 0x0000000d0e0b0211 */ /* 0x000fc600008f0c0f */
[----:B------:R-:W-:Y:S01]  /*03b0*/  @P0 IMAD.WIDE R10, R3, 0x10, R10 ;  /* 0x00000010030a0825 */ /* 0x000fe200078e020a */
[----:B01----:R-:W-:Y:S06]  /*03c0*/  @P0 BRA `(.L_x_511) ;  /* 0x0000000000d00947 */ /* 0x003fec0003800000 */
[----:B------:R-:W2:Y:S04]  /*03d0*/  LDL.64 R10, [R6+0x20] ;  /* 0x00002000060a7983 */ /* 0x000ea80000100a00 */
[----:B------:R0:W5:Y:S04]  /*03e0*/  LDL.64 R18, [R6+0x28] ;  /* 0x0000280006127983 */ /* 0x0001680000100a00 */
[----:B------:R0:W5:Y:S01]  /*03f0*/  LDL.64 R14, [R6+0x10] ;  /* 0x00001000060e7983 */ /* 0x0001620000100a00 */
[----:B------:R-:W-:Y:S01]  /*0400*/  IMAD.WIDE R20, R3, 0x8, RZ ;  /* 0x0000000803147825 */ /* 0x000fe200078e02ff */
[----:B------:R-:W-:Y:S04]  /*0410*/  BSSY.RECONVERGENT B0, `(.L_x_512) ;  /* 0x0000027000007945 */ /* 0x000fe80003800200 */
[----:B--2---:R-:W-:-:S04]  /*0420*/  LOP3.LUT R8, R21, R11, RZ, 0xfc, !PT ;  /* 0x0000000b15087212 */ /* 0x004fc800078efcff */
[----:B------:R-:W-:-:S13]  /*0430*/  ISETP.NE.U32.AND P0, PT, R8, RZ, PT ;  /* 0x000000ff0800720c */ /* 0x000fda0003f05070 */
[----:B0-----:R-:W-:Y:S05]  /*0440*/  @P0 BRA `(.L_x_513) ;  /* 0x00000000005c0947 */ /* 0x001fea0003800000 */
        /* <DEDUP_REMOVED lines=23> */
.L_x_513:
[----:B------:R-:W-:Y:S01]  /*05c0*/  IMAD.MOV.U32 R26, RZ, RZ, R20 ;  /* 0x000000ffff1a7224 */ /* 0x000fe200078e0014 */
[----:B------:R-:W-:Y:S01]  /*05d0*/  MOV R9, R21 ;  /* 0x0000001500097202 */ /* 0x000fe20000000f00 */
[----:B------:R-:W-:Y:S01]  /*05e0*/  IMAD.MOV.U32 R16, RZ, RZ, R11 ;  /* 0x000000ffff107224 */ /* 0x000fe200078e000b */
[----:B------:R-:W-:-:S07]  /*05f0*/  MOV R8, 0x610 ;  /* 0x0000061000087802 */ /* 0x000fce0000000f00 */
[----:B-----5:R-:W-:Y:S05]  /*0600*/  CALL.REL.NOINC `($__internal_7_$__cuda_sm20_div_s64) ;  /* 0x0000001000887944 */ /* 0x020fea0003c00000 */
[----:B------:R-:W-:-:S05]  /*0610*/  IADD3 R9, P0, PT, RZ, -R16, RZ ;  /* 0x80000010ff097210 */ /* 0x000fca0007f1e0ff */
[----:B------:R-:W-:Y:S02]  /*0620*/  IMAD.X R17, RZ, RZ, ~R23, P0 ;  /* 0x000000ffff117224 */ /* 0x000fe400000e0e17 */
[----:B------:R-:W-:-:S04]  /*0630*/  IMAD.WIDE.U32 R20, R10, R9, R20 ;  /* 0x000000090a147225 */ /* 0x000fc800078e0014 */
[----:B------:R-:W-:Y:S02]  /*0640*/  IMAD R8, R17, R10, RZ ;  /* 0x0000000a11087224 */ /* 0x000fe400078e02ff */
[----:B------:R-:W-:Y:S02]  /*0650*/  IMAD.MOV.U32 R17, RZ, RZ, R23 ;  /* 0x000000ffff117224 */ /* 0x000fe400078e0017 */
[----:B------:R-:W-:-:S05]  /*0660*/  IMAD R11, R11, R9, R8 ;  /* 0x000000090b0b7224 */ /* 0x000fca00078e0208 */
[----:B------:R-:W-:-:S07]  /*0670*/  IADD3 R22, PT, PT, R21, R11, RZ ;  /* 0x0000000b15167210 */ /* 0x000fce0007ffe0ff */
.L_x_514:
[----:B------:R-:W-:Y:S05]  /*0680*/  BSYNC.RECONVERGENT B0 ;  /* 0x0000000000007941 */ /* 0x000fea0003800200 */
.L_x_512:
[----:B-----5:R-:W-:Y:S01]  /*0690*/  IADD3 R8, P0, PT, R20, R14, RZ ;  /* 0x0000000e14087210 */ /* 0x020fe20007f1e0ff */
[----:B------:R-:W-:-:S04]  /*06a0*/  IMAD R11, R17, R18, RZ ;  /* 0x00000012110b7224 */ /* 0x000fc800078e02ff */
[----:B------:R-:W-:Y:S02]  /*06b0*/  IMAD.X R9, R22, 0x1, R15, P0 ;  /* 0x0000000116097824 */ /* 0x000fe400000e060f */
[-C--:B------:R-:W-:Y:S02]  /*06c0*/  IMAD R11, R19, R16.reuse, R11 ;  /* 0x00000010130b7224 */ /* 0x080fe400078e020b */
[----:B------:R-:W-:-:S03]  /*06d0*/  IMAD.WIDE.U32 R8, R18, R16, R8 ;  /* 0x0000001012087225 */ /* 0x000fc600078e0008 */
[----:B------:R-:W-:Y:S02]  /*06e0*/  LEA R10, P0, R8, R12, 0x1 ;  /* 0x0000000c080a7211 */ /* 0x000fe400078008ff */
[----:B------:R-:W-:-:S04]  /*06f0*/  IADD3 R9, PT, PT, R9, R11, RZ ;  /* 0x0000000b09097210 */ /* 0x000fc80007ffe0ff */
[----:B------:R-:W-:-:S07]  /*0700*/  LEA.HI.X R11, R8, R13, R9, 0x1, P0 ;  /* 0x0000000d080b7211 */ /* 0x000fce00000f0c09 */
.L_x_511:
[----:B------:R-:W0:Y:S01]  /*0710*/  LDC R26, c[0x0][0x448] ;  /* 0x00011200ff1a7b82 */ /* 0x000e220000000800 */
[----:B------:R-:W-:Y:S01]  /*0720*/  IMAD.MOV.U32 R8, RZ, RZ, R10 ;  /* 0x000000ffff087224 */ /* 0x000fe200078e000a */
[----:B------:R-:W1:Y:S01]  /*0730*/  LDCU UR4, c[0x0][0x3c0] ;  /* 0x00007800ff0477ac */ /* 0x000e620008000800 */
[----:B------:R-:W-:Y:S01]  /*0740*/  IMAD.MOV.U32 R9, RZ, RZ, R11 ;  /* 0x000000ffff097224 */ /* 0x000fe200078e000b */
[----:B------:R-:W2:Y:S04]  /*0750*/  LDCU UR5, c[0x0][0x3b8] ;  /* 0x00007700ff0577ac */ /* 0x000ea80008000800 */
[----:B------:R-:W3:Y:S01]  /*0760*/  LDC R17, c[0x0][0x3a0] ;  /* 0x0000e800ff117b82 */ /* 0x000ee20000000800 */
[----:B------:R-:W4:Y:S01]  /*0770*/  LD.E.128 R8, desc[UR6][R8.64] ;  /* 0x0000000608087980 */ /* 0x000f22000c101d00 */
[----:B------:R-:W2:Y:S01]  /*0780*/  LDCU UR8, c[0x0][0x3b0] ;  /* 0x00007600ff0877ac */ /* 0x000ea20008000800 */
[----:B------:R-:W2:Y:S05]  /*0790*/  LDCU UR9, c[0x0][0x44c] ;  /* 0x00008980ff0977ac */ /* 0x000eaa0008000800 */
[----:B------:R-:W1:Y:S01]  /*07a0*/  LDC R23, c[0x0][0x398] ;  /* 0x0000e600ff177b82 */ /* 0x000e620000000800 */
[----:B------:R-:W2:Y:S01]  /*07b0*/  LDCU UR10, c[0x0][0x3a8] ;  /* 0x00007500ff0a77ac */ /* 0x000ea20008000800 */
[----:B0-----:R-:W-:-:S04]  /*07c0*/  ISETP.NE.AND P0, PT, R26, 0x3, PT ;  /* 0x000000031a00780c */ /* 0x001fc80003f05270 */
[----:B---3-5:R-:W-:-:S04]  /*07d0*/  SEL R17, R4, R17, !P0 ;  /* 0x0000001104117207 */ /* 0x028fc80004000000 */
[----:B------:R-:W-:-:S04]  /*07e0*/  IABS R19, R17 ;  /* 0x0000001100137213 */ /* 0x000fc80000000000 */
[----:B------:R-:W0:Y:S08]  /*07f0*/  I2F.U32.RP R22, R19 ;  /* 0x0000001300167306 */ /* 0x000e300000209000 */
[----:B0-----:R-:W0:Y:S01]  /*0800*/  MUFU.RCP R22, R22 ;  /* 0x0000001600167308 */ /* 0x001e220000001000 */
[----:B------:R-:W-:Y:S02]  /*0810*/  ISETP.NE.AND P0, PT, R26, 0x2, PT ;  /* 0x000000021a00780c */ /* 0x000fe40003f05270 */
[----:B0-----:R-:W-:-:S05]  /*0820*/  IADD3 R20, PT, PT, R22, 0xffffffe, RZ ;  /* 0x0ffffffe16147810 */ /* 0x001fca0007ffe0ff */
[----:B------:R0:W3:Y:S01]  /*0830*/  F2I.FTZ.U32.TRUNC.NTZ R21, R20 ;  /* 0x0000001400157305 */ /* 0x0000e2000021f000 */
[----:B-1----:R-:W-:Y:S02]  /*0840*/  SEL R18, R4, R23, !P0 ;  /* 0x0000001704127207 */ /* 0x002fe40004000000 */
[----:B------:R-:W-:Y:S02]  /*0850*/  SHF.L.U32 R22, R3, 0x3, RZ ;  /* 0x0000000303167819 */ /* 0x000fe400000006ff */
[----:B------:R-:W-:Y:S01]  /*0860*/  IABS R16, R18 ;  /* 0x0000001200107213 */ /* 0x000fe20000000000 */
[----:B0-----:R-:W-:Y:S02]  /*0870*/  IMAD.MOV.U32 R20, RZ, RZ, RZ ;  /* 0x000000ffff147224 */ /* 0x001fe400078e00ff */
[----:B---3--:R-:W-:-:S04]  /*0880*/  IMAD.MOV R24, RZ, RZ, -R21 ;  /* 0x000000ffff187224 */ /* 0x008fc800078e0a15 */
[----:B------:R-:W-:Y:S01]  /*0890*/  IMAD R25, R24, R19, RZ ;  /* 0x0000001318197224 */ /* 0x000fe200078e02ff */
[----:B------:R-:W0:Y:S01]  /*08a0*/  I2F.U32.RP R23, R16 ;  /* 0x0000001000177306 */ /* 0x000e220000209000 */
[----:B------:R-:W-:Y:S02]  /*08b0*/  IABS R24, R22 ;  /* 0x0000001600187213 */ /* 0x000fe40000000000 */
[----:B------:R-:W-:Y:S01]  /*08c0*/  IMAD.HI.U32 R21, R21, R25, R20 ;  /* 0x0000001915157227 */ /* 0x000fe200078e0014 */
[----:B------:R-:W-:-:S05]  /*08d0*/  IABS R20, R17 ;  /* 0x0000001100147213 */ /* 0x000fca0000000000 */
[----:B------:R-:W-:Y:S02]  /*08e0*/  IMAD.MOV R25, RZ, RZ, -R20 ;  /* 0x000000ffff197224 */ /* 0x000fe400078e0a14 */
[----:B------:R-:W-:-:S04]  /*08f0*/  IMAD.HI.U32 R20, R21, R24, RZ ;  /* 0x0000001815147227 */ /* 0x000fc800078e00ff */
[----:B------:R-:W-:Y:S01]  /*0900*/  IMAD R24, R20, R25, R24 ;  /* 0x0000001914187224 */ /* 0x000fe200078e0218 */
[----:B0-----:R-:W0:Y:S01]  /*0910*/  MUFU.RCP R23, R23 ;  /* 0x0000001700177308 */ /* 0x001e220000001000 */
[----:B------:R-:W-:-:S03]  /*0920*/  ISETP.NE.AND P0, PT, R26, 0x1, PT ;  /* 0x000000011a00780c */ /* 0x000fc60003f05270 */
[----:B------:R-:W-:-:S10]  /*0930*/  ISETP.GT.U32.AND P1, PT, R19, R24, PT ;  /* 0x000000181300720c */ /* 0x000fd40003f24070 */
[----:B------:R-:W1:Y:S03]  /*0940*/  @P0 LDC R4, c[0x0][0x390] ;  /* 0x0000e400ff040b82 */ /* 0x000e660000000800 */
[----:B------:R-:W-:Y:S01]  /*0950*/  @!P1 IADD3 R24, PT, PT, R24, -R19, RZ ;  /* 0x8000001318189210 */ /* 0x000fe20007ffe0ff */
[----:B0-----:R-:W-:-:S03]  /*0960*/  VIADD R21, R23, 0xffffffe ;  /* 0x0ffffffe17157836 */ /* 0x001fc60000000000 */
[----:B------:R-:W-:Y:S01]  /*0970*/  ISETP.GE.U32.AND P0, PT, R24, R19, PT ;  /* 0x000000131800720c */ /* 0x000fe20003f06070 */
[----:B------:R-:W-:Y:S02]  /*0980*/  @!P1 VIADD R20, R20, 0x1 ;  /* 0x0000000114149836 */ /* 0x000fe40000000000 */
[----:B------:R-:W0:Y:S01]  /*0990*/  F2I.FTZ.U32.TRUNC.NTZ R21, R21 ;  /* 0x0000001500157305 */ /* 0x000e22000021f000 */
[----:B------:R-:W-:-:S04]  /*09a0*/  LOP3.LUT R19, R22, R17, RZ, 0x3c, !PT ;  /* 0x0000001116137212 */ /* 0x000fc800078e3cff */
[----:B------:R-:W-:-:S05]  /*09b0*/  ISETP.GE.AND P2, PT, R19, RZ, PT ;  /* 0x000000ff1300720c */ /* 0x000fca0003f46270 */
[----:B------:R-:W-:-:S05]  /*09c0*/  @P0 IADD3 R20, PT, PT, R20, 0x1, RZ ;  /* 0x0000000114140810 */ /* 0x000fca0007ffe0ff */
[----:B------:R-:W-:Y:S02]  /*09d0*/  IMAD.MOV.U32 R19, RZ, RZ, R20 ;  /* 0x000000ffff137224 */ /* 0x000fe400078e0014 */
[----:B------:R-:W-:Y:S02]  /*09e0*/  HFMA2 R20, -RZ, RZ, 0, 0 ;  /* 0x00000000ff147431 */ /* 0x000fe400000001ff */
[----:B0-----:R-:W-:Y:S01]  /*09f0*/  IMAD.MOV R23, RZ, RZ, -R21 ;  /* 0x000000ffff177224 */ /* 0x001fe200078e0a15 */
[----:B------:R-:W-:Y:S02]  /*0a00*/  ISETP.NE.AND P1, PT, R17, RZ, PT ;  /* 0x000000ff1100720c */ /* 0x000fe40003f25270 */
[----:B-1----:R-:W-:Y:S01]  /*0a10*/  IABS R24, R4 ;  /* 0x0000000400187213 */ /* 0x002fe20000000000 */
[----:B------:R-:W-:-:S04]  /*0a20*/  IMAD R23, R23, R16, RZ ;  /* 0x0000001017177224 */ /* 0x000fc800078e02ff */
[----:B------:R-:W-:-:S04]  /*0a30*/  IMAD.HI.U32 R20, R21, R23, R20 ;  /* 0x0000001715147227 */ /* 0x000fc800078e0014 */
[----:B------:R-:W-:Y:S02]  /*0a40*/  IMAD.MOV.U32 R23, RZ, RZ, R24 ;  /* 0x000000ffff177224 */ /* 0x000fe400078e0018 */
[----:B------:R-:W-:Y:S01]  /*0a50*/  @!P2 IMAD.MOV R19, RZ, RZ, -R19 ;  /* 0x000000ffff13a224 */ /* 0x000fe200078e0a13 */
[----:B------:R-:W-:Y:S01]  /*0a60*/  @!P1 LOP3.LUT R19, RZ, R17, RZ, 0x33, !PT ;  /* 0x00000011ff139212 */ /* 0x000fe200078e33ff */
[----:B------:R-:W0:Y:S01]  /*0a70*/  I2F.U32.RP R24, R23 ;  /* 0x0000001700187306 */ /* 0x000e220000209000 */
[----:B------:R-:W-:Y:S02]  /*0a80*/  IABS R21, R18 ;  /* 0x0000001200157213 */ /* 0x000fe40000000000 */
[----:B------:R-:W-:-:S03]  /*0a90*/  IABS R27, R19 ;  /* 0x00000013001b7213 */ /* 0x000fc60000000000 */
[----:B------:R-:W-:Y:S02]  /*0aa0*/  IMAD.MOV R26, RZ, RZ, -R21 ;  /* 0x000000ffff1a7224 */ /* 0x000fe400078e0a15 */
[----:B------:R-:W-:-:S04]  /*0ab0*/  IMAD.HI.U32 R25, R20, R27, RZ ;  /* 0x0000001b14197227 */ /* 0x000fc800078e00ff */
[----:B------:R-:W-:Y:S01]  /*0ac0*/  IMAD R27, R25, R26, R27 ;  /* 0x0000001a191b7224 */ /* 0x000fe200078e021b */
[----:B0-----:R-:W0:Y:S04]  /*0ad0*/  MUFU.RCP R24, R24 ;  /* 0x0000001800187308 */ /* 0x001e280000001000 */
[----:B------:R-:W-:-:S13]  /*0ae0*/  ISETP.GT.U32.AND P1, PT, R16, R27, PT ;  /* 0x0000001b1000720c */ /* 0x000fda0003f24070 */
[----:B------:R-:W-:Y:S01]  /*0af0*/  @!P1 IMAD.IADD R27, R27, 0x1, -R16 ;  /* 0x000000011b1b9824 */ /* 0x000fe200078e0a10 */
[----:B0-----:R-:W-:-:S04]  /*0b00*/  IADD3 R20, PT, PT, R24, 0xffffffe, RZ ;  /* 0x0ffffffe18147810 */ /* 0x001fc80007ffe0ff */
[----:B------:R-:W-:Y:S01]  /*0b10*/  ISETP.GE.U32.AND P0, PT, R27, R16, PT ;  /* 0x000000101b00720c */ /* 0x000fe20003f06070 */
[----:B------:R-:W0:Y:S01]  /*0b20*/  F2I.FTZ.U32.TRUNC.NTZ R21, R20 ;  /* 0x0000001400157305 */ /* 0x000e22000021f000 */
[----:B------:R-:W-:Y:S01]  /*0b30*/  LOP3.LUT R16, R19, R18, RZ, 0x3c, !PT ;  /* 0x0000001213107212 */ /* 0x000fe200078e3cff */
[----:B------:R-:W-:Y:S01]  /*0b40*/  @!P1 VIADD R25, R25, 0x1 ;  /* 0x0000000119199836 */ /* 0x000fe20000000000 */
[----:B------:R-:W-:Y:S02]  /*0b50*/  ISETP.NE.AND P1, PT, R18, RZ, PT ;  /* 0x000000ff1200720c */ /* 0x000fe40003f25270 */
[----:B------:R-:W-:-:S07]  /*0b60*/  ISETP.GE.AND P2, PT, R16, RZ, PT ;  /* 0x000000ff1000720c */ /* 0x000fce0003f46270 */
[----:B------:R-:W-:Y:S01]  /*0b70*/  @P0 IADD3 R25, PT, PT, R25, 0x1, RZ ;  /* 0x0000000119190810 */ /* 0x000fe20007ffe0ff */
[----:B0-----:R-:W-:Y:S01]  /*0b80*/  IMAD.MOV R16, RZ, RZ, -R21 ;  /* 0x000000ffff107224 */ /* 0x001fe200078e0a15 */
[----:B------:R-:W-:-:S04]  /*0b90*/  MOV R20, RZ ;  /* 0x000000ff00147202 */ /* 0x000fc80000000f00 */
[----:B------:R-:W-:Y:S01]  /*0ba0*/  @!P2 IMAD.MOV R25, RZ, RZ, -R25 ;  /* 0x000000ffff19a224 */ /* 0x000fe200078e0a19 */
[----:B------:R-:W-:Y:S01]  /*0bb0*/  @!P1 LOP3.LUT R25, RZ, R18, RZ, 0x33, !PT ;  /* 0x00000012ff199212 */ /* 0x000fe200078e33ff */
[----:B------:R-:W-:Y:S01]  /*0bc0*/  IMAD R27, R16, R23, RZ ;  /* 0x00000017101b7224 */ /* 0x000fe200078e02ff */
[----:B------:R-:W-:-:S03]  /*0bd0*/  IABS R16, R4 ;  /* 0x0000000400107213 */ /* 0x000fc60000000000 */
[----:B------:R-:W-:Y:S01]  /*0be0*/  IMAD.HI.U32 R20, R21, R27, R20 ;  /* 0x0000001b15147227 */ /* 0x000fe200078e0014 */
[----:B------:R-:W-:-:S03]  /*0bf0*/  IABS R21, R25 ;  /* 0x0000001900157213 */ /* 0x000fc60000000000 */
[----:B------:R-:W-:Y:S02]  /*0c00*/  IMAD.MOV R16, RZ, RZ, -R16 ;  /* 0x000000ffff107224 */ /* 0x000fe400078e0a10 */
[----:B------:R-:W-:-:S04]  /*0c10*/  IMAD.HI.U32 R20, R20, R21, RZ ;  /* 0x0000001514147227 */ /* 0x000fc800078e00ff */
[----:B------:R-:W-:-:S05]  /*0c20*/  IMAD R16, R20, R16, R21 ;  /* 0x0000001014107224 */ /* 0x000fca00078e0215 */
[----:B------:R-:W-:-:S13]  /*0c30*/  ISETP.GT.U32.AND P1, PT, R23, R16, PT ;  /* 0x000000101700720c */ /* 0x000fda0003f24070 */
[----:B------:R-:W-:-:S05]  /*0c40*/  @!P1 IMAD.IADD R16, R16, 0x1, -R23 ;  /* 0x0000000110109824 */ /* 0x000fca00078e0a17 */
[----:B------:R-:W-:Y:S02]  /*0c50*/  ISETP.GE.U32.AND P0, PT, R16, R23, PT ;  /* 0x000000171000720c */ /* 0x000fe40003f06070 */
[----:B------:R-:W-:Y:S02]  /*0c60*/  LOP3.LUT R16, R25, R4, RZ, 0x3c, !PT ;  /* 0x0000000419107212 */ /* 0x000fe400078e3cff */
[----:B------:R-:W-:Y:S02]  /*0c70*/  @!P1 IADD3 R20, PT, PT, R20, 0x1, RZ ;  /* 0x0000000114149810 */ /* 0x000fe40007ffe0ff */
[----:B------:R-:W-:Y:S02]  /*0c80*/  ISETP.GE.AND P2, PT, R16, RZ, PT ;  /* 0x000000ff1000720c */ /* 0x000fe40003f46270 */
[----:B------:R-:W-:-:S05]  /*0c90*/  ISETP.NE.AND P1, PT, R4, RZ, PT ;  /* 0x000000ff0400720c */ /* 0x000fca0003f25270 */
[----:B------:R-:W-:-:S04]  /*0ca0*/  @P0 VIADD R20, R20, 0x1 ;  /* 0x0000000114140836 */ /* 0x000fc80000000000 */
[----:B------:R-:W-:Y:S01]  /*0cb0*/  IMAD.MOV.U32 R16, RZ, RZ, R20 ;  /* 0x000000ffff107224 */ /* 0x000fe200078e0014 */
[----:B------:R-:W-:Y:S01]  /*0cc0*/  IADD3 R20, PT, PT, -R19, RZ, RZ ;  /* 0x000000ff13147210 */ /* 0x000fe20007ffe1ff */
[----:B------:R-:W-:Y:S02]  /*0cd0*/  IMAD.MOV R21, RZ, RZ, -R25 ;  /* 0x000000ffff157224 */ /* 0x000fe400078e0a19 */
[----:B------:R-:W-:Y:S01]  /*0ce0*/  @!P2 IMAD.MOV R16, RZ, RZ, -R16 ;  /* 0x000000ffff10a224 */ /* 0x000fe200078e0a10 */
[----:B------:R-:W-:Y:S01]  /*0cf0*/  @!P1 LOP3.LUT R16, RZ, R4, RZ, 0x33, !PT ;  /* 0x00000004ff109212 */ /* 0x000fe200078e33ff */
[----:B------:R-:W-:Y:S02]  /*0d00*/  IMAD R22, R17, R20, R22 ;  /* 0x0000001411167224 */ /* 0x000fe400078e0216 */
[----:B------:R-:W-:Y:S01]  /*0d10*/  IMAD R19, R18, R21, R19 ;  /* 0x0000001512137224 */ /* 0x000fe200078e0213 */
[----:B------:R-:W-:Y:S01]  /*0d20*/  IADD3 R20, PT, PT, -R16, RZ, RZ ;  /* 0x000000ff10147210 */ /* 0x000fe20007ffe1ff */
[----:B------:R-:W-:-:S04]  /*0d30*/  IMAD R22, R22, UR4, RZ ;  /* 0x0000000416167c24 */ /* 0x000fc8000f8e02ff */
[----:B--2---:R-:W-:Y:S02]  /*0d40*/  IMAD R22, R19, UR5, R22 ;  /* 0x0000000513167c24 */ /* 0x004fe4000f8e0216 */
[----:B------:R-:W-:Y:S01]  /*0d50*/  IMAD R25, R4, R20, R25 ;  /* 0x0000001404197224 */ /* 0x000fe200078e0219 */
[----:B------:R-:W0:Y:S01]  /*0d60*/  LDCU UR4, c[0x0][0x370] ;  /* 0x00006e00ff0477ac */ /* 0x000e220008000800 */
[----:B------:R-:W1:Y:S02]  /*0d70*/  LDC.64 R20, c[0x0][0x380] ;  /* 0x0000e000ff147b82 */ /* 0x000e640000000a00 */
[----:B------:R-:W-:-:S04]  /*0d80*/  IMAD R22, R25, UR8, R22 ;  /* 0x0000000819167c24 */ /* 0x000fc8000f8e0216 */
[----:B------:R-:W-:-:S04]  /*0d90*/  IMAD R19, R5, UR9, R22 ;  /* 0x0000000905137c24 */ /* 0x000fc8000f8e0216 */
[----:B------:R-:W-:-:S05]  /*0da0*/  IMAD R19, R16, UR10, R19 ;  /* 0x0000000a10137c24 */ /* 0x000fca000f8e0213 */
[----:B------:R-:W-:-:S04]  /*0db0*/  SHF.R.S32.HI R16, RZ, 0x1f, R19 ;  /* 0x0000001fff107819 */ /* 0x000fc80000011413 */
[----:B------:R-:W-:Y:S01]  /*0dc0*/  LEA.HI R16, R16, R19, RZ, 0x3 ;  /* 0x0000001310107211 */ /* 0x000fe200078f18ff */
[----:B0-----:R-:W-:-:S03]  /*0dd0*/  IMAD R19, R0, UR4, R3 ;  /* 0x0000000400137c24 */ /* 0x001fc6000f8e0203 */
[----:B------:R-:W-:Y:S02]  /*0de0*/  SHF.R.S32.HI R3, RZ, 0x3, R16 ;  /* 0x00000003ff037819 */ /* 0x000fe40000011410 */
[----:B------:R-:W-:-:S03]  /*0df0*/  ISETP.GE.AND P0, PT, R19, R2, PT ;  /* 0x000000021300720c */ /* 0x000fc60003f06270 */
[----:B-1----:R-:W-:-:S05]  /*0e00*/  IMAD.WIDE R20, R3, 0x10, R20 ;  /* 0x0000001003147825 */ /* 0x002fca00078e0214 */
[----:B----4-:R0:W-:Y:S05]  /*0e10*/  STG.E.128 desc[UR6][R20.64], R8 ;  /* 0x0000000814007986 */ /* 0x0101ea000c101d06 */
[----:B------:R-:W-:Y:S05]  /*0e20*/  @P0 EXIT ;  /* 0x000000000000094d */ /* 0x000fea0003800000 */
[----:B------:R-:W-:-:S13]  /*0e30*/  ISETP.NE.AND P1, PT, R7, RZ, PT ;  /* 0x000000ff0700720c */ /* 0x000fda0003f25270 */
[----:B------:R-:W-:-:S04]  /*0e40*/  @P1 LEA R2, P0, R14, R12, 0x1 ;  /* 0x0000000c0e021211 */ /* 0x000fc800078008ff */
[----:B------:R-:W-:-:S03]  /*0e50*/  @P1 LEA.HI.X R3, R14, R13, R15, 0x1, P0 ;  /* 0x0000000d0e031211 */ /* 0x000fc600000f0c0f */
[----:B------:R-:W-:-:S04]  /*0e60*/  @P1 IMAD.WIDE R2, R19, 0x10, R2 ;  /* 0x0000001013021825 */ /* 0x000fc800078e0202 */
[----:B0-----:R-:W-:Y:S02]  /*0e70*/  @P1 IMAD.MOV.U32 R8, RZ, RZ, R2 ;  /* 0x000000ffff081224 */ /* 0x001fe400078e0002 */
[----:B------:R-:W-:Y:S01]  /*0e80*/  @P1 IMAD.MOV.U32 R9, RZ, RZ, R3 ;  /* 0x000000ffff091224 */ /* 0x000fe200078e0003 */
[----:B------:R-:W-:Y:S06]  /*0e90*/  @P1 BRA `(.L_x_515) ;  /* 0x0000000000cc1947 */ /* 0x000fec0003800000 */
[----:B------:R-:W2:Y:S04]  /*0ea0*/  LDL.64 R10, [R6+0x20] ;  /* 0x00002000060a7983 */ /* 0x000ea80000100a00 */
        /* <DEDUP_REMOVED lines=29> */
.L_x_517:
[----:B------:R-:W-:Y:S01]  /*1080*/  IMAD.MOV.U32 R26, RZ, RZ, R2 ;  /* 0x000000ffff1a7224 */ /* 0x000fe200078e0002 */
[----:B------:R-:W-:Y:S01]  /*1090*/  MOV R16, R11 ;  /* 0x0000000b00107202 */ /* 0x000fe20000000f00 */
[----:B------:R-:W-:Y:S01]  /*10a0*/  IMAD.MOV.U32 R9, RZ, RZ, R3 ;  /* 0x000000ffff097224 */ /* 0x000fe200078e0003 */
[----:B------:R-:W-:-:S07]  /*10b0*/  MOV R8, 0x10d0 ;  /* 0x000010d000087802 */ /* 0x000fce0000000f00 */
[----:B-----5:R-:W-:Y:S05]  /*10c0*/  CALL.REL.NOINC `($__internal_7_$__cuda_sm20_div_s64) ;  /* 0x0000000400d87944 */ /* 0x020fea0003c00000 */
[-C--:B------:R-:W-:Y:S02]  /*10d0*/  IADD3 R7, P0, PT, RZ, -R16.reuse, RZ ;  /* 0x80000010ff077210 */ /* 0x080fe40007f1e0ff */
[----:B------:R-:W-:-:S03]  /*10e0*/  MOV R22, R16 ;  /* 0x0000001000167202 */ /* 0x000fc60000000f00 */
[----:B------:R-:W-:Y:S02]  /*10f0*/  IMAD.X R9, RZ, RZ, ~R23, P0 ;  /* 0x000000ffff097224 */ /* 0x000fe400000e0e17 */
[----:B------:R-:W-:-:S04]  /*1100*/  IMAD.WIDE.U32 R2, R10, R7, R2 ;  /* 0x000000070a027225 */ /* 0x000fc800078e0002 */
[----:B------:R-:W-:-:S04]  /*1110*/  IMAD R0, R9, R10, RZ ;  /* 0x0000000a09007224 */ /* 0x000fc800078e02ff */
[----:B------:R-:W-:-:S04]  /*1120*/  IMAD R11, R11, R7, R0 ;  /* 0x000000070b0b7224 */ /* 0x000fc800078e0200 */
[----:B------:R-:W-:-:S07]  /*1130*/  IMAD.IADD R0, R3, 0x1, R11 ;  /* 0x0000000103007824 */ /* 0x000fce00078e020b */
.L_x_518:
[----:B------:R-:W-:Y:S05]  /*1140*/  BSYNC.RECONVERGENT B0 ;  /* 0x0000000000007941 */ /* 0x000fea0003800200 */
.L_x_516:
[----:B------:R-:W-:Y:S01]  /*1150*/  IADD3 R2, P0, PT, R14, R2, RZ ;  /* 0x000000020e027210 */ /* 0x000fe20007f1e0ff */
[----:B-----5:R-:W-:-:S04]  /*1160*/  IMAD R7, R23, R20, RZ ;  /* 0x0000001417077224 */ /* 0x020fc800078e02ff */
[----:B------:R-:W-:Y:S02]  /*1170*/  IMAD.X R3, R15, 0x1, R0, P0 ;  /* 0x000000010f037824 */ /* 0x000fe400000e0600 */
[-C--:B------:R-:W-:Y:S02]  /*1180*/  IMAD R7, R21, R22.reuse, R7 ;  /* 0x0000001615077224 */ /* 0x080fe400078e0207 */
[----:B------:R-:W-:-:S04]  /*1190*/  IMAD.WIDE.U32 R2, R20, R22, R2 ;  /* 0x0000001614027225 */ /* 0x000fc800078e0002 */
[----:B------:R-:W-:Y:S01]  /*11a0*/  IMAD.IADD R3, R3, 0x1, R7 ;  /* 0x0000000103037824 */ /* 0x000fe200078e0207 */
[----:B------:R-:W-:-:S04]  /*11b0*/  LEA R8, P0, R2, R12, 0x1 ;  /* 0x0000000c02087211 */ /* 0x000fc800078008ff */
[----:B------:R-:W-:-:S09]  /*11c0*/  LEA.HI.X R9, R2, R13, R3, 0x1, P0 ;  /* 0x0000000d02097211 */ /* 0x000fd200000f0c03 */
.L_x_515:
[----:B------:R-:W2:Y:S01]  /*11d0*/  LD.E.128 R8, desc[UR6][R8.64] ;  /* 0x0000000608087980 */ /* 0x000ea2000c101d00 */
        /* <DEDUP_REMOVED lines=16> */
[----:B------:R-:W-:Y:S02]  /*12e0*/  IMAD R15, R12, R13, RZ ;  /* 0x0000000d0c0f7224 */ /* 0x000fe400078e02ff */
[----:B------:R-:W0:Y:S02]  /*12f0*/  I2F.U32.RP R12, R2 ;  /* 0x00000002000c7306 */ /* 0x000e240000209000 */
[----:B------:R-:W-:-:S04]  /*1300*/  IMAD.HI.U32 R15, R7, R15, R6 ;  /* 0x0000000f070f7227 */ /* 0x000fc800078e0006 */
[----:B------:R-:W-:Y:S02]  /*1310*/  IMAD.MOV.U32 R6, RZ, RZ, R14 ;  /* 0x000000ffff067224 */ /* 0x000fe400078e000e */
        /* <DEDUP_REMOVED lines=9> */
[----:B------:R-:W0:Y:S01]  /*13b0*/  F2I.FTZ.U32.TRUNC.NTZ R7, R7 ;  /* 0x0000000700077305 */ /* 0x000e22000021f000 */
[----:B------:R-:W-:Y:S01]  /*13c0*/  @!P1 VIADD R3, R3, 0x1 ;  /* 0x0000000103039836 */ /* 0x000fe20000000000 */
[----:B------:R-:W-:Y:S02]  /*13d0*/  ISETP.NE.AND P1, PT, R17, RZ, PT ;  /* 0x000000ff1100720c */ /* 0x000fe40003f25270 */
[----:B------:R-:W-:-:S06]  /*13e0*/  ISETP.GE.AND P2, PT, R6, RZ, PT ;  /* 0x000000ff0600720c */ /* 0x000fcc0003f46270 */
[----:B------:R-:W-:Y:S02]  /*13f0*/  @P0 IADD3 R3, PT, PT, R3, 0x1, RZ ;  /* 0x0000000103030810 */ /* 0x000fe40007ffe0ff */
[----:B------:R-:W-:Y:S01]  /*1400*/  MOV R6, RZ ;  /* 0x000000ff00067202 */ /* 0x000fe20000000f00 */
[----:B0-----:R-:W-:-:S04]  /*1410*/  IMAD.MOV R13, RZ, RZ, -R7 ;  /* 0x000000ffff0d7224 */ /* 0x001fc800078e0a07 */
[----:B------:R-:W-:Y:S01]  /*1420*/  @!P2 IMAD.MOV R3, RZ, RZ, -R3 ;  /* 0x000000ffff03a224 */ /* 0x000fe200078e0a03 */
[----:B------:R-:W-:Y:S01]  /*1430*/  @!P1 LOP3.LUT R3, RZ, R17, RZ, 0x33, !PT ;  /* 0x00000011ff039212 */ /* 0x000fe200078e33ff */
[----:B------:R-:W-:-:S03]  /*1440*/  IMAD R13, R13, R2, RZ ;  /* 0x000000020d0d7224 */ /* 0x000fc600078e02ff */
[----:B------:R-:W-:Y:S01]  /*1450*/  IABS R15, R3 ;  /* 0x00000003000f7213 */ /* 0x000fe20000000000 */
[----:B------:R-:W-:Y:S01]  /*1460*/  IMAD.HI.U32 R6, R7, R13, R6 ;  /* 0x0000000d07067227 */ /* 0x000fe200078e0006 */
[----:B------:R-:W-:Y:S02]  /*1470*/  IABS R12, R4 ;  /* 0x00000004000c7213 */ /* 0x000fe40000000000 */
[----:B------:R-:W-:Y:S01]  /*1480*/  IABS R16, R18 ;  /* 0x0000001200107213 */ /* 0x000fe20000000000 */
[----:B------:R-:W-:Y:S01]  /*1490*/  IMAD.MOV.U32 R7, RZ, RZ, R15 ;  /* 0x000000ffff077224 */ /* 0x000fe200078e000f */
[----:B------:R-:W0:Y:S03]  /*14a0*/  I2F.U32.RP R14, R12 ;  /* 0x0000000c000e7306 */ /* 0x000e260000209000 */
[----:B------:R-:W-:Y:S02]  /*14b0*/  IMAD.MOV R13, RZ, RZ, -R16 ;  /* 0x000000ffff0d7224 */ /* 0x000fe400078e0a10 */
        /* <DEDUP_REMOVED lines=8> */
[----:B------:R-:W-:Y:S02]  /*1540*/  @!P1 VIADD R6, R6, 0x1 ;  /* 0x0000000106069836 */ /* 0x000fe40000000000 */
[----:B------:R-:W0:Y:S01]  /*1550*/  F2I.FTZ.U32.TRUNC.NTZ R7, R15 ;  /* 0x0000000f00077305 */ /* 0x000e22000021f000 */
[----:B------:R-:W-:Y:S02]  /*1560*/  ISETP.GE.AND P2, PT, R2, RZ, PT ;  /* 0x000000ff0200720c */ /* 0x000fe40003f46270 */
[----:B------:R-:W-:-:S05]  /*1570*/  ISETP.NE.AND P1, PT, R18, RZ, PT ;  /* 0x000000ff1200720c */ /* 0x000fca0003f25270 */
        /* <DEDUP_REMOVED lines=14> */
[----:B------:R-:W-:Y:S02]  /*1660*/  ISETP.GT.U32.AND P1, PT, R12, R7, PT ;  /* 0x000000070c00720c */ /* 0x000fe40003f24070 */
[----:B------:R-:W-:-:S11]  /*1670*/  LOP3.LUT R6, R13, R4, RZ, 0x3c, !PT ;  /* 0x000000040d067212 */ /* 0x000fd600078e3cff */
[----:B------:R-:W-:-:S05]  /*1680*/  @!P1 IMAD.IADD R7, R7, 0x1, -R12 ;  /* 0x0000000107079824 */ /* 0x000fca00078e0a0c */
[----:B------:R-:W-:Y:S01]  /*1690*/  ISETP.GE.U32.AND P0, PT, R7, R12, PT ;  /* 0x0000000c0700720c */ /* 0x000fe20003f06070 */
[----:B------:R-:W-:Y:S01]  /*16a0*/  @!P1 VIADD R2, R2, 0x1 ;  /* 0x0000000102029836 */ /* 0x000fe20000000000 */
[----:B------:R-:W-:Y:S02]  /*16b0*/  ISETP.GE.AND P2, PT, R6, RZ, PT ;  /* 0x000000ff0600720c */ /* 0x000fe40003f46270 */
[----:B------:R-:W-:-:S09]  /*16c0*/  ISETP.NE.AND P1, PT, R4, RZ, PT ;  /* 0x000000ff0400720c */ /* 0x000fd20003f25270 */
[----:B------:R-:W-:-:S05]  /*16d0*/  @P0 IADD3 R2, PT, PT, R2, 0x1, RZ ;  /* 0x0000000102020810 */ /* 0x000fca0007ffe0ff */
[----:B------:R-:W-:Y:S02]  /*16e0*/  IMAD.MOV.U32 R6, RZ, RZ, R2 ;  /* 0x000000ffff067224 */ /* 0x000fe400078e0002 */
[--C-:B------:R-:W-:Y:S01]  /*16f0*/  IMAD.MOV R2, RZ, RZ, -R3.reuse ;  /* 0x000000ffff027224 */ /* 0x100fe200078e0a03 */
[----:B------:R-:W-:Y:S01]  /*1700*/  IADD3 R7, PT, PT, -R13, RZ, RZ ;  /* 0x000000ff0d077210 */ /* 0x000fe20007ffe1ff */
[----:B------:R-:W-:Y:S01]  /*1710*/  @!P2 IMAD.MOV R6, RZ, RZ, -R6 ;  /* 0x000000ffff06a224 */ /* 0x000fe200078e0a06 */
[----:B------:R-:W-:Y:S01]  /*1720*/  @!P1 LOP3.LUT R6, RZ, R4, RZ, 0x33, !PT ;  /* 0x00000004ff069212 */ /* 0x000fe200078e33ff */
[----:B------:R-:W-:Y:S02]  /*1730*/  IMAD R0, R17, R2, R0 ;  /* 0x0000000211007224 */ /* 0x000fe400078e0200 */
[----:B------:R-:W-:Y:S02]  /*1740*/  IMAD R3, R18, R7, R3 ;  /* 0x0000000712037224 */ /* 0x000fe400078e0203 */
[----:B------:R-:W-:-:S02]  /*1750*/  IMAD R0, R0, UR4, RZ ;  /* 0x0000000400007c24 */ /* 0x000fc4000f8e02ff */
[----:B------:R-:W-:Y:S02]  /*1760*/  IMAD.MOV R7, RZ, RZ, -R6 ;  /* 0x000000ffff077224 */ /* 0x000fe400078e0a06 */
        /* <DEDUP_REMOVED lines=10> */
[----:B--2---:R-:W-:Y:S01]  /*1810*/  STG.E.128 desc[UR6][R2.64], R8 ;  /* 0x0000000802007986 */ /* 0x004fe2000c101d06 */
[----:B------:R-:W-:Y:S05]  /*1820*/  EXIT ;  /* 0x000000000000794d */ /* 0x000fea0003800000 */
        .weak           $__internal_7_$__cuda_sm20_div_s64
        .type           $__internal_7_$__cuda_sm20_div_s64,@function
        .size           $__internal_7_$__cuda_sm20_div_s64,(.L_x_527 - $__internal_7_$__cuda_sm20_div_s64)
$__internal_7_$__cuda_sm20_div_s64:
[----:B------:R-:W-:Y:S02]  /*1830*/  IADD3 R23, P1, PT, RZ, -R10, RZ ;  /* 0x8000000aff177210 */ /* 0x000fe40007f3e0ff */
[----:B------:R-:W-:Y:S02]  /*1840*/  ISETP.GE.AND P0, PT, R16, RZ, PT ;  /* 0x000000ff1000720c */ /* 0x000fe40003f06270 */
[----:B------:R-:W-:Y:S02]  /*1850*/  IADD3.X R25, PT, PT, RZ, ~R16, RZ, P1, !PT ;  /* 0x80000010ff197210 */ /* 0x000fe40000ffe4ff */
[----:B------:R-:W-:Y:S02]  /*1860*/  SEL R22, R23, R10, !P0 ;  /* 0x0000000a17167207 */ /* 0x000fe40004000000 */
[----:B------:R-:W-:Y:S02]  /*1870*/  SEL R23, R25, R16, !P0 ;  /* 0x0000001019177207 */ /* 0x000fe40004000000 */
[----:B------:R-:W-:-:S02]  /*1880*/  ISETP.GE.AND P2, PT, R9, RZ, PT ;  /* 0x000000ff0900720c */ /* 0x000fc40003f46270 */
[----:B------:R-:W0:Y:S08]  /*1890*/  I2F.U64.RP R32, R22 ;  /* 0x0000001600207312 */ /* 0x000e300000309000 */
[----:B0-----:R-:W0:Y:S02]  /*18a0*/  MUFU.RCP R32, R32 ;  /* 0x0000002000207308 */ /* 0x001e240000001000 */
[----:B0-----:R-:W-:-:S06]  /*18b0*/  VIADD R28, R32, 0x1ffffffe ;  /* 0x1ffffffe201c7836 */ /* 0x001fcc0000000000 */
        /* <DEDUP_REMOVED lines=9> */
[----:B------:R-:W-:-:S04]  /*1950*/  IMAD.HI.U32 R27, R29, R24, RZ ;  /* 0x000000181d1b7227 */ /* 0x000fc800078e00ff */
[----:B------:R-:W-:-:S04]  /*1960*/  IMAD.HI.U32 R25, P1, R29, R25, R30 ;  /* 0x000000191d197227 */ /* 0x000fc8000782001e */
[----:B------:R-:W-:Y:S02]  /*1970*/  IMAD R24, R29, R24, RZ ;  /* 0x000000181d187224 */ /* 0x000fe400078e02ff */
[----:B------:R-:W-:Y:S02]  /*1980*/  IMAD.X R27, R27, 0x1, R29, P0 ;  /* 0x000000011b1b7824 */ /* 0x000fe400000e061d */
[----:B------:R-:W-:Y:S01]  /*1990*/  IMAD.MOV.U32 R31, RZ, RZ, RZ ;  /* 0x000000ffff1f7224 */ /* 0x000fe200078e00ff */
[----:B------:R-:W-:-:S04]  /*19a0*/  IADD3 R25, P0, PT, R24, R25, RZ ;  /* 0x0000001918197210 */ /* 0x000fc80007f1e0ff */
[----:B------:R-:W-:Y:S01]  /*19b0*/  IADD3.X R27, PT, PT, RZ, RZ, R27, P0, P1 ;  /* 0x000000ffff1b7210 */ /* 0x000fe200007e241b */
[----:B------:R-:W-:-:S04]  /*19c0*/  IMAD.WIDE.U32 R28, R25, R22, RZ ;  /* 0x00000016191c7225 */ /* 0x000fc800078e00ff */
[----:B------:R-:W-:Y:S01]  /*19d0*/  IMAD R24, R25, R23, R29 ;  /* 0x0000001719187224 */ /* 0x000fe200078e021d */
[----:B------:R-:W-:-:S03]  /*19e0*/  IADD3 R28, P0, PT, RZ, -R28, RZ ;  /* 0x8000001cff1c7210 */ /* 0x000fc60007f1e0ff */
[----:B------:R-:W-:-:S04]  /*19f0*/  IMAD R24, R27, R22, R24 ;  /* 0x000000161b187224 */ /* 0x000fc800078e0218 */
[----:B------:R-:W-:Y:S02]  /*1a00*/  IMAD.X R30, RZ, RZ, ~R24, P0 ;  /* 0x000000ffff1e7224 */ /* 0x000fe400000e0e18 */
[----:B------:R-:W-:-:S04]  /*1a10*/  IMAD.HI.U32 R24, R25, R28, RZ ;  /* 0x0000001c19187227 */ /* 0x000fc800078e00ff */
[----:B------:R-:W-:-:S04]  /*1a20*/  IMAD.WIDE.U32 R24, P1, R25, R30, R24 ;  /* 0x0000001e19187225 */ /* 0x000fc80007820018 */
[----:B------:R-:W-:-:S04]  /*1a30*/  IMAD.HI.U32 R24, P0, R27, R28, R24 ;  /* 0x0000001c1b187227 */ /* 0x000fc80007800018 */
[----:B------:R-:W-:-:S05]  /*1a40*/  IMAD.HI.U32 R28, R27, R30, RZ ;  /* 0x0000001e1b1c7227 */ /* 0x000fca00078e00ff */
[----:B------:R-:W-:Y:S01]  /*1a50*/  IADD3.X R29, PT, PT, R28, R27, RZ, P1, !PT ;  /* 0x0000001b1c1d7210 */ /* 0x000fe20000ffe4ff */
[----:B------:R-:W-:-:S05]  /*1a60*/  IMAD R27, R27, R30, RZ ;  /* 0x0000001e1b1b7224 */ /* 0x000fca00078e02ff */
[----:B------:R-:W-:Y:S02]  /*1a70*/  IADD3 R24, P1, PT, R27, R24, RZ ;  /* 0x000000181b187210 */ /* 0x000fe40007f3e0ff */
[-C--:B------:R-:W-:Y:S02]  /*1a80*/  IADD3 R27, P3, PT, RZ, -R26.reuse, RZ ;  /* 0x8000001aff1b7210 */ /* 0x080fe40007f7e0ff */
[----:B------:R-:W-:Y:S02]  /*1a90*/  IADD3.X R29, PT, PT, RZ, RZ, R29, P1, P0 ;  /* 0x000000ffff1d7210 */ /* 0x000fe40000fe041d */
[----:B------:R-:W-:Y:S01]  /*1aa0*/  SEL R27, R27, R26, !P2 ;  /* 0x0000001a1b1b7207 */ /* 0x000fe20005000000 */
[----:B------:R-:W-:-:S04]  /*1ab0*/  IMAD.X R26, RZ, RZ, ~R9, P3 ;  /* 0x000000ffff1a7224 */ /* 0x000fc800018e0e09 */
[----:B------:R-:W-:Y:S01]  /*1ac0*/  IMAD.HI.U32 R30, R24, R27, RZ ;  /* 0x0000001b181e7227 */ /* 0x000fe200078e00ff */
[-C--:B------:R-:W-:Y:S02]  /*1ad0*/  SEL R26, R26, R9.reuse, !P2 ;  /* 0x000000091a1a7207 */ /* 0x080fe40005000000 */
[----:B------:R-:W-:-:S03]  /*1ae0*/  LOP3.LUT R9, R16, R9, RZ, 0x3c, !PT ;  /* 0x0000000910097212 */ /* 0x000fc600078e3cff */
[----:B------:R-:W-:-:S04]  /*1af0*/  IMAD.WIDE.U32 R24, R24, R26, R30 ;  /* 0x0000001a18187225 */ /* 0x000fc800078e001e */
[C---:B------:R-:W-:Y:S02]  /*1b00*/  IMAD R31, R29.reuse, R26, RZ ;  /* 0x0000001a1d1f7224 */ /* 0x040fe400078e02ff */
[----:B------:R-:W-:-:S05]  /*1b10*/  IMAD.HI.U32 R24, P0, R29, R27, R24 ;  /* 0x0000001b1d187227 */ /* 0x000fca0007800018 */
[----:B------:R-:W-:-:S05]  /*1b20*/  IADD3 R31, P1, PT, R31, R24, RZ ;  /* 0x000000181f1f7210 */ /* 0x000fca0007f3e0ff */
[----:B------:R-:W-:-:S04]  /*1b30*/  IMAD.WIDE.U32 R24, R31, R22, RZ ;  /* 0x000000161f187225 */ /* 0x000fc800078e00ff */
[----:B------:R-:W-:Y:S01]  /*1b40*/  IMAD R25, R31, R23, R25 ;  /* 0x000000171f197224 */ /* 0x000fe200078e0219 */
[----:B------:R-:W-:Y:S01]  /*1b50*/  IADD3 R27, P2, PT, -R24, R27, RZ ;  /* 0x0000001b181b7210 */ /* 0x000fe20007f5e1ff */
[----:B------:R-:W-:-:S05]  /*1b60*/  IMAD.HI.U32 R24, R29, R26, RZ ;  /* 0x0000001a1d187227 */ /* 0x000fca00078e00ff */
[----:B------:R-:W-:Y:S02]  /*1b70*/  IADD3.X R24, PT, PT, R24, RZ, RZ, P0, !PT ;  /* 0x000000ff18187210 */ /* 0x000fe400007fe4ff */
[----:B------:R-:W-:-:S03]  /*1b80*/  ISETP.GE.U32.AND P0, PT, R27, R22, PT ;  /* 0x000000161b00720c */ /* 0x000fc60003f06070 */
[----:B------:R-:W-:-:S04]  /*1b90*/  IMAD.X R24, RZ, RZ, R24, P1 ;  /* 0x000000ffff187224 */ /* 0x000fc800008e0618 */
[----:B------:R-:W-:-:S04]  /*1ba0*/  IMAD R25, R24, R22, R25 ;  /* 0x0000001618197224 */ /* 0x000fc800078e0219 */
[----:B------:R-:W-:Y:S01]  /*1bb0*/  IMAD.X R25, R26, 0x1, ~R25, P2 ;  /* 0x000000011a197824 */ /* 0x000fe200010e0e19 */
[----:B------:R-:W-:-:S04]  /*1bc0*/  IADD3 R26, P2, PT, R27, -R22, RZ ;  /* 0x800000161b1a7210 */ /* 0x000fc80007f5e0ff */
[----:B------:R-:W-:-:S04]  /*1bd0*/  ISETP.GE.U32.AND.EX P0, PT, R25, R23, PT, P0 ;  /* 0x000000171900720c */ /* 0x000fc80003f06100 */
[----:B------:R-:W-:-:S04]  /*1be0*/  SEL R27, R26, R27, P0 ;  /* 0x0000001b1a1b7207 */ /* 0x000fc80000000000 */
[----:B------:R-:W-:Y:S02]  /*1bf0*/  ISETP.GE.U32.AND P1, PT, R27, R22, PT ;  /* 0x000000161b00720c */ /* 0x000fe40003f26070 */
[----:B------:R-:W-:Y:S02]  /*1c00*/  IADD3.X R22, PT, PT, R25, ~R23, RZ, P2, !PT ;  /* 0x8000001719167210 */ /* 0x000fe400017fe4ff */
[----:B------:R-:W-:Y:S02]  /*1c10*/  IADD3 R26, P2, PT, R31, 0x1, RZ ;  /* 0x000000011f1a7810 */ /* 0x000fe40007f5e0ff */
[----:B------:R-:W-:Y:S02]  /*1c20*/  SEL R22, R22, R25, P0 ;  /* 0x0000001916167207 */ /* 0x000fe40000000000 */
[----:B------:R-:W-:Y:S01]  /*1c30*/  SEL R31, R26, R31, P0 ;  /* 0x0000001f1a1f7207 */ /* 0x000fe20000000000 */
[----:B------:R-:W-:-:S05]  /*1c40*/  IMAD.X R25, RZ, RZ, R24, P2 ;  /* 0x000000ffff197224 */ /* 0x000fca00010e0618 */
[----:B------:R-:W-:Y:S02]  /*1c50*/  SEL R24, R25, R24, P0 ;  /* 0x0000001819187207 */ /* 0x000fe40000000000 */
[----:B------:R-:W-:Y:S02]  /*1c60*/  ISETP.GE.U32.AND.EX P0, PT, R22, R23, PT, P1 ;  /* 0x000000171600720c */ /* 0x000fe40003f06110 */
[----:B------:R-:W-:-:S04]  /*1c70*/  IADD3 R22, P1, PT, R31, 0x1, RZ ;  /* 0x000000011f167810 */ /* 0x000fc80007f3e0ff */
[-C--:B------:R-:W-:Y:S02]  /*1c80*/  IADD3.X R23, PT, PT, RZ, R24.reuse, RZ, P1, !PT ;  /* 0x00000018ff177210 */ /* 0x080fe40000ffe4ff */
[----:B------:R-:W-:Y:S02]  /*1c90*/  SEL R31, R22, R31, P0 ;  /* 0x0000001f161f7207 */ /* 0x000fe40000000000 */
[----:B------:R-:W-:Y:S02]  /*1ca0*/  SEL R23, R23, R24, P0 ;  /* 0x0000001817177207 */ /* 0x000fe40000000000 */
[----:B------:R-:W-:Y:S02]  /*1cb0*/  IADD3 R22, P2, PT, RZ, -R31, RZ ;  /* 0x8000001fff167210 */ /* 0x000fe40007f5e0ff */
[----:B------:R-:W-:Y:S02]  /*1cc0*/  ISETP.NE.U32.AND P0, PT, R10, RZ, PT ;  /* 0x000000ff0a00720c */ /* 0x000fe40003f05070 */
[----:B------:R-:W-:Y:S01]  /*1cd0*/  ISETP.GE.AND P1, PT, R9, RZ, PT ;  /* 0x000000ff0900720c */ /* 0x000fe20003f26270 */
[----:B------:R-:W-:-:S02]  /*1ce0*/  IMAD.X R24, RZ, RZ, ~R23, P2 ;  /* 0x000000ffff187224 */ /* 0x000fc400010e0e17 */
[----:B------:R-:W-:Y:S01]  /*1cf0*/  HFMA2 R9, -RZ, RZ, 0, 0 ;  /* 0x00000000ff097431 */ /* 0x000fe200000001ff */
[----:B------:R-:W-:Y:S02]  /*1d00*/  ISETP.NE.AND.EX P0, PT, R16, RZ, PT, P0 ;  /* 0x000000ff1000720c */ /* 0x000fe40003f05300 */
[----:B------:R-:W-:Y:S02]  /*1d10*/  SEL R16, R22, R31, !P1 ;  /* 0x0000001f16107207 */ /* 0x000fe40004800000 */
[----:B------:R-:W-:Y:S02]  /*1d20*/  SEL R23, R24, R23, !P1 ;  /* 0x0000001718177207 */ /* 0x000fe40004800000 */
[----:B------:R-:W-:Y:S02]  /*1d30*/  SEL R16, R16, 0xffffffff, P0 ;  /* 0xffffffff10107807 */ /* 0x000fe40000000000 */
[----:B------:R-:W-:Y:S01]  /*1d40*/  SEL R23, R23, 0xffffffff, P0 ;  /* 0xffffffff17177807 */ /* 0x000fe20000000000 */
[----:B------:R-:W-:Y:S06]  /*1d50*/  RET.REL.NODEC R8 `(_Z18concatenate_kernelI6float46__halfiLl4ELl2ELl16EEvPT0_N36_GLOBAL__N__39a39119_4_k_cu_95ae938114OutputMetaDataIXT2_EEENS4_13InputMetaDataIS2_XT3_EEET1_S9_) ;  /* 0xffffffe008a87950 */ /* 0x000fec0003c3ffff */
.L_x_519:
        /* <DEDUP_REMOVED lines=10> */
.L_x_527:


//--------------------- .nv.shared.reserved.0     --------------------------
	.section	.nv.shared.reserved.0,"aw",@nobits
	.weak		__nv_reservedSMEM_offset_0_alias
	.size		__nv_reservedSMEM_offset_0_alias, 0, 64
	.other		__nv_reservedSMEM_offset_0_alias,@"STO_CUDA_RESERVED_SHARED STV_DEFAULT"
__nv_reservedSMEM_offset_0_alias:
	.zero		0
	.zero		64


//--------------------- .nv.constant0._Z18concatenate_kernelI6__halfS0_lLl4ELl2ELl16EEvPT0_N36_GLOBAL__N__39a39119_4_k_cu_95ae938114OutputMetaDataIXT2_EEENS3_13InputMetaDataIS1_XT3_EEET1_S8_ --------------------------
	.section	.nv.constant0._Z18concatenate_kernelI6__halfS0_lLl4ELl2ELl16EEvPT0_N36_GLOBAL__N__39a39119_4_k_cu_95ae938114OutputMetaDataIXT2_EEENS3_13InputMetaDataIS1_XT3_EEET1_S8_,"a",@progbits
	.sectionflags	@""
	.align	4
.nv.constant0._Z18concatenate_kernelI6__halfS0_lLl4ELl2ELl16EEvPT0_N36_GLOBAL__N__39a39119_4_k_cu_95ae938114OutputMetaDataIXT2_EEENS3_13InputMetaDataIS1_XT3_EEET1_S8_:
	.zero		1112


//--------------------- .nv.constant0._Z18concatenate_kernelIf6__halflLl4ELl2ELl16EEvPT0_N36_GLOBAL__N__39a39119_4_k_cu_95ae938114OutputMetaDataIXT2_EEENS3_13InputMetaDataIS1_XT3_EEET1_S8_ --------------------------
	.section	.nv.constant0._Z18concatenate_kernelIf6__halflLl4ELl2ELl16EEvPT0_N36_GLOBAL__N__39a39119_4_k_cu_95ae938114OutputMetaDataIXT2_EEENS3_13InputMetaDataIS1_XT3_EEET1_S8_,"a",@progbits
	.sectionflags	@""
	.align	4
.nv.constant0._Z18concatenate_kernelIf6__halflLl4ELl2ELl16EEvPT0_N36_GLOBAL__N__39a39119_4_k_cu_95ae938114OutputMetaDataIXT2_EEENS3_13InputMetaDataIS1_XT3_EEET1_S8_:
	.zero		1112


//--------------------- .nv.constant0._Z18concatenate_kernelI6float26__halflLl4ELl2ELl16EEvPT0_N36_GLOBAL__N__39a39119_4_k_cu_95ae938114OutputMetaDataIXT2_EEENS4_13InputMetaDataIS2_XT3_EEET1_S9_ --------------------------
	.section	.nv.constant0._Z18concatenate_kernelI6float26__halflLl4ELl2ELl16EEvPT0_N36_GLOBAL__N__39a39119_4_k_cu_95ae938114OutputMetaDataIXT2_EEENS4_13InputMetaDataIS2_XT3_EEET1_S9_,"a",@progbits
	.sectionflags	@""
	.align	4
.nv.constant0._Z18concatenate_kernelI6float26__halflLl4ELl2ELl16EEvPT0_N36_GLOBAL__N__39a39119_4_k_cu_95ae938114OutputMetaDataIXT2_EEENS4_13InputMetaDataIS2_XT3_EEET1_S9_:
	.zero		1112


//--------------------- .nv.constant0._Z18concatenate_kernelI6float46__halflLl4ELl2ELl16EEvPT0_N36_GLOBAL__N__39a39119_4_k_cu_95ae938114OutputMetaDataIXT2_EEENS4_13InputMetaDataIS2_XT3_EEET1_S9_ --------------------------
	.section	.nv.constant0._Z18concatenate_kernelI6float46__halflLl4ELl2ELl16EEvPT0_N36_GLOBAL__N__39a39119_4_k_cu_95ae938114OutputMetaDataIXT2_EEENS4_13InputMetaDataIS2_XT3_EEET1_S9_,"a",@progbits
	.sectionflags	@""
	.align	4
.nv.constant0._Z18concatenate_kernelI6float46__halflLl4ELl2ELl16EEvPT0_N36_GLOBAL__N__39a39119_4_k_cu_95ae938114OutputMetaDataIXT2_EEENS4_13InputMetaDataIS2_XT3_EEET1_S9_:
	.zero		1112


//--------------------- .nv.constant0._Z18concatenate_kernelI6__halfS0_iLl4ELl2ELl16EEvPT0_N36_GLOBAL__N__39a39119_4_k_cu_95ae938114OutputMetaDataIXT2_EEENS3_13InputMetaDataIS1_XT3_EEET1_S8_ --------------------------
	.section	.nv.constant0._Z18concatenate_kernelI6__halfS0_iLl4ELl2ELl16EEvPT0_N36_GLOBAL__N__39a39119_4_k_cu_95ae938114OutputMetaDataIXT2_EEENS3_13InputMetaDataIS1_XT3_EEET1_S8_,"a",@progbits
	.sectionflags	@""
	.align	4
.nv.constant0._Z18concatenate_kernelI6__halfS0_iLl4ELl2ELl16EEvPT0_N36_GLOBAL__N__39a39119_4_k_cu_95ae938114OutputMetaDataIXT2_EEENS3_13InputMetaDataIS1_XT3_EEET1_S8_:
	.zero		1104


//--------------------- .nv.constant0._Z18concatenate_kernelIf6__halfiLl4ELl2ELl16EEvPT0_N36_GLOBAL__N__39a39119_4_k_cu_95ae938114OutputMetaDataIXT2_EEENS3_13InputMetaDataIS1_XT3_EEET1_S8_ --------------------------
	.section	.nv.constant0._Z18concatenate_kernelIf6__halfiLl4ELl2ELl16EEvPT0_N36_GLOBAL__N__39a39119_4_k_cu_95ae938114OutputMetaDataIXT2_EEENS3_13InputMetaDataIS1_XT3_EEET1_S8_,"a",@progbits
	.sectionflags	@""
	.align	4
.nv.constant0._Z18concatenate_kernelIf6__halfiLl4ELl2ELl16EEvPT0_N36_GLOBAL__N__39a39119_4_k_cu_95ae938114OutputMetaDataIXT2_EEENS3_13InputMetaDataIS1_XT3_EEET1_S8_:
	.zero		1104


//--------------------- .nv.constant0._Z18concatenate_kernelI6float26__halfiLl4ELl2ELl16EEvPT0_N36_GLOBAL__N__39a39119_4_k_cu_95ae938114OutputMetaDataIXT2_EEENS4_13InputMetaDataIS2_XT3_EEET1_S9_ --------------------------
	.section	.nv.constant0._Z18concatenate_kernelI6float26__halfiLl4ELl2ELl16EEvPT0_N36_GLOBAL__N__39a39119_4_k_cu_95ae938114OutputMetaDataIXT2_EEENS4_13InputMetaDataIS2_XT3_EEET1_S9_,"a",@progbits
	.sectionflags	@""
	.align	4
.nv.constant0._Z18concatenate_kernelI6float26__halfiLl4ELl2ELl16EEvPT0_N36_GLOBAL__N__39a39119_4_k_cu_95ae938114OutputMetaDataIXT2_EEENS4_13InputMetaDataIS2_XT3_EEET1_S9_:
	.zero		1104


//--------------------- .nv.constant0._Z18concatenate_kernelI6float46__halfiLl4ELl2ELl16EEvPT0_N36_GLOBAL__N__39a39119_4_k_cu_95ae938114OutputMetaDataIXT2_EEENS4_13InputMetaDataIS2_XT3_EEET1_S9_ --------------------------
	.section	.nv.constant0._Z18concatenate_kernelI6float46__halfiLl4ELl2ELl16EEvPT0_N36_GLOBAL__N__39a39119_4_k_cu_95ae938114OutputMetaDataIXT2_EEENS4_13InputMetaDataIS2_XT3_EEET1_S9_,"a",@progbits
	.sectionflags	@""
	.align	4
.nv.constant0._Z18concatenate_kernelI6float46__halfiLl4ELl2ELl16EEvPT0_N36_GLOBAL__N__39a39119_4_k_cu_95ae938114OutputMetaDataIXT2_EEENS4_13InputMetaDataIS2_XT3_EEET1_S9_:
	.zero		1104


//--------------------- SYMBOLS --------------------------

	.type		.nv.reservedSmem.offset0,@object
	.size		.nv.reservedSmem.offset0,0x4
